// auto-generated by cutlass_sweep.gemm — config: {"arch": "sm_90", "cluster_m": 2, "cluster_n": 1, "dtype": "int8", "dtype_b": "int8", "layout": "nt", "stages": 0, "tile_k": 128, "tile_m": 384, "tile_n": 384}
#include "cutlass/cutlass.h"
#include "cutlass/gemm/collective/collective_builder.hpp"
#include "cutlass/gemm/device/gemm_universal_adapter.h"
#include "cutlass/gemm/kernel/gemm_universal.hpp"
#include "cutlass/epilogue/collective/collective_builder.hpp"

using ElemA = int8_t;
using ElemB = int8_t;
using ElemCD = int8_t;
using Acc  = int32_t;
using TileShape    = cute::Shape<cute::_384, cute::_384, cute::_128>;
using ClusterShape = cute::Shape<cute::_2, cute::_1, cute::_1>;

using CollectiveEpilogue = typename cutlass::epilogue::collective::CollectiveBuilder<
    cutlass::arch::Sm90, cutlass::arch::OpClassTensorOp,
    TileShape, ClusterShape,
    cutlass::epilogue::collective::EpilogueTileAuto,
    Acc, Acc,
    ElemCD, cutlass::layout::RowMajor, 128 / cutlass::sizeof_bits<ElemCD>::value,
    ElemCD, cutlass::layout::RowMajor, 128 / cutlass::sizeof_bits<ElemCD>::value,
    cutlass::epilogue::collective::EpilogueScheduleAuto
  >::CollectiveOp;

using CollectiveMainloop = typename cutlass::gemm::collective::CollectiveBuilder<
    cutlass::arch::Sm90, cutlass::arch::OpClassTensorOp,
    ElemA, cutlass::layout::RowMajor, 128 / cutlass::sizeof_bits<ElemA>::value,
    ElemB, cutlass::layout::ColumnMajor, 128 / cutlass::sizeof_bits<ElemB>::value,
    Acc,
    TileShape, ClusterShape,
    cutlass::gemm::collective::StageCountAutoCarveout<static_cast<int>(sizeof(typename CollectiveEpilogue::SharedStorage))>,
    cutlass::gemm::collective::KernelScheduleAuto
  >::CollectiveOp;

using GemmKernel = cutlass::gemm::kernel::GemmUniversal<
    cute::Shape<int,int,int,int>,
    CollectiveMainloop,
    CollectiveEpilogue
>;
using Gemm = cutlass::gemm::device::GemmUniversalAdapter<GemmKernel>;

// Force the device kernel symbol into the cubin without needing a host main.
auto* _anchor = &cutlass::device_kernel<GemmKernel>;


// ===== COMPILED SASS (sm_90a) =====

	.target	sm_90a

	.elftype	@"ET_EXEC"


//--------------------- .note.nv.tkinfo           --------------------------
	.section	.note.nv.tkinfo,"",@"SHT_NOTE"
	.sectionflags	@"SHF_NOTE_NV_TKINFO"
	.tkinfo
        /*0018*/ 	.word	0x00000002
        /*0030*/ 	.string	""
        /*0030*/ 	.string	"ptxas"
        /*0030*/ 	.string	"Cuda compilation tools, release 13.0, V13.0.88"
        /*0030*/ 	.string	"Build cuda_13.0.r13.0/compiler.36424714_0"
        /*0030*/ 	.string	"-arch sm_90a -m 64 "



//--------------------- .note.nv.cuinfo           --------------------------
	.section	.note.nv.cuinfo,"",@"SHT_NOTE"
	.sectionflags	@"SHF_NOTE_NV_CUINFO"
        /*0018*/ 	.short	0x0002
        /*001a*/ 	.short	0x005a
        /*001c*/ 	.short	0x0082
	.zero		2


//--------------------- .nv.info                  --------------------------
	.section	.nv.info,"",@"SHT_CUDA_INFO"
	.align	4


	//----- nvinfo : EIATTR_REGCOUNT
	.align		4
        /*0000*/ 	.byte	0x04, 0x2f
        /*0002*/ 	.short	(.L_15 - .L_14)
	.align		4
.L_14:
        /*0004*/ 	.word	index@(_ZN7cutlass13device_kernelINS_4gemm6kernel13GemmUniversalIN4cute5tupleIJiiiiEEENS1_10collective13CollectiveMmaINS1_34MainloopSm90TmaGmmaWarpSpecializedILi2ENS5_IJNS4_1CILi2EEENSA_ILi1EEESC_EEENS1_35KernelTmaWarpSpecializedCooperativeEEENS5_IJNSA_ILi384EEESG_NSA_ILi128EEEEEEaNS5_IJlSC_lEEEaSJ_NS4_8TiledMMAINS4_8MMA_AtomIJNS4_4SM904GMMA27MMA_64x192x32_S32S8S8_SS_TNEEEENS4_6LayoutISD_NS5_IJSC_NSA_ILi0EEESR_EEEEENS5_IJNS4_10UnderscoreESU_SU_EEEEENS4_13SM90_TMA_LOADENS4_14ComposedLayoutINS4_7SwizzleILi3ELi4ELi3EEENS4_18smem_ptr_flag_bitsILi8EEENSQ_INS5_IJNSA_ILi8EEESH_EEENS5_IJSH_SC_EEEEEEEvNS4_8identityENS4_23SM90_TMA_LOAD_MULTICASTES17_vS18_EENS_8epilogue10collective6detail29Sm90TmaWarpSpecializedAdapterINS1C_15DefaultEpilogueIaSJ_SJ_NS1B_6thread17LinearCombinationIaLi1EiiLNS1G_9ScaleType4KindE0ELNS_15FloatRoundStyleE2EaEENS1_15EpilogueDefaultEEEEEvvEEEEvNT_6ParamsE)
        /*0008*/ 	.word	0x000000a8


	//----- nvinfo : EIATTR_FRAME_SIZE
	.align		4
.L_15:
        /*000c*/ 	.byte	0x04, 0x11
        /*000e*/ 	.short	(.L_17 - .L_16)
	.align		4
.L_16:
        /*0010*/ 	.word	index@(_ZN7cutlass13device_kernelINS_4gemm6kernel13GemmUniversalIN4cute5tupleIJiiiiEEENS1_10collective13CollectiveMmaINS1_34MainloopSm90TmaGmmaWarpSpecializedILi2ENS5_IJNS4_1CILi2EEENSA_ILi1EEESC_EEENS1_35KernelTmaWarpSpecializedCooperativeEEENS5_IJNSA_ILi384EEESG_NSA_ILi128EEEEEEaNS5_IJlSC_lEEEaSJ_NS4_8TiledMMAINS4_8MMA_AtomIJNS4_4SM904GMMA27MMA_64x192x32_S32S8S8_SS_TNEEEENS4_6LayoutISD_NS5_IJSC_NSA_ILi0EEESR_EEEEENS5_IJNS4_10UnderscoreESU_SU_EEEEENS4_13SM90_TMA_LOADENS4_14ComposedLayoutINS4_7SwizzleILi3ELi4ELi3EEENS4_18smem_ptr_flag_bitsILi8EEENSQ_INS5_IJNSA_ILi8EEESH_EEENS5_IJSH_SC_EEEEEEEvNS4_8identityENS4_23SM90_TMA_LOAD_MULTICASTES17_vS18_EENS_8epilogue10collective6detail29Sm90TmaWarpSpecializedAdapterINS1C_15DefaultEpilogueIaSJ_SJ_NS1B_6thread17LinearCombinationIaLi1EiiLNS1G_9ScaleType4KindE0ELNS_15FloatRoundStyleE2EaEENS1_15EpilogueDefaultEEEEEvvEEEEvNT_6ParamsE)
        /*0014*/ 	.word	0x000017e0


	//----- nvinfo : EIATTR_MIN_STACK_SIZE
	.align		4
.L_17:
        /*0018*/ 	.byte	0x04, 0x12
        /*001a*/ 	.short	(.L_19 - .L_18)
	.align		4
.L_18:
        /*001c*/ 	.word	index@(_ZN7cutlass13device_kernelINS_4gemm6kernel13GemmUniversalIN4cute5tupleIJiiiiEEENS1_10collective13CollectiveMmaINS1_34MainloopSm90TmaGmmaWarpSpecializedILi2ENS5_IJNS4_1CILi2EEENSA_ILi1EEESC_EEENS1_35KernelTmaWarpSpecializedCooperativeEEENS5_IJNSA_ILi384EEESG_NSA_ILi128EEEEEEaNS5_IJlSC_lEEEaSJ_NS4_8TiledMMAINS4_8MMA_AtomIJNS4_4SM904GMMA27MMA_64x192x32_S32S8S8_SS_TNEEEENS4_6LayoutISD_NS5_IJSC_NSA_ILi0EEESR_EEEEENS5_IJNS4_10UnderscoreESU_SU_EEEEENS4_13SM90_TMA_LOADENS4_14ComposedLayoutINS4_7SwizzleILi3ELi4ELi3EEENS4_18smem_ptr_flag_bitsILi8EEENSQ_INS5_IJNSA_ILi8EEESH_EEENS5_IJSH_SC_EEEEEEEvNS4_8identityENS4_23SM90_TMA_LOAD_MULTICASTES17_vS18_EENS_8epilogue10collective6detail29Sm90TmaWarpSpecializedAdapterINS1C_15DefaultEpilogueIaSJ_SJ_NS1B_6thread17LinearCombinationIaLi1EiiLNS1G_9ScaleType4KindE0ELNS_15FloatRoundStyleE2EaEENS1_15EpilogueDefaultEEEEEvvEEEEvNT_6ParamsE)
        /*0020*/ 	.word	0x000017e0
.L_19:


//--------------------- .nv.compat                --------------------------
	.section	.nv.compat,"",@"SHT_CUDA_COMPAT_INFO"
	.align	4
        /*0000*/ 	.byte	0x02, 0x09, 0x01, 0x00, 0x02, 0x02, 0x04, 0x00, 0x02, 0x05, 0x05, 0x00, 0x03, 0x07, 0x01, 0x01
        /*0010*/ 	.byte	0x02, 0x03, 0x01, 0x00, 0x02, 0x06, 0x01, 0x00, 0x04, 0x0b, 0x08, 0x00, 0x00, 0x00, 0x00, 0x00
        /*0020*/ 	.byte	0x00, 0x00, 0x00, 0x00


//--------------------- .nv.info._ZN7cutlass13device_kernelINS_4gemm6kernel13GemmUniversalIN4cute5tupleIJiiiiEEENS1_10collective13CollectiveMmaINS1_34MainloopSm90TmaGmmaWarpSpecializedILi2ENS5_IJNS4_1CILi2EEENSA_ILi1EEESC_EEENS1_35KernelTmaWarpSpecializedCooperativeEEENS5_IJNSA_ILi384EEESG_NSA_ILi128EEEEEEaNS5_IJlSC_lEEEaSJ_NS4_8TiledMMAINS4_8MMA_AtomIJNS4_4SM904GMMA27MMA_64x192x32_S32S8S8_SS_TNEEEENS4_6LayoutISD_NS5_IJSC_NSA_ILi0EEESR_EEEEENS5_IJNS4_10UnderscoreESU_SU_EEEEENS4_13SM90_TMA_LOADENS4_14ComposedLayoutINS4_7SwizzleILi3ELi4ELi3EEENS4_18smem_ptr_flag_bitsILi8EEENSQ_INS5_IJNSA_ILi8EEESH_EEENS5_IJSH_SC_EEEEEEEvNS4_8identityENS4_23SM90_TMA_LOAD_MULTICASTES17_vS18_EENS_8epilogue10collective6detail29Sm90TmaWarpSpecializedAdapterINS1C_15DefaultEpilogueIaSJ_SJ_NS1B_6thread17LinearCombinationIaLi1EiiLNS1G_9ScaleType4KindE0ELNS_15FloatRoundStyleE2EaEENS1_15EpilogueDefaultEEEEEvvEEEEvNT_6ParamsE --------------------------
	.section	.nv.info._ZN7cutlass13device_kernelINS_4gemm6kernel13GemmUniversalIN4cute5tupleIJiiiiEEENS1_10collective13CollectiveMmaINS1_34MainloopSm90TmaGmmaWarpSpecializedILi2ENS5_IJNS4_1CILi2EEENSA_ILi1EEESC_EEENS1_35KernelTmaWarpSpecializedCooperativeEEENS5_IJNSA_ILi384EEESG_NSA_ILi128EEEEEEaNS5_IJlSC_lEEEaSJ_NS4_8TiledMMAINS4_8MMA_AtomIJNS4_4SM904GMMA27MMA_64x192x32_S32S8S8_SS_TNEEEENS4_6LayoutISD_NS5_IJSC_NSA_ILi0EEESR_EEEEENS5_IJNS4_10UnderscoreESU_SU_EEEEENS4_13SM90_TMA_LOADENS4_14ComposedLayoutINS4_7SwizzleILi3ELi4ELi3EEENS4_18smem_ptr_flag_bitsILi8EEENSQ_INS5_IJNSA_ILi8EEESH_EEENS5_IJSH_SC_EEEEEEEvNS4_8identityENS4_23SM90_TMA_LOAD_MULTICASTES17_vS18_EENS_8epilogue10collective6detail29Sm90TmaWarpSpecializedAdapterINS1C_15DefaultEpilogueIaSJ_SJ_NS1B_6thread17LinearCombinationIaLi1EiiLNS1G_9ScaleType4KindE0ELNS_15FloatRoundStyleE2EaEENS1_15EpilogueDefaultEEEEEvvEEEEvNT_6ParamsE,"",@"SHT_CUDA_INFO"
	.sectionflags	@""
	.align	4


	//----- nvinfo : EIATTR_CUDA_API_VERSION
	.align		4
        /*0000*/ 	.byte	0x04, 0x37
        /*0002*/ 	.short	(.L_21 - .L_20)
.L_20:
        /*0004*/ 	.word	0x00000082


	//----- nvinfo : EIATTR_KPARAM_INFO
	.align		4
.L_21:
        /*0008*/ 	.byte	0x04, 0x17
        /*000a*/ 	.short	(.L_23 - .L_22)
.L_22:
        /*000c*/ 	.word	0x00000000
        /*0010*/ 	.short	0x0000
        /*0012*/ 	.short	0x0070
        /*0014*/ 	.byte	0x00, 0xf0, 0x01, 0x10


	//----- nvinfo : EIATTR_SPARSE_MMA_MASK
	.align		4
.L_23:
        /*0018*/ 	.byte	0x03, 0x50
        /*001a*/ 	.short	0x0000


	//----- nvinfo : EIATTR_MAXREG_COUNT
	.align		4
        /*001c*/ 	.byte	0x03, 0x1b
        /*001e*/ 	.short	0x00a8


	//----- nvinfo : EIATTR_NUM_BARRIERS
	.align		4
        /*0020*/ 	.byte	0x02, 0x4c
        /*0022*/ 	.byte	0x01
	.zero		1


	//----- nvinfo : EIATTR_EXTERNS
	.align		4
        /*0024*/ 	.byte	0x04, 0x0f
        /*0026*/ 	.short	(.L_25 - .L_24)


	//   ....[0]....
	.align		4
.L_24:
        /*0028*/ 	.word	index@(__assertfail)


	//----- nvinfo : EIATTR_ANNOTATIONS
	.align		4
.L_25:
        /*002c*/ 	.byte	0x04, 0x55
        /*002e*/ 	.short	(.L_27 - .L_26)


	//   ....[0]....
.L_26:
        /*0030*/ 	.word	0x00000001
        /*0034*/ 	.byte	0x00, 0x07, 0x00, 0x00, 0x01, 0x00, 0x00, 0x00, 0xc0, 0x09, 0x00, 0x00, 0x01, 0x00, 0x00, 0x00
        /* <DEDUP_REMOVED lines=2906> */
        /*b5e4*/ 	.byte	0xa0, 0x1e, 0x04, 0x00


	//----- nvinfo : EIATTR_MERCURY_ISA_VERSION
	.align		4
.L_27:
        /*b5e8*/ 	.byte	0x03, 0x5f
        /*b5ea*/ 	.short	0x0101


	//----- nvinfo : EIATTR_INT_WARP_WIDE_INSTR_OFFSETS
	.align		4
        /*b5ec*/ 	.byte	0x04, 0x31
        /*b5ee*/ 	.short	(.L_29 - .L_28)


	//   ....[0]....
.L_28:
        /*b5f0*/ 	.word	0x00000540


	//   ....[1]....
        /*b5f4*/ 	.word	0x00000550


	//   ....[2]....
        /*b5f8*/ 	.word	0x000006d0


	//   ....[3]....
        /*b5fc*/ 	.word	0x0001b330


	//----- nvinfo : EIATTR_COOP_GROUP_MASK_REGIDS
	.align		4
.L_29:
        /*b600*/ 	.byte	0x04, 0x29
        /*b602*/ 	.short	(.L_31 - .L_30)


	//   ....[0]....
.L_30:
        /*b604*/ 	.word	0xffffffff


	//   ....[1]....
        /*b608*/ 	.word	0xffffffff


	//   ....[2]....
        /*b60c*/ 	.word	0xffffffff


	//   ....[3]....
        /*b610*/ 	.word	0xffffffff


	//   ....[4]....
        /*b614*/ 	.word	0xffffffff


	//   ....[5]....
        /*b618*/ 	.word	0xffffffff


	//----- nvinfo : EIATTR_COOP_GROUP_INSTR_OFFSETS
	.align		4
.L_31:
        /*b61c*/ 	.byte	0x04, 0x28
        /*b61e*/ 	.short	(.L_33 - .L_32)


	//   ....[0]....
.L_32:
        /*b620*/ 	.word	0x00000070


	//   ....[1]....
        /*b624*/ 	.word	0x00000080


	//   ....[2]....
        /*b628*/ 	.word	0x000001a0


	//   ....[3]....
        /*b62c*/ 	.word	0x00000390


	//   ....[4]....
        /*b630*/ 	.word	0x00000810


	//   ....[5]....
        /*b634*/ 	.word	0x00001410


	//----- nvinfo : EIATTR_REG_RECONFIG
	.align		4
.L_33:
        /*b638*/ 	.byte	0x01, 0x54
	.zero		2


	//----- nvinfo : EIATTR_SYSCALL_OFFSETS
	.align		4
        /*b63c*/ 	.byte	0x04, 0x46
        /*b63e*/ 	.short	(.L_35 - .L_34)


	//   ....[0]....
.L_34:
        /*b640*/ 	.word	0x000015c0


	//----- nvinfo : EIATTR_MBARRIER_INSTR_OFFSETS
	.align		4
.L_35:
        /*b644*/ 	.byte	0x04, 0x39
        /*b646*/ 	.short	(.L_37 - .L_36)


	//   ....[0]....
.L_36:
        /*b648*/ 	.word	0x00000320
        /*b64c*/ 	.word	0x000000ff
        /*b650*/ 	.word	0x00000000
        /*b654*/ 	.short	0x0100
        /*b656*/ 	.byte	0x08
	.zero		1


	//   ....[1]....
        /*b658*/ 	.word	0x00000330
        /*b65c*/ 	.word	0x000000ff
        /*b660*/ 	.word	0x00000010
        /*b664*/ 	.short	0x0100
        /*b666*/ 	.byte	0x08
	.zero		1


	//   ....[2]....
        /*b668*/ 	.word	0x00000340
        /*b66c*/ 	.word	0x000000ff
        /*b670*/ 	.word	0x00000008
        /*b674*/ 	.short	0x0100
        /*b676*/ 	.byte	0x08
	.zero		1


	//   ....[3]....
        /*b678*/ 	.word	0x00000350
        /*b67c*/ 	.word	0x000000ff
        /*b680*/ 	.word	0x00000018
        /*b684*/ 	.short	0x0100
        /*b686*/ 	.byte	0x08
	.zero		1


	//   ....[4]....
        /*b688*/ 	.word	0x00000740
        /*b68c*/ 	.word	0x000000ff
        /*b690*/ 	.word	0x00000030
        /*b694*/ 	.short	0x0100
        /*b696*/ 	.byte	0x06
	.zero		1


	//   ....[5]....
        /*b698*/ 	.word	0x00000770
        /*b69c*/ 	.word	0x000000ff
        /*b6a0*/ 	.word	0x00000038
        /*b6a4*/ 	.short	0x0100
        /*b6a6*/ 	.byte	0x06
	.zero		1


	//   ....[6]....
        /*b6a8*/ 	.word	0x000016a0
        /*b6ac*/ 	.word	0x00000004
        /*b6b0*/ 	.word	0x00000000
        /*b6b4*/ 	.short	0x010a
        /*b6b6*/ 	.byte	0x3f
	.zero		1


	//   ....[7]....
        /*b6b8*/ 	.word	0x000016e0
        /*b6bc*/ 	.word	0x00000004
        /*b6c0*/ 	.word	0x00000000
        /*b6c4*/ 	.short	0x010a
        /*b6c6*/ 	.byte	0x3f
	.zero		1


	//   ....[8]....
        /*b6c8*/ 	.word	0x0000d860
        /*b6cc*/ 	.word	0x00000004
        /*b6d0*/ 	.word	0x00000000
        /*b6d4*/ 	.short	0x010a
        /*b6d6*/ 	.byte	0x3f
	.zero		1


	//   ....[9]....
        /*b6d8*/ 	.word	0x0000d8a0
        /*b6dc*/ 	.word	0x00000004
        /*b6e0*/ 	.word	0x00000000
        /*b6e4*/ 	.short	0x010a
        /*b6e6*/ 	.byte	0x3f
	.zero		1


	//   ....[10]....
        /*b6e8*/ 	.word	0x0001b1b0
        /*b6ec*/ 	.word	0x00000004
        /*b6f0*/ 	.word	0x00000000
        /*b6f4*/ 	.short	0x0101
        /*b6f6*/ 	.byte	0x3f
	.zero		1


	//   ....[11]....
        /*b6f8*/ 	.word	0x0001b3c0
        /*b6fc*/ 	.word	0x00000000
        /*b700*/ 	.word	0x00000000
        /*b704*/ 	.short	0x0101
        /*b706*/ 	.byte	0x3f
	.zero		1


	//   ....[12]....
        /*b708*/ 	.word	0x00041a00
        /*b70c*/ 	.word	0x00000011
        /*b710*/ 	.word	0x00000010
        /*b714*/ 	.short	0x010a
        /*b716*/ 	.byte	0x3f
	.zero		1


	//   ....[13]....
        /*b718*/ 	.word	0x00041e10
        /*b71c*/ 	.word	0x00000002
        /*b720*/ 	.word	0x00000038
        /*b724*/ 	.short	0x0101
        /*b726*/ 	.byte	0x3f
	.zero		1


	//   ....[14]....
        /*b728*/ 	.word	0x000425b0
        /*b72c*/ 	.word	0x00000005
        /*b730*/ 	.word	0x00000000
        /*b734*/ 	.short	0x010a
        /*b736*/ 	.byte	0x3f
	.zero		1


	//   ....[15]....
        /*b738*/ 	.word	0x00042640
        /*b73c*/ 	.word	0x00000003
        /*b740*/ 	.word	0x00000000
        /*b744*/ 	.short	0x010a
        /*b746*/ 	.byte	0x3f
	.zero		1


	//   ....[16]....
        /*b748*/ 	.word	0x000426a0
        /*b74c*/ 	.word	0x00000004
        /*b750*/ 	.word	0x00000000
        /*b754*/ 	.short	0x010a
        /*b756*/ 	.byte	0x3f
	.zero		1


	//   ....[17]....
        /*b758*/ 	.word	0x000426f0
        /*b75c*/ 	.word	0x00000004
        /*b760*/ 	.word	0x00000000
        /*b764*/ 	.short	0x010a
        /*b766*/ 	.byte	0x3f
	.zero		1


	//   ....[18]....
        /*b768*/ 	.word	0x000427c0
        /*b76c*/ 	.word	0x00000011
        /*b770*/ 	.word	0x00000010
        /*b774*/ 	.short	0x010a
        /*b776*/ 	.byte	0x3f
	.zero		1


	//   ....[19]....
        /*b778*/ 	.word	0x00042890
        /*b77c*/ 	.word	0x00000005
        /*b780*/ 	.word	0x00000000
        /*b784*/ 	.short	0x010a
        /*b786*/ 	.byte	0x3f
	.zero		1


	//----- nvinfo : EIATTR_NUM_MBARRIERS
	.align		4
.L_37:
        /*b788*/ 	.byte	0x03, 0x38
        /*b78a*/ 	.short	0x0006


	//----- nvinfo : EIATTR_EXIT_INSTR_OFFSETS
	.align		4
        /*b78c*/ 	.byte	0x04, 0x1c
        /*b78e*/ 	.short	(.L_39 - .L_38)


	//   ....[0]....
.L_38:
        /*b790*/ 	.word	0x00000a70


	//   ....[1]....
        /*b794*/ 	.word	0x00001300


	//   ....[2]....
        /*b798*/ 	.word	0x00041070


	//   ....[3]....
        /*b79c*/ 	.word	0x00041690


	//   ....[4]....
        /*b7a0*/ 	.word	0x00042690


	//----- nvinfo : EIATTR_MAX_THREADS
	.align		4
.L_39:
        /*b7a4*/ 	.byte	0x04, 0x05
        /*b7a6*/ 	.short	(.L_41 - .L_40)
.L_40:
        /*b7a8*/ 	.word	0x00000180
        /*b7ac*/ 	.word	0x00000001
        /*b7b0*/ 	.word	0x00000001


	//----- nvinfo : EIATTR_CRS_STACK_SIZE
	.align		4
.L_41:
        /*b7b4*/ 	.byte	0x04, 0x1e
        /*b7b6*/ 	.short	(.L_43 - .L_42)
.L_42:
        /*b7b8*/ 	.word	0x00000000


	//----- nvinfo : EIATTR_CBANK_PARAM_SIZE
	.align		4
.L_43:
        /*b7bc*/ 	.byte	0x03, 0x19
        /*b7be*/ 	.short	0x0470


	//----- nvinfo : EIATTR_PARAM_CBANK
	.align		4
        /*b7c0*/ 	.byte	0x04, 0x0a
        /*b7c2*/ 	.short	(.L_45 - .L_44)
	.align		4
.L_44:
        /*b7c4*/ 	.word	index@(.nv.constant0._ZN7cutlass13device_kernelINS_4gemm6kernel13GemmUniversalIN4cute5tupleIJiiiiEEENS1_10collective13CollectiveMmaINS1_34MainloopSm90TmaGmmaWarpSpecializedILi2ENS5_IJNS4_1CILi2EEENSA_ILi1EEESC_EEENS1_35KernelTmaWarpSpecializedCooperativeEEENS5_IJNSA_ILi384EEESG_NSA_ILi128EEEEEEaNS5_IJlSC_lEEEaSJ_NS4_8TiledMMAINS4_8MMA_AtomIJNS4_4SM904GMMA27MMA_64x192x32_S32S8S8_SS_TNEEEENS4_6LayoutISD_NS5_IJSC_NSA_ILi0EEESR_EEEEENS5_IJNS4_10UnderscoreESU_SU_EEEEENS4_13SM90_TMA_LOADENS4_14ComposedLayoutINS4_7SwizzleILi3ELi4ELi3EEENS4_18smem_ptr_flag_bitsILi8EEENSQ_INS5_IJNSA_ILi8EEESH_EEENS5_IJSH_SC_EEEEEEEvNS4_8identityENS4_23SM90_TMA_LOAD_MULTICASTES17_vS18_EENS_8epilogue10collective6detail29Sm90TmaWarpSpecializedAdapterINS1C_15DefaultEpilogueIaSJ_SJ_NS1B_6thread17LinearCombinationIaLi1EiiLNS1G_9ScaleType4KindE0ELNS_15FloatRoundStyleE2EaEENS1_15EpilogueDefaultEEEEEvvEEEEvNT_6ParamsE)
        /*b7c8*/ 	.short	0x0210
        /*b7ca*/ 	.short	0x0470


	//----- nvinfo : EIATTR_SW_WAR
	.align		4
.L_45:
        /*b7cc*/ 	.byte	0x04, 0x36
        /*b7ce*/ 	.short	(.L_47 - .L_46)
.L_46:
        /*b7d0*/ 	.word	0x00000008
.L_47:


//--------------------- .nv.callgraph             --------------------------
	.section	.nv.callgraph,"",@"SHT_CUDA_CALLGRAPH"
	.align	4
	.sectionentsize	8
	.align		4
        /*0000*/ 	.word	0x00000000
	.align		4
        /*0004*/ 	.word	0xffffffff
	.align		4
        /*0008*/ 	.word	index@(_ZN7cutlass13device_kernelINS_4gemm6kernel13GemmUniversalIN4cute5tupleIJiiiiEEENS1_10collective13CollectiveMmaINS1_34MainloopSm90TmaGmmaWarpSpecializedILi2ENS5_IJNS4_1CILi2EEENSA_ILi1EEESC_EEENS1_35KernelTmaWarpSpecializedCooperativeEEENS5_IJNSA_ILi384EEESG_NSA_ILi128EEEEEEaNS5_IJlSC_lEEEaSJ_NS4_8TiledMMAINS4_8MMA_AtomIJNS4_4SM904GMMA27MMA_64x192x32_S32S8S8_SS_TNEEEENS4_6LayoutISD_NS5_IJSC_NSA_ILi0EEESR_EEEEENS5_IJNS4_10UnderscoreESU_SU_EEEEENS4_13SM90_TMA_LOADENS4_14ComposedLayoutINS4_7SwizzleILi3ELi4ELi3EEENS4_18smem_ptr_flag_bitsILi8EEENSQ_INS5_IJNSA_ILi8EEESH_EEENS5_IJSH_SC_EEEEEEEvNS4_8identityENS4_23SM90_TMA_LOAD_MULTICASTES17_vS18_EENS_8epilogue10collective6detail29Sm90TmaWarpSpecializedAdapterINS1C_15DefaultEpilogueIaSJ_SJ_NS1B_6thread17LinearCombinationIaLi1EiiLNS1G_9ScaleType4KindE0ELNS_15FloatRoundStyleE2EaEENS1_15EpilogueDefaultEEEEEvvEEEEvNT_6ParamsE)
	.align		4
        /*000c*/ 	.word	index@(__assertfail)
	.align		4
        /*0010*/ 	.word	0x00000000
	.align		4
        /*0014*/ 	.word	0xfffffffe
	.align		4
        /*0018*/ 	.word	0x00000000
	.align		4
        /*001c*/ 	.word	0xfffffffd
	.align		4
        /*0020*/ 	.word	0x00000000
	.align		4
        /*0024*/ 	.word	0xfffffffc


//--------------------- .nv.constant4             --------------------------
	.section	.nv.constant4,"a",@progbits
	.align	8
	.align		8
.nv.constant4:
        /*0000*/ 	.dword	__assertfail
	.align		8
        /*0008*/ 	.dword	__unnamed_1
	.align		8
        /*0010*/ 	.dword	_ZN39_INTERNAL_ec31415b_4_k_cu_51dd7806_47444cuda3std3__45__cpo5beginE
	.align		8
        /*0018*/ 	.dword	_ZN39_INTERNAL_ec31415b_4_k_cu_51dd7806_47444cuda3std3__45__cpo3endE
	.align		8
        /*0020*/ 	.dword	_ZN39_INTERNAL_ec31415b_4_k_cu_51dd7806_47444cuda3std3__45__cpo6cbeginE
	.align		8
        /*0028*/ 	.dword	_ZN39_INTERNAL_ec31415b_4_k_cu_51dd7806_47444cuda3std3__45__cpo4cendE
	.align		8
        /*0030*/ 	.dword	_ZN39_INTERNAL_ec31415b_4_k_cu_51dd7806_47444cuda3std3__441_GLOBAL__N__ec31415b_4_k_cu_51dd7806_47446ignoreE
	.align		8
        /*0038*/ 	.dword	_ZN39_INTERNAL_ec31415b_4_k_cu_51dd7806_47444cuda3std3__419piecewise_constructE
	.align		8
        /*0040*/ 	.dword	_ZN39_INTERNAL_ec31415b_4_k_cu_51dd7806_47444cuda3std3__48in_placeE
	.align		8
        /*0048*/ 	.dword	_ZN39_INTERNAL_ec31415b_4_k_cu_51dd7806_47444cuda3std6ranges3__45__cpo4swapE
	.align		8
        /*0050*/ 	.dword	_ZN39_INTERNAL_ec31415b_4_k_cu_51dd7806_47444cuda3std6ranges3__45__cpo9iter_moveE
	.align		8
        /*0058*/ 	.dword	_ZN39_INTERNAL_ec31415b_4_k_cu_51dd7806_47444cute7productE
	.align		8
        /*0060*/ 	.dword	_ZN39_INTERNAL_ec31415b_4_k_cu_51dd7806_47444cute1_E
	.align		8
        /*0068*/ 	.dword	$str$22
	.align		8
        /*0070*/ 	.dword	$str$23


//--------------------- .text._ZN7cutlass13device_kernelINS_4gemm6kernel13GemmUniversalIN4cute5tupleIJiiiiEEENS1_10collective13CollectiveMmaINS1_34MainloopSm90TmaGmmaWarpSpecializedILi2ENS5_IJNS4_1CILi2EEENSA_ILi1EEESC_EEENS1_35KernelTmaWarpSpecializedCooperativeEEENS5_IJNSA_ILi384EEESG_NSA_ILi128EEEEEEaNS5_IJlSC_lEEEaSJ_NS4_8TiledMMAINS4_8MMA_AtomIJNS4_4SM904GMMA27MMA_64x192x32_S32S8S8_SS_TNEEEENS4_6LayoutISD_NS5_IJSC_NSA_ILi0EEESR_EEEEENS5_IJNS4_10UnderscoreESU_SU_EEEEENS4_13SM90_TMA_LOADENS4_14ComposedLayoutINS4_7SwizzleILi3ELi4ELi3EEENS4_18smem_ptr_flag_bitsILi8EEENSQ_INS5_IJNSA_ILi8EEESH_EEENS5_IJSH_SC_EEEEEEEvNS4_8identityENS4_23SM90_TMA_LOAD_MULTICASTES17_vS18_EENS_8epilogue10collective6detail29Sm90TmaWarpSpecializedAdapterINS1C_15DefaultEpilogueIaSJ_SJ_NS1B_6thread17LinearCombinationIaLi1EiiLNS1G_9ScaleType4KindE0ELNS_15FloatRoundStyleE2EaEENS1_15EpilogueDefaultEEEEEvvEEEEvNT_6ParamsE --------------------------
	.section	.text._ZN7cutlass13device_kernelINS_4gemm6kernel13GemmUniversalIN4cute5tupleIJiiiiEEENS1_10collective13CollectiveMmaINS1_34MainloopSm90TmaGmmaWarpSpecializedILi2ENS5_IJNS4_1CILi2EEENSA_ILi1EEESC_EEENS1_35KernelTmaWarpSpecializedCooperativeEEENS5_IJNSA_ILi384EEESG_NSA_ILi128EEEEEEaNS5_IJlSC_lEEEaSJ_NS4_8TiledMMAINS4_8MMA_AtomIJNS4_4SM904GMMA27MMA_64x192x32_S32S8S8_SS_TNEEEENS4_6LayoutISD_NS5_IJSC_NSA_ILi0EEESR_EEEEENS5_IJNS4_10UnderscoreESU_SU_EEEEENS4_13SM90_TMA_LOADENS4_14ComposedLayoutINS4_7SwizzleILi3ELi4ELi3EEENS4_18smem_ptr_flag_bitsILi8EEENSQ_INS5_IJNSA_ILi8EEESH_EEENS5_IJSH_SC_EEEEEEEvNS4_8identityENS4_23SM90_TMA_LOAD_MULTICASTES17_vS18_EENS_8epilogue10collective6detail29Sm90TmaWarpSpecializedAdapterINS1C_15DefaultEpilogueIaSJ_SJ_NS1B_6thread17LinearCombinationIaLi1EiiLNS1G_9ScaleType4KindE0ELNS_15FloatRoundStyleE2EaEENS1_15EpilogueDefaultEEEEEvvEEEEvNT_6ParamsE,"ax",@progbits
	.align	128
.text._ZN7cutlass13device_kernelINS_4gemm6kernel13GemmUniversalIN4cute5tupleIJiiiiEEENS1_10collective13CollectiveMmaINS1_34MainloopSm90TmaGmmaWarpSpecializedILi2ENS5_IJNS4_1CILi2EEENSA_ILi1EEESC_EEENS1_35KernelTmaWarpSpecializedCooperativeEEENS5_IJNSA_ILi384EEESG_NSA_ILi128EEEEEEaNS5_IJlSC_lEEEaSJ_NS4_8TiledMMAINS4_8MMA_AtomIJNS4_4SM904GMMA27MMA_64x192x32_S32S8S8_SS_TNEEEENS4_6LayoutISD_NS5_IJSC_NSA_ILi0EEESR_EEEEENS5_IJNS4_10UnderscoreESU_SU_EEEEENS4_13SM90_TMA_LOADENS4_14ComposedLayoutINS4_7SwizzleILi3ELi4ELi3EEENS4_18smem_ptr_flag_bitsILi8EEENSQ_INS5_IJNSA_ILi8EEESH_EEENS5_IJSH_SC_EEEEEEEvNS4_8identityENS4_23SM90_TMA_LOAD_MULTICASTES17_vS18_EENS_8epilogue10collective6detail29Sm90TmaWarpSpecializedAdapterINS1C_15DefaultEpilogueIaSJ_SJ_NS1B_6thread17LinearCombinationIaLi1EiiLNS1G_9ScaleType4KindE0ELNS_15FloatRoundStyleE2EaEENS1_15EpilogueDefaultEEEEEvvEEEEvNT_6ParamsE:
        .type           _ZN7cutlass13device_kernelINS_4gemm6kernel13GemmUniversalIN4cute5tupleIJiiiiEEENS1_10collective13CollectiveMmaINS1_34MainloopSm90TmaGmmaWarpSpecializedILi2ENS5_IJNS4_1CILi2EEENSA_ILi1EEESC_EEENS1_35KernelTmaWarpSpecializedCooperativeEEENS5_IJNSA_ILi384EEESG_NSA_ILi128EEEEEEaNS5_IJlSC_lEEEaSJ_NS4_8TiledMMAINS4_8MMA_AtomIJNS4_4SM904GMMA27MMA_64x192x32_S32S8S8_SS_TNEEEENS4_6LayoutISD_NS5_IJSC_NSA_ILi0EEESR_EEEEENS5_IJNS4_10UnderscoreESU_SU_EEEEENS4_13SM90_TMA_LOADENS4_14ComposedLayoutINS4_7SwizzleILi3ELi4ELi3EEENS4_18smem_ptr_flag_bitsILi8EEENSQ_INS5_IJNSA_ILi8EEESH_EEENS5_IJSH_SC_EEEEEEEvNS4_8identityENS4_23SM90_TMA_LOAD_MULTICASTES17_vS18_EENS_8epilogue10collective6detail29Sm90TmaWarpSpecializedAdapterINS1C_15DefaultEpilogueIaSJ_SJ_NS1B_6thread17LinearCombinationIaLi1EiiLNS1G_9ScaleType4KindE0ELNS_15FloatRoundStyleE2EaEENS1_15EpilogueDefaultEEEEEvvEEEEvNT_6ParamsE,@function
        .size           _ZN7cutlass13device_kernelINS_4gemm6kernel13GemmUniversalIN4cute5tupleIJiiiiEEENS1_10collective13CollectiveMmaINS1_34MainloopSm90TmaGmmaWarpSpecializedILi2ENS5_IJNS4_1CILi2EEENSA_ILi1EEESC_EEENS1_35KernelTmaWarpSpecializedCooperativeEEENS5_IJNSA_ILi384EEESG_NSA_ILi128EEEEEEaNS5_IJlSC_lEEEaSJ_NS4_8TiledMMAINS4_8MMA_AtomIJNS4_4SM904GMMA27MMA_64x192x32_S32S8S8_SS_TNEEEENS4_6LayoutISD_NS5_IJSC_NSA_ILi0EEESR_EEEEENS5_IJNS4_10UnderscoreESU_SU_EEEEENS4_13SM90_TMA_LOADENS4_14ComposedLayoutINS4_7SwizzleILi3ELi4ELi3EEENS4_18smem_ptr_flag_bitsILi8EEENSQ_INS5_IJNSA_ILi8EEESH_EEENS5_IJSH_SC_EEEEEEEvNS4_8identityENS4_23SM90_TMA_LOAD_MULTICASTES17_vS18_EENS_8epilogue10collective6detail29Sm90TmaWarpSpecializedAdapterINS1C_15DefaultEpilogueIaSJ_SJ_NS1B_6thread17LinearCombinationIaLi1EiiLNS1G_9ScaleType4KindE0ELNS_15FloatRoundStyleE2EaEENS1_15EpilogueDefaultEEEEEvvEEEEvNT_6ParamsE,(.L_x_1217 - _ZN7cutlass13device_kernelINS_4gemm6kernel13GemmUniversalIN4cute5tupleIJiiiiEEENS1_10collective13CollectiveMmaINS1_34MainloopSm90TmaGmmaWarpSpecializedILi2ENS5_IJNS4_1CILi2EEENSA_ILi1EEESC_EEENS1_35KernelTmaWarpSpecializedCooperativeEEENS5_IJNSA_ILi384EEESG_NSA_ILi128EEEEEEaNS5_IJlSC_lEEEaSJ_NS4_8TiledMMAINS4_8MMA_AtomIJNS4_4SM904GMMA27MMA_64x192x32_S32S8S8_SS_TNEEEENS4_6LayoutISD_NS5_IJSC_NSA_ILi0EEESR_EEEEENS5_IJNS4_10UnderscoreESU_SU_EEEEENS4_13SM90_TMA_LOADENS4_14ComposedLayoutINS4_7SwizzleILi3ELi4ELi3EEENS4_18smem_ptr_flag_bitsILi8EEENSQ_INS5_IJNSA_ILi8EEESH_EEENS5_IJSH_SC_EEEEEEEvNS4_8identityENS4_23SM90_TMA_LOAD_MULTICASTES17_vS18_EENS_8epilogue10collective6detail29Sm90TmaWarpSpecializedAdapterINS1C_15DefaultEpilogueIaSJ_SJ_NS1B_6thread17LinearCombinationIaLi1EiiLNS1G_9ScaleType4KindE0ELNS_15FloatRoundStyleE2EaEENS1_15EpilogueDefaultEEEEEvvEEEEvNT_6ParamsE)
        .other          _ZN7cutlass13device_kernelINS_4gemm6kernel13GemmUniversalIN4cute5tupleIJiiiiEEENS1_10collective13CollectiveMmaINS1_34MainloopSm90TmaGmmaWarpSpecializedILi2ENS5_IJNS4_1CILi2EEENSA_ILi1EEESC_EEENS1_35KernelTmaWarpSpecializedCooperativeEEENS5_IJNSA_ILi384EEESG_NSA_ILi128EEEEEEaNS5_IJlSC_lEEEaSJ_NS4_8TiledMMAINS4_8MMA_AtomIJNS4_4SM904GMMA27MMA_64x192x32_S32S8S8_SS_TNEEEENS4_6LayoutISD_NS5_IJSC_NSA_ILi0EEESR_EEEEENS5_IJNS4_10UnderscoreESU_SU_EEEEENS4_13SM90_TMA_LOADENS4_14ComposedLayoutINS4_7SwizzleILi3ELi4ELi3EEENS4_18smem_ptr_flag_bitsILi8EEENSQ_INS5_IJNSA_ILi8EEESH_EEENS5_IJSH_SC_EEEEEEEvNS4_8identityENS4_23SM90_TMA_LOAD_MULTICASTES17_vS18_EENS_8epilogue10collective6detail29Sm90TmaWarpSpecializedAdapterINS1C_15DefaultEpilogueIaSJ_SJ_NS1B_6thread17LinearCombinationIaLi1EiiLNS1G_9ScaleType4KindE0ELNS_15FloatRoundStyleE2EaEENS1_15EpilogueDefaultEEEEEvvEEEEvNT_6ParamsE,@"STO_CUDA_ENTRY STV_DEFAULT"
_ZN7cutlass13device_kernelINS_4gemm6kernel13GemmUniversalIN4cute5tupleIJiiiiEEENS1_10collective13CollectiveMmaINS1_34MainloopSm90TmaGmmaWarpSpecializedILi2ENS5_IJNS4_1CILi2EEENSA_ILi1EEESC_EEENS1_35KernelTmaWarpSpecializedCooperativeEEENS5_IJNSA_ILi384EEESG_NSA_ILi128EEEEEEaNS5_IJlSC_lEEEaSJ_NS4_8TiledMMAINS4_8MMA_AtomIJNS4_4SM904GMMA27MMA_64x192x32_S32S8S8_SS_TNEEEENS4_6LayoutISD_NS5_IJSC_NSA_ILi0EEESR_EEEEENS5_IJNS4_10UnderscoreESU_SU_EEEEENS4_13SM90_TMA_LOADENS4_14ComposedLayoutINS4_7SwizzleILi3ELi4ELi3EEENS4_18smem_ptr_flag_bitsILi8EEENSQ_INS5_IJNSA_ILi8EEESH_EEENS5_IJSH_SC_EEEEEEEvNS4_8identityENS4_23SM90_TMA_LOAD_MULTICASTES17_vS18_EENS_8epilogue10collective6detail29Sm90TmaWarpSpecializedAdapterINS1C_15DefaultEpilogueIaSJ_SJ_NS1B_6thread17LinearCombinationIaLi1EiiLNS1G_9ScaleType4KindE0ELNS_15FloatRoundStyleE2EaEENS1_15EpilogueDefaultEEEEEvvEEEEvNT_6ParamsE:
[----:B------:R-:W0:Y:S02]  /*0000*/  LDC R1, c[0x0][0x28] ;  /* 0x00000a00ff017b82 */ /* 0x000e240000000800 */
[----:B0-----:R-:W-:Y:S01]  /*0010*/  VIADD R1, R1, 0xffffe820 ;  /* 0xffffe82001017836 */ /* 0x001fe20000000000 */
[----:B------:R-:W0:Y:S01]  /*0020*/  S2R R4, SR_TID.X ;  /* 0x0000000000047919 */ /* 0x000e220000002100 */
[----:B------:R-:W-:Y:S01]  /*0030*/  ELECT P0, URZ, PT ;  /* 0x00000000003f782f */ /* 0x000fe20003800000 */
[----:B------:R-:W-:Y:S01]  /*0040*/  BSSY B0, `(.L_x_0) ;  /* 0x0000015000007945 */ /* 0x000fe20003800000 */
[--C-:B0-----:R-:W-:Y:S02]  /*0050*/  SHF.R.U32.HI R0, RZ, 0x5, R4.reuse ;  /* 0x00000005ff007819 */ /* 0x101fe40000011604 */
[----:B------:R-:W-:-:S03]  /*0060*/  SHF.R.U32.HI R2, RZ, 0x7, R4 ;  /* 0x00000007ff027819 */ /* 0x000fc60000011604 */
[----:B------:R-:W0:Y:S04]  /*0070*/  SHFL.IDX PT, R3, R0, RZ, 0x1f ;  /* 0x00001fff00037589 */ /* 0x000e2800000e0000 */
[----:B------:R-:W1:Y:S01]  /*0080*/  SHFL.IDX PT, R2, R2, RZ, 0x1f ;  /* 0x00001fff02027589 */ /* 0x000e6200000e0000 */
[----:B0-----:R-:W-:Y:S02]  /*0090*/  R2UR UR9, R3 ;  /* 0x00000000030972ca */ /* 0x001fe400000e0000 */
[----:B-1----:R-:W-:-:S11]  /*00a0*/  R2UR UR5, R2 ;  /* 0x00000000020572ca */ /* 0x002fd600000e0000 */
[----:B------:R-:W-:Y:S02]  /*00b0*/  USHF.R.S32.HI UR4, URZ, 0x1f, UR9 ;  /* 0x0000001f3f047899 */ /* 0x000fe40008011409 */
[----:B------:R-:W-:Y:S02]  /*00c0*/  ISETP.NE.OR P0, PT, RZ, UR9, !P0 ;  /* 0x00000009ff007c0c */ /* 0x000fe4000c705670 */
[----:B------:R-:W-:-:S04]  /*00d0*/  ULEA.HI UR4, UR4, UR9, URZ, 0x2 ;  /* 0x0000000904047291 */ /* 0x000fc8000f8f103f */
[----:B------:R-:W-:-:S04]  /*00e0*/  ULOP3.LUT UR4, UR4, 0xfffffffc, URZ, 0xc0, !UPT ;  /* 0xfffffffc04047892 */ /* 0x000fc8000f8ec03f */
[----:B------:R-:W-:-:S03]  /*00f0*/  UIADD3 UR9, UR9, -UR4, URZ ;  /* 0x8000000409097290 */ /* 0x000fc6000fffe03f */
[----:B------:R-:W-:Y:S09]  /*0100*/  @P0 BRA `(.L_x_1) ;  /* 0x0000000000200947 */ /* 0x000ff20003800000 */
[----:B------:R-:W-:Y:S02]  /*0110*/  ULDC.64 UR6, c[0x0][0x198] ;  /* 0x0000660000067ab9 */ /* 0x000fe40000000a00 */
[----:B------:R-:W-:Y:S02]  /*0120*/  UIADD3 UR10, UP0, UR6, 0xf0, URZ ;  /* 0x000000f0060a7890 */ /* 0x000fe4000ff1e03f */
[----:B------:R-:W-:Y:S02]  /*0130*/  UIADD3 UR6, UP1, UR6, 0x1f0, URZ ;  /* 0x000001f006067890 */ /* 0x000fe4000ff3e03f */
[----:B------:R-:W-:Y:S02]  /*0140*/  UIADD3.X UR11, URZ, UR7, URZ, UP0, !UPT ;  /* 0x000000073f0b7290 */ /* 0x000fe400087fe43f */
[----:B------:R-:W-:-:S07]  /*0150*/  UIADD3.X UR7, URZ, UR7, URZ, UP1, !UPT ;  /* 0x000000073f077290 */ /* 0x000fce0008ffe43f */
[----:B------:R0:W-:Y:S02]  /*0160*/  UTMACCTL.PF [UR10] ;  /* 0x000000000a0079b9 */ /* 0x0001e40008040000 */
[----:B------:R0:W-:Y:S02]  /*0170*/  UTMACCTL.PF [UR6] ;  /* 0x00000000060079b9 */ /* 0x0001e40008040000 */
[----:B0-----:R-:W-:Y:S01]  /*0180*/  NOP ;  /* 0x0000000000007918 */ /* 0x001fe20000000000 */
.L_x_1:
[----:B------:R-:W-:Y:S05]  /*0190*/  BSYNC B0 ;  /* 0x0000000000007941 */ /* 0x000fea0003800000 */
.L_x_0:
[----:B------:R-:W0:Y:S01]  /*01a0*/  SHFL.IDX PT, R2, R0, RZ, 0x1f ;  /* 0x00001fff00027589 */ /* 0x000e2200000e0000 */
[----:B------:R-:W-:Y:S01]  /*01b0*/  UISETP.NE.AND UP0, UPT, UR9, 0x3, UPT ;  /* 0x000000030900788c */ /* 0x000fe2000bf05270 */
[----:B------:R-:W-:Y:S01]  /*01c0*/  ISETP.NE.AND P1, PT, RZ, UR5, PT ;  /* 0x00000005ff007c0c */ /* 0x000fe2000bf25270 */
[----:B------:R-:W-:Y:S02]  /*01d0*/  UIADD3 UR16, UR5, -0x1, URZ ;  /* 0xffffffff05107890 */ /* 0x000fe4000fffe03f */
[----:B------:R-:W-:Y:S02]  /*01e0*/  UISETP.EQ.OR UP0, UPT, UR9, URZ, !UP0 ;  /* 0x0000003f0900728c */ /* 0x000fe4000c702670 */
[----:B------:R-:W-:Y:S02]  /*01f0*/  UISETP.GE.U32.AND UP1, UPT, UR16, 0x2, UPT ;  /* 0x000000021000788c */ /* 0x000fe4000bf26070 */
[----:B------:R-:W-:-:S04]  /*0200*/  UISETP.EQ.AND UP0, UPT, UR5, URZ, UP0 ;  /* 0x0000003f0500728c */ /* 0x000fc80008702270 */
[----:B------:R-:W-:-:S04]  /*0210*/  USEL UR38, URZ, 0x1, !UP0 ;  /* 0x000000013f267887 */ /* 0x000fc8000c000000 */
[----:B------:R-:W-:Y:S01]  /*0220*/  USEL UR38, UR38, 0x2, UP1 ;  /* 0x0000000226267887 */ /* 0x000fe20008800000 */
[----:B0-----:R-:W-:-:S13]  /*0230*/  ISETP.NE.AND P0, PT, R2, RZ, PT ;  /* 0x000000ff0200720c */ /* 0x001fda0003f05270 */
[----:B------:R-:W-:Y:S05]  /*0240*/  @P0 BRA `(.L_x_2) ;  /* 0x0000000000480947 */ /* 0x000fea0003800000 */
[----:B------:R-:W0:Y:S01]  /*0250*/  S2UR UR8, SR_CgaCtaId ;  /* 0x00000000000879c3 */ /* 0x000e220000008800 */
[----:B------:R-:W-:Y:S01]  /*0260*/  UMOV UR4, 0x400 ;  /* 0x0000040000047882 */ /* 0x000fe20000000000 */
[----:B------:R-:W-:Y:S01]  /*0270*/  UMOV UR5, 0x1 ;  /* 0x0000000100057882 */ /* 0x000fe20000000000 */
[----:B------:R-:W-:Y:S01]  /*0280*/  UMOV UR6, 0x4 ;  /* 0x0000000400067882 */ /* 0x000fe20000000000 */
[----:B------:R-:W-:Y:S01]  /*0290*/  ELECT P0, URZ, PT ;  /* 0x00000000003f782f */ /* 0x000fe20003800000 */
[----:B------:R-:W-:-:S04]  /*02a0*/  UIADD3 UR6, -UR6, 0x100000, URZ ;  /* 0x0010000006067890 */ /* 0x000fc8000fffe13f */
[----:B------:R-:W-:Y:S02]  /*02b0*/  USHF.L.U32 UR7, UR6, 0xb, URZ ;  /* 0x0000000b06077899 */ /* 0x000fe4000800063f */
[----:B------:R-:W-:Y:S02]  /*02c0*/  USHF.L.U32 UR6, UR6, 0x1, URZ ;  /* 0x0000000106067899 */ /* 0x000fe4000800063f */
[----:B0-----:R-:W-:Y:S02]  /*02d0*/  ULEA UR8, UR8, UR4, 0x18 ;  /* 0x0000000408087291 */ /* 0x001fe4000f8ec03f */
[----:B------:R-:W-:-:S04]  /*02e0*/  UIADD3 UR4, -UR5, 0x100000, URZ ;  /* 0x0010000005047890 */ /* 0x000fc8000fffe13f */
[----:B------:R-:W-:Y:S02]  /*02f0*/  USHF.L.U32 UR5, UR4, 0xb, URZ ;  /* 0x0000000b04057899 */ /* 0x000fe4000800063f */
[----:B------:R-:W-:Y:S01]  /*0300*/  USHF.L.U32 UR4, UR4, 0x1, URZ ;  /* 0x0000000104047899 */ /* 0x000fe2000800063f */
[----:B------:R-:W0:Y:S11]  /*0310*/  FENCE.VIEW.ASYNC.S ;  /* 0x00000000000073c6 */ /* 0x000e360000000000 */
[----:B0-----:R0:W1:Y:S01]  /*0320*/  SYNCS.EXCH.64 URZ, [UR8], UR4 ;  /* 0x00000004083f75b2 */ /* 0x0010620008000100 */
[----:B------:R0:W2:Y:S01]  /*0330*/  SYNCS.EXCH.64 URZ, [UR8+0x10], UR6 ;  /* 0x00001006083f75b2 */ /* 0x0000a20008000100 */
[----:B------:R0:W3:Y:S01]  /*0340*/  SYNCS.EXCH.64 URZ, [UR8+0x8], UR4 ;  /* 0x00000804083f75b2 */ /* 0x0000e20008000100 */
[----:B------:R0:W4:Y:S01]  /*0350*/  SYNCS.EXCH.64 URZ, [UR8+0x18], UR6 ;  /* 0x00001806083f75b2 */ /* 0x0001220008000100 */
[----:B------:R-:W-:Y:S01]  /*0360*/  NOP ;  /* 0x0000000000007918 */ /* 0x000fe20000000000 */
.L_x_2:
[----:B------:R-:W5:Y:S01]  /*0370*/  S2UR UR13, SR_CTAID.X ;  /* 0x00000000000d79c3 */ /* 0x000f620000002500 */
[----:B------:R-:W-:Y:S01]  /*0380*/  SHF.R.S32.HI R3, RZ, 0x1f, R4 ;  /* 0x0000001fff037819 */ /* 0x000fe20000011404 */
[----:B------:R5:W1:Y:S01]  /*0390*/  SHFL.IDX PT, R6, R0, RZ, 0x1f ;  /* 0x00001fff00067589 */ /* 0x000a6200000e0000 */
[----:B0-----:R-:W-:Y:S01]  /*03a0*/  ULDC UR4, c[0x0][0x150] ;  /* 0x0000540000047ab9 */ /* 0x001fe20000000800 */
[----:B------:R-:W-:Y:S02]  /*03b0*/  ELECT P0, URZ, PT ;  /* 0x00000000003f782f */ /* 0x000fe40003800000 */
[----:B------:R-:W-:Y:S01]  /*03c0*/  LEA.HI R3, R3, R4, RZ, 0x7 ;  /* 0x0000000403037211 */ /* 0x000fe200078f38ff */
[----:B------:R-:W-:Y:S01]  /*03d0*/  ULDC UR5, c[0x0][0x154] ;  /* 0x0000550000057ab9 */ /* 0x000fe20000000800 */
[----:B------:R-:W-:Y:S01]  /*03e0*/  SHF.R.S32.HI R7, RZ, 0x1f, R2 ;  /* 0x0000001fff077819 */ /* 0x000fe20000011402 */
[----:B------:R-:W0:Y:S01]  /*03f0*/  S2UR UR10, SR_CTAID.Y ;  /* 0x00000000000a79c3 */ /* 0x000e220000002600 */
[----:B------:R-:W-:Y:S01]  /*0400*/  LOP3.LUT R3, R3, 0xffffff80, RZ, 0xc0, !PT ;  /* 0xffffff8003037812 */ /* 0x000fe200078ec0ff */
[----:B------:R-:W-:Y:S01]  /*0410*/  ULDC UR8, c[0x0][0x144] ;  /* 0x0000510000087ab9 */ /* 0x000fe20000000800 */
[----:B------:R-:W-:Y:S01]  /*0420*/  LEA.HI R7, R7, R2, RZ, 0x2 ;  /* 0x0000000207077211 */ /* 0x000fe200078f10ff */
[----:B------:R-:W-:Y:S01]  /*0430*/  NOP ;  /* 0x0000000000007918 */ /* 0x000fe20000000000 */
[----:B------:R-:W-:Y:S01]  /*0440*/  NOP ;  /* 0x0000000000007918 */ /* 0x000fe20000000000 */
[----:B------:R-:W-:Y:S01]  /*0450*/  IMAD.IADD R3, R4, 0x1, -R3 ;  /* 0x0000000104037824 */ /* 0x000fe200078e0a03 */
[----:B------:R-:W-:Y:S01]  /*0460*/  LOP3.LUT R7, R7, 0x3ffffffc, RZ, 0xc0, !PT ;  /* 0x3ffffffc07077812 */ /* 0x000fe200078ec0ff */
[----:B------:R-:W-:Y:S01]  /*0470*/  ULDC UR11, c[0x0][0x148] ;  /* 0x00005200000b7ab9 */ /* 0x000fe20000000800 */
[----:B------:R-:W-:-:S02]  /*0480*/  IMAD.MOV.U32 R19, RZ, RZ, 0x1 ;  /* 0x00000001ff137424 */ /* 0x000fc400078e00ff */
[----:B------:R-:W-:Y:S01]  /*0490*/  SHF.R.S32.HI R4, RZ, 0x1f, R3 ;  /* 0x0000001fff047819 */ /* 0x000fe20000011403 */
[----:B------:R-:W-:-:S03]  /*04a0*/  IMAD.IADD R2, R2, 0x1, -R7 ;  /* 0x0000000102027824 */ /* 0x000fc600078e0a07 */
[----:B------:R-:W-:Y:S02]  /*04b0*/  LEA.HI R4, R4, R3, RZ, 0x3 ;  /* 0x0000000304047211 */ /* 0x000fe400078f18ff */
[----:B-----5:R-:W-:Y:S02]  /*04c0*/  I2FP.F32.U32 R5, UR13 ;  /* 0x0000000d00057c45 */ /* 0x020fe40008201000 */
[--C-:B------:R-:W-:Y:S02]  /*04d0*/  SHF.R.S32.HI R0, RZ, 0x3, R4.reuse ;  /* 0x00000003ff007819 */ /* 0x100fe40000011404 */
[----:B-1----:R-:W-:Y:S01]  /*04e0*/  ISETP.NE.OR P0, PT, R6, RZ, !P0 ;  /* 0x000000ff0600720c */ /* 0x002fe20004705670 */
[----:B------:R-:W-:Y:S01]  /*04f0*/  FMUL R8, R5, UR4 ;  /* 0x0000000405087c20 */ /* 0x000fe20008400000 */
[----:B------:R-:W-:-:S04]  /*0500*/  SHF.R.S32.HI R5, RZ, 0x1f, R4 ;  /* 0x0000001fff057819 */ /* 0x000fc80000011404 */
[----:B------:R-:W-:Y:S01]  /*0510*/  LEA.HI R5, R5, R0, RZ, 0x2 ;  /* 0x0000000005057211 */ /* 0x000fe200078f10ff */
[----:B------:R-:W1:Y:S03]  /*0520*/  F2I.U32.TRUNC.NTZ R8, R8 ;  /* 0x0000000800087305 */ /* 0x000e66000020f000 */
[----:B------:R-:W-:-:S03]  /*0530*/  LOP3.LUT R5, R5, 0xfffffffc, RZ, 0xc0, !PT ;  /* 0xfffffffc05057812 */ /* 0x000fc600078ec0ff */
[----:B------:R-:W-:Y:S01]  /*0540*/  VOTEU.ALL UP0, P0 ;  /* 0x00000000003f7886 */ /* 0x000fe20000000000 */
[----:B------:R-:W-:Y:S01]  /*0550*/  VOTEU.ALL UP1, P0 ;  /* 0x00000000003f7886 */ /* 0x000fe20000020000 */
[----:B------:R-:W-:Y:S01]  /*0560*/  IMAD.IADD R5, R0, 0x1, -R5 ;  /* 0x0000000100057824 */ /* 0x000fe200078e0a05 */
[----:B0-----:R-:W-:Y:S02]  /*0570*/  I2FP.F32.U32 R0, UR10 ;  /* 0x0000000a00007c45 */ /* 0x001fe40008201000 */
[----:B------:R-:W0:Y:S01]  /*0580*/  @!UP0 S2UR UR7, SR_CgaCtaId ;  /* 0x00000000000789c3 */ /* 0x000e220000008800 */
[----:B------:R-:W-:Y:S01]  /*0590*/  IMAD R2, R2, 0x4, R5 ;  /* 0x0000000402027824 */ /* 0x000fe200078e0205 */
[----:B------:R-:W-:Y:S01]  /*05a0*/  @!UP0 UMOV UR6, 0x400 ;  /* 0x0000040000068882 */ /* 0x000fe20000000000 */
[----:B------:R-:W-:Y:S01]  /*05b0*/  FMUL R4, R0, UR5 ;  /* 0x0000000500047c20 */ /* 0x000fe20008400000 */
[----:B-1----:R-:W-:Y:S02]  /*05c0*/  R2UR UR4, R8 ;  /* 0x00000000080472ca */ /* 0x002fe400000e0000 */
[----:B------:R-:W-:-:S03]  /*05d0*/  LEA.HI R0, R2, R2, RZ, 0x1 ;  /* 0x0000000202007211 */ /* 0x000fc600078f08ff */
[----:B------:R-:W1:Y:S01]  /*05e0*/  F2I.U32.TRUNC.NTZ R4, R4 ;  /* 0x0000000400047305 */ /* 0x000e62000020f000 */
[----:B------:R-:W-:-:S05]  /*05f0*/  LOP3.LUT R5, R0, 0xfffffffe, RZ, 0xc0, !PT ;  /* 0xfffffffe00057812 */ /* 0x000fca00078ec0ff */
[----:B------:R-:W-:Y:S02]  /*0600*/  IMAD.IADD R5, R2, 0x1, -R5 ;  /* 0x0000000102057824 */ /* 0x000fe400078e0a05 */
[----:B------:R-:W-:-:S04]  /*0610*/  UIADD3 UR4, -UR4, URZ, URZ ;  /* 0x0000003f04047290 */ /* 0x000fc8000fffe13f */
[----:B------:R-:W-:Y:S01]  /*0620*/  UIMAD UR8, UR8, UR4, UR13 ;  /* 0x00000004080872a4 */ /* 0x000fe2000f8e020d */
[----:B-1----:R-:W-:Y:S02]  /*0630*/  R2UR UR12, R4 ;  /* 0x00000000040c72ca */ /* 0x002fe400000e0000 */
[----:B------:R-:W-:Y:S01]  /*0640*/  UMOV UR4, 0x20 ;  /* 0x0000002000047882 */ /* 0x000fe20000000000 */
[----:B------:R-:W1:Y:S02]  /*0650*/  LDC R4, c[0x0][0x140] ;  /* 0x00005000ff047b82 */ /* 0x000e640000000800 */
[----:B------:R-:W-:Y:S01]  /*0660*/  ISETP.NE.AND P3, PT, R5, UR8, PT ;  /* 0x0000000805007c0c */ /* 0x000fe2000bf65270 */
[----:B------:R-:W-:Y:S01]  /*0670*/  IMAD.SHL.U32 R5, R2, 0x4, RZ ;  /* 0x0000000402057824 */ /* 0x000fe200078e00ff */
[----:B------:R-:W-:-:S04]  /*0680*/  @!UP0 UIADD3 UR4, -UR4, 0x100000, URZ ;  /* 0x0010000004048890 */ /* 0x000fc8000fffe13f */
[----:B------:R-:W-:Y:S02]  /*0690*/  @!UP0 USHF.L.U32 UR5, UR4, 0xb, URZ ;  /* 0x0000000b04058899 */ /* 0x000fe4000800063f */
[----:B------:R-:W-:Y:S02]  /*06a0*/  @!UP0 USHF.L.U32 UR4, UR4, 0x1, URZ ;  /* 0x0000000104048899 */ /* 0x000fe4000800063f */
[----:B0-----:R-:W-:Y:S01]  /*06b0*/  @!UP0 ULEA UR6, UR7, UR6, 0x18 ;  /* 0x0000000607068291 */ /* 0x001fe2000f8ec03f */
[----:B------:R-:W-:Y:S01]  /*06c0*/  LOP3.LUT R9, R2, 0xc, R5, 0x78, !PT ;  /* 0x0000000c02097812 */ /* 0x000fe200078e7805 */
[----:B------:R-:W-:Y:S01]  /*06d0*/  VOTEU.ALL UP0, P0 ;  /* 0x00000000003f7886 */ /* 0x000fe20000000000 */
[----:B------:R-:W-:Y:S01]  /*06e0*/  LOP3.LUT P0, RZ, R3, 0x7, RZ, 0xc0, !PT ;  /* 0x0000000703ff7812 */ /* 0x000fe2000780c0ff */
[----:B------:R-:W-:Y:S02]  /*06f0*/  UIADD3 UR12, -UR12, URZ, URZ ;  /* 0x0000003f0c0c7290 */ /* 0x000fe4000fffe13f */
[----:B------:R0:W-:Y:S01]  /*0700*/  STL [R1+0x600], R9 ;  /* 0x0006000901007387 */ /* 0x0001e20000100800 */
[----:B------:R-:W-:-:S02]  /*0710*/  ISETP.LT.U32.AND P0, PT, R9, 0x2, !P0 ;  /* 0x000000020900780c */ /* 0x000fc40004701070 */
[----:B------:R-:W-:Y:S01]  /*0720*/  @P3 LEA.HI R0, R9, R9, RZ, 0x1 ;  /* 0x0000000909003211 */ /* 0x000fe200078f08ff */
[----:B------:R-:W5:Y:S02]  /*0730*/  FENCE.VIEW.ASYNC.S ;  /* 0x00000000000073c6 */ /* 0x000f640000000000 */
[----:B-----5:R-:W0:Y:S01]  /*0740*/  @!UP0 SYNCS.EXCH.64 URZ, [UR6+0x30], UR4 ;  /* 0x00003004063f85b2 */ /* 0x020e220008000100 */
[----:B------:R-:W-:Y:S02]  /*0750*/  @P3 SHF.R.S32.HI R0, RZ, 0x1, R0 ;  /* 0x00000001ff003819 */ /* 0x000fe40000011400 */
[----:B-1----:R-:W-:Y:S01]  /*0760*/  ISETP.EQ.U32.AND P2, PT, R4, 0x1, PT ;  /* 0x000000010400780c */ /* 0x002fe20003f42070 */
[----:B------:R1:W0:Y:S01]  /*0770*/  @!UP1 SYNCS.EXCH.64 URZ, [UR6+0x38], UR4 ;  /* 0x00003804063f95b2 */ /* 0x0002220008000100 */
[----:B------:R-:W-:Y:S01]  /*0780*/  NOP ;  /* 0x0000000000007918 */ /* 0x000fe20000000000 */
[----:B-1----:R-:W-:-:S06]  /*0790*/  UIMAD UR4, UR11, UR12, UR10 ;  /* 0x0000000c0b0472a4 */ /* 0x002fcc000f8e020a */
[----:B------:R-:W-:Y:S02]  /*07a0*/  @P3 ISETP.NE.AND P4, PT, R0, UR4, PT ;  /* 0x0000000400003c0c */ /* 0x000fe4000bf85270 */
[----:B------:R-:W-:Y:S02]  /*07b0*/  SEL R0, RZ, 0x1, !P0 ;  /* 0x00000001ff007807 */ /* 0x000fe40004000000 */
[----:B------:R-:W-:-:S04]  /*07c0*/  @P3 SEL R19, RZ, 0x1, P4 ;  /* 0x00000001ff133807 */ /* 0x000fc80002000000 */
[----:B------:R-:W-:Y:S01]  /*07d0*/  LOP3.LUT R19, R19, R0, RZ, 0xc0, !PT ;  /* 0x0000000013137212 */ /* 0x000fe200078ec0ff */
[----:B------:R-:W-:Y:S06]  /*07e0*/  @!P2 BRA `(.L_x_3) ;  /* 0x000000000008a947 */ /* 0x000fec0003800000 */
[----:B0-234-:R-:W-:Y:S01]  /*07f0*/  UCGABAR_ARV ;  /* 0x00000000000079c7 */ /* 0x01dfe20008000000 */
[----:B------:R-:W-:Y:S05]  /*0800*/  BRA `(.L_x_4) ;  /* 0x0000000000047947 */ /* 0x000fea0003800000 */
.L_x_3:
[----:B0-234-:R-:W-:Y:S01]  /*0810*/  NOP ;  /* 0x0000000000007918 */ /* 0x01dfe20000000000 */
.L_x_4:
[----:B------:R-:W-:Y:S01]  /*0820*/  ULDC UR4, c[0x0][0x65c] ;  /* 0x0001970000047ab9 */ /* 0x000fe20000000800 */
[----:B------:R-:W-:Y:S01]  /*0830*/  UMOV UR5, URZ ;  /* 0x0000003f00057c82 */ /* 0x000fe20008000000 */
[----:B------:R-:W-:-:S03]  /*0840*/  UISETP.NE.AND UP0, UPT, UR4, 0x1, UPT ;  /* 0x000000010400788c */ /* 0x000fc6000bf05270 */
[----:B------:R-:W-:Y:S01]  /*0850*/  UMOV UR4, UR13 ;  /* 0x0000000d00047c82 */ /* 0x000fe20008000000 */
[----:B------:R-:W-:Y:S02]  /*0860*/  UP2UR UR39, UPR, URZ, 0x1 ;  /* 0x000000013f277883 */ /* 0x000fe40008000000 */
[----:B------:R-:W-:Y:S02]  /*0870*/  PLOP3.LUT P0, PT, PT, PT, UP0, 0x80, 0x0 ;  /* 0x000000000000781c */ /* 0x000fe40003f0f008 */
[----:B------:R-:W-:Y:S02]  /*0880*/  PLOP3.LUT P3, PT, PT, PT, UP0, 0x80, 0x0 ;  /* 0x000000000000781c */ /* 0x000fe40003f6f008 */
[----:B------:R-:W-:Y:S01]  /*0890*/  PLOP3.LUT P5, PT, PT, PT, UP0, 0x80, 0x0 ;  /* 0x000000000000781c */ /* 0x000fe20003faf008 */
[----:B------:R-:W-:Y:S01]  /*08a0*/  @UP0 ULDC UR14, c[0x0][0x10] ;  /* 0x00000400000e0ab9 */ /* 0x000fe20000000800 */
[----:B------:R-:W-:Y:S01]  /*08b0*/  @UP0 UMOV UR6, UR10 ;  /* 0x0000000a00060c82 */ /* 0x000fe20008000000 */
[----:B------:R-:W-:Y:S01]  /*08c0*/  @UP0 UMOV UR7, URZ ;  /* 0x0000003f00070c82 */ /* 0x000fe20008000000 */
[----:B------:R-:W-:Y:S01]  /*08d0*/  PLOP3.LUT P4, PT, PT, PT, UP0, 0x80, 0x0 ;  /* 0x000000000000781c */ /* 0x000fe20003f8f008 */
[----:B------:R-:W-:-:S03]  /*08e0*/  @UP0 UIMAD.WIDE.U32 UR14, UR13, UR14, UR6 ;  /* 0x0000000e0d0e02a5 */ /* 0x000fc6000f8e0006 */
[----:B------:R-:W-:Y:S01]  /*08f0*/  @!UP0 ULDC UR7, c[0x0][0xc] ;  /* 0x0000030000078ab9 */ /* 0x000fe20000000800 */
[----:B------:R-:W-:Y:S01]  /*0900*/  @UP0 UMOV UR6, URZ ;  /* 0x0000003f00060c82 */ /* 0x000fe20008000000 */
[----:B------:R-:W-:Y:S01]  /*0910*/  @!UP0 UIMAD.WIDE.U32 UR4, UR10, UR7, UR4 ;  /* 0x000000070a0482a5 */ /* 0x000fe2000f8e0004 */
[----:B------:R-:W-:Y:S01]  /*0920*/  IMAD.U32 R2, RZ, RZ, UR14 ;  /* 0x0000000eff027e24 */ /* 0x000fe2000f8e00ff */
[----:B------:R-:W-:Y:S02]  /*0930*/  @UP0 UIADD3 UR6, UR15, UR6, URZ ;  /* 0x000000060f060290 */ /* 0x000fe4000fffe03f */
[----:B------:R-:W-:Y:S02]  /*0940*/  IMAD.U32 R3, RZ, RZ, UR15 ;  /* 0x0000000fff037e24 */ /* 0x000fe4000f8e00ff */
[----:B------:R-:W-:Y:S02]  /*0950*/  @P0 IMAD.MOV.U32 R7, RZ, RZ, R2 ;  /* 0x000000ffff070224 */ /* 0x000fe400078e0002 */
[----:B------:R-:W-:-:S02]  /*0960*/  IMAD.U32 R5, RZ, RZ, UR5 ;  /* 0x00000005ff057e24 */ /* 0x000fc4000f8e00ff */
[----:B------:R-:W-:Y:S02]  /*0970*/  IMAD.U32 R2, RZ, RZ, UR4 ;  /* 0x00000004ff027e24 */ /* 0x000fe4000f8e00ff */
[----:B------:R-:W-:Y:S02]  /*0980*/  @P3 IMAD.U32 R6, RZ, RZ, UR6 ;  /* 0x00000006ff063e24 */ /* 0x000fe4000f8e00ff */
[----:B------:R-:W-:Y:S02]  /*0990*/  @!P5 IMAD.MOV.U32 R6, RZ, RZ, R5 ;  /* 0x000000ffff06d224 */ /* 0x000fe400078e0005 */
[----:B------:R-:W-:Y:S02]  /*09a0*/  @!P4 IMAD.MOV.U32 R7, RZ, RZ, R2 ;  /* 0x000000ffff07c224 */ /* 0x000fe400078e0002 */
[----:B------:R-:W-:Y:S01]  /*09b0*/  IMAD.U32 R3, RZ, RZ, UR5 ;  /* 0x00000005ff037e24 */ /* 0x000fe2000f8e00ff */
[----:B------:R0:W-:Y:S01]  /*09c0*/  STL [R1+0x604], R6 ;  /* 0x0006040601007387 */ /* 0x0001e20000100800 */
[----:B------:R-:W-:-:S03]  /*09d0*/  IMAD.U32 R4, RZ, RZ, UR4 ;  /* 0x00000004ff047e24 */ /* 0x000fc6000f8e00ff */
[----:B------:R0:W-:Y:S01]  /*09e0*/  STL [R1+0x608], R7 ;  /* 0x0006080701007387 */ /* 0x0001e20000100800 */
[----:B------:R-:W-:Y:S05]  /*09f0*/  @!P2 BRA `(.L_x_5) ;  /* 0x00000000000ca947 */ /* 0x000fea0003800000 */
[----:B------:R-:W-:Y:S01]  /*0a00*/  UCGABAR_WAIT ;  /* 0x0000000000007dc7 */ /* 0x000fe20008000000 */
[----:B------:R-:W-:Y:S01]  /*0a10*/  CCTL.IVALL ;  /* 0x00000000ff00798f */ /* 0x000fe20002000000 */
[----:B------:R-:W-:Y:S05]  /*0a20*/  BRA `(.L_x_6) ;  /* 0x0000000000047947 */ /* 0x000fea0003800000 */
.L_x_5:
[----:B------:R-:W-:Y:S06]  /*0a30*/  BAR.SYNC.DEFER_BLOCKING 0x0 ;  /* 0x0000000000007b1d */ /* 0x000fec0000010000 */
.L_x_6:
[----:B------:R-:W-:Y:S05]  /*0a40*/  @!P1 BRA `(.L_x_7) ;  /* 0x00000404008c9947 */ /* 0x000fea0003800000 */
[----:B------:R-:W-:-:S06]  /*0a50*/  UISETP.GT.U32.AND UP0, UPT, UR16, 0x1, UPT ;  /* 0x000000011000788c */ /* 0x000fcc000bf04070 */
[----:B------:R-:W-:-:S13]  /*0a60*/  PLOP3.LUT P0, PT, PT, PT, UP0, 0x80, 0x0 ;  /* 0x000000000000781c */ /* 0x000fda0003f0f008 */
[----:B------:R-:W-:Y:S05]  /*0a70*/  @P0 EXIT ;  /* 0x000000000000094d */ /* 0x000fea0003800000 */
[----:B------:R-:W-:Y:S01]  /*0a80*/  ULDC.64 UR4, c[0x0][0x650] ;  /* 0x0001940000047ab9 */ /* 0x000fe20000000a00 */
[----:B------:R-:W-:Y:S01]  /*0a90*/  UMOV UR40, 0xffffffff ;  /* 0xffffffff00287882 */ /* 0x000fe20000000000 */
[----:B------:R-:W-:Y:S01]  /*0aa0*/  ISETP.GE.U32.AND P0, PT, R7, UR4, PT ;  /* 0x0000000407007c0c */ /* 0x000fe2000bf06070 */
[----:B------:R-:W-:Y:S01]  /*0ab0*/  UMOV UR41, 0xffffffff ;  /* 0xffffffff00297882 */ /* 0x000fe20000000000 */
[----:B------:R-:W-:Y:S01]  /*0ac0*/  UMOV UR42, 0xffffffff ;  /* 0xffffffff002a7882 */ /* 0x000fe20000000000 */
[----:B------:R-:W-:Y:S02]  /*0ad0*/  PRMT R0, RZ, 0x7610, R0 ;  /* 0x00007610ff007816 */ /* 0x000fe40000000000 */
[----:B------:R-:W-:-:S13]  /*0ae0*/  ISETP.GE.U32.AND.EX P0, PT, R6, UR5, PT, P0 ;  /* 0x0000000506007c0c */ /* 0x000fda000bf06100 */
[----:B------:R-:W-:Y:S05]  /*0af0*/  @P0 BRA `(.L_x_8) ;  /* 0x0000000400480947 */ /* 0x000fea0003800000 */
[----:B------:R-:W-:Y:S01]  /*0b00*/  ULDC.64 UR16, c[0x0][0x628] ;  /* 0x00018a0000107ab9 */ /* 0x000fe20000000a00 */
[C---:B------:R-:W-:Y:S01]  /*0b10*/  R2UR UR19, R7.reuse ;  /* 0x00000000071372ca */ /* 0x040fe200000e0000 */
[----:B------:R-:W-:Y:S01]  /*0b20*/  ULDC UR18, c[0x0][0x630] ;  /* 0x00018c0000127ab9 */ /* 0x000fe20000000800 */
[----:B------:R-:W-:Y:S02]  /*0b30*/  ISETP.NE.U32.AND P0, PT, RZ, UR16, PT ;  /* 0x00000010ff007c0c */ /* 0x000fe4000bf05070 */
[----:B------:R-:W-:Y:S02]  /*0b40*/  R2UR UR4, R7 ;  /* 0x00000000070472ca */ /* 0x000fe400000e0000 */
[----:B------:R-:W-:Y:S02]  /*0b50*/  ISETP.NE.AND.EX P0, PT, RZ, UR17, PT, P0 ;  /* 0x00000011ff007c0c */ /* 0x000fe4000bf05300 */
[----:B------:R-:W-:-:S11]  /*0b60*/  R2UR UR5, R6 ;  /* 0x00000000060572ca */ /* 0x000fd600000e0000 */
[----:B------:R-:W-:Y:S05]  /*0b70*/  @!P0 BRA `(.L_x_9) ;  /* 0x0000000000308947 */ /* 0x000fea0003800000 */
[----:B------:R-:W-:Y:S01]  /*0b80*/  R2UR UR4, R7 ;  /* 0x00000000070472ca */ /* 0x000fe200000e0000 */
[----:B------:R-:W-:Y:S01]  /*0b90*/  ULDC UR9, c[0x0][0x634] ;  /* 0x00018d0000097ab9 */ /* 0x000fe20000000800 */
[----:B------:R-:W-:-:S11]  /*0ba0*/  R2UR UR13, R6 ;  /* 0x00000000060d72ca */ /* 0x000fd600000e0000 */
[----:B------:R-:W-:-:S04]  /*0bb0*/  UIADD3 UR9, UP0, UR4, UR9, URZ ;  /* 0x0000000904097290 */ /* 0x000fc8000ff1e03f */
[----:B------:R-:W-:-:S04]  /*0bc0*/  UIADD3.X UR13, URZ, UR13, URZ, UP0, !UPT ;  /* 0x0000000d3f0d7290 */ /* 0x000fc800087fe43f */
[----:B------:R-:W-:-:S04]  /*0bd0*/  UIMAD.WIDE.U32 UR4, UR13, UR16, URZ ;  /* 0x000000100d0472a5 */ /* 0x000fc8000f8e003f */
[----:B------:R-:W-:Y:S02]  /*0be0*/  UIMAD.WIDE.U32 UR6, UP0, UR9, UR17, UR4 ;  /* 0x00000011090672a5 */ /* 0x000fe4000f800004 */
[----:B------:R-:W-:Y:S02]  /*0bf0*/  UIMAD.WIDE.U32 UR4, UR9, UR16, URZ ;  /* 0x00000010090472a5 */ /* 0x000fe4000f8e003f */
[----:B------:R-:W-:Y:S02]  /*0c00*/  UIADD3.X UR15, URZ, URZ, URZ, UP0, !UPT ;  /* 0x0000003f3f0f7290 */ /* 0x000fe400087fe43f */
[----:B------:R-:W-:Y:S01]  /*0c10*/  UIADD3 URZ, UP0, UR5, UR6, URZ ;  /* 0x00000006053f7290 */ /* 0x000fe2000ff1e03f */
[----:B------:R-:W-:-:S03]  /*0c20*/  UMOV UR14, UR7 ;  /* 0x00000007000e7c82 */ /* 0x000fc60008000000 */
[----:B------:R-:W-:-:S12]  /*0c30*/  UIMAD.WIDE.U32.X UR4, UR13, UR17, UR14, UP0 ;  /* 0x000000110d0472a5 */ /* 0x000fd800080e040e */
.L_x_9:
[----:B------:R-:W-:Y:S01]  /*0c40*/  USHF.R.U64 UR42, UR4, UR18, UR5 ;  /* 0x00000012042a7299 */ /* 0x000fe20008001205 */
[----:B------:R-:W-:Y:S01]  /*0c50*/  R2UR UR7, R6 ;  /* 0x00000000060772ca */ /* 0x000fe200000e0000 */
[----:B------:R-:W-:Y:S02]  /*0c60*/  USHF.R.U32.HI UR4, URZ, UR18, UR5 ;  /* 0x000000123f047299 */ /* 0x000fe40008011605 */
[----:B------:R-:W-:Y:S01]  /*0c70*/  UIADD3 UR5, UP0, URZ, -UR42, URZ ;  /* 0x8000002a3f057290 */ /* 0x000fe2000ff1e03f */
[----:B------:R-:W-:Y:S01]  /*0c80*/  ULDC.64 UR14, c[0x0][0x620] ;  /* 0x00018800000e7ab9 */ /* 0x000fe20000000a00 */
[----:B------:R-:W-:Y:S02]  /*0c90*/  UMOV UR6, UR19 ;  /* 0x0000001300067c82 */ /* 0x000fe40008000000 */
[----:B------:R-:W-:Y:S01]  /*0ca0*/  UIADD3.X UR4, URZ, ~UR4, URZ, UP0, !UPT ;  /* 0x800000043f047290 */ /* 0x000fe200087fe43f */
[----:B------:R-:W-:Y:S01]  /*0cb0*/  ULDC UR9, c[0x0][0x618] ;  /* 0x0001860000097ab9 */ /* 0x000fe20000000800 */
[----:B------:R-:W-:-:S02]  /*0cc0*/  UIMAD UR12, UR11, UR12, UR10 ;  /* 0x0000000c0b0c72a4 */ /* 0x000fc4000f8e020a */
[----:B------:R-:W-:Y:S02]  /*0cd0*/  UIMAD UR4, UR4, UR14, URZ ;  /* 0x0000000e040472a4 */ /* 0x000fe4000f8e023f */
[----:B------:R-:W-:Y:S02]  /*0ce0*/  UIMAD.WIDE.U32 UR6, UR5, UR14, UR6 ;  /* 0x0000000e050672a5 */ /* 0x000fe4000f8e0006 */
[----:B------:R-:W-:Y:S01]  /*0cf0*/  UIMAD UR4, UR5, UR15, UR4 ;  /* 0x0000000f050472a4 */ /* 0x000fe2000f8e0204 */
[----:B------:R-:W-:Y:S01]  /*0d00*/  ULDC UR10, c[0x0][0x608] ;  /* 0x00018200000a7ab9 */ /* 0x000fe20000000800 */
[----:B------:R-:W-:Y:S02]  /*0d10*/  ULDC UR18, c[0x0][0x658] ;  /* 0x0001960000127ab9 */ /* 0x000fe40000000800 */
[----:B------:R-:W-:Y:S01]  /*0d20*/  UIADD3 UR7, UR7, UR4, URZ ;  /* 0x0000000407077290 */ /* 0x000fe2000fffe03f */
[----:B------:R-:W-:Y:S02]  /*0d30*/  UMOV UR11, 0xffffffff ;  /* 0xffffffff000b7882 */ /* 0x000fe40000000000 */
[----:B------:R-:W-:Y:S01]  /*0d40*/  ULDC.64 UR4, c[0x0][0x640] ;  /* 0x0001900000047ab9 */ /* 0x000fe20000000a00 */
[----:B------:R-:W-:Y:S01]  /*0d50*/  USHF.R.U64 UR16, UR6, UR9, UR7 ;  /* 0x0000000906107299 */ /* 0x000fe20008001207 */
[----:B------:R-:W-:Y:S01]  /*0d60*/  ISETP.NE.U32.AND P0, PT, RZ, UR4, PT ;  /* 0x00000004ff007c0c */ /* 0x000fe2000bf05070 */
[----:B------:R-:W-:-:S02]  /*0d70*/  USHF.R.U32.HI UR7, URZ, UR9, UR7 ;  /* 0x000000093f077299 */ /* 0x000fc40008011607 */
[----:B------:R-:W-:Y:S01]  /*0d80*/  USHF.L.U32 UR6, UR11, UR18, URZ ;  /* 0x000000120b067299 */ /* 0x000fe2000800063f */
[----:B------:R-:W-:Y:S01]  /*0d90*/  ISETP.NE.AND.EX P0, PT, RZ, UR5, PT, P0 ;  /* 0x00000005ff007c0c */ /* 0x000fe2000bf05300 */
[----:B------:R-:W-:Y:S02]  /*0da0*/  USHF.R.U64 UR22, UR16, UR10, UR7 ;  /* 0x0000000a10167299 */ /* 0x000fe40008001207 */
[----:B------:R-:W-:Y:S02]  /*0db0*/  USHF.R.U32.HI UR7, URZ, UR10, UR7 ;  /* 0x0000000a3f077299 */ /* 0x000fe40008011607 */
[----:B------:R-:W-:Y:S02]  /*0dc0*/  UISETP.NE.AND UP1, UPT, UR39, URZ, UPT ;  /* 0x0000003f2700728c */ /* 0x000fe4000bf25270 */
[----:B------:R-:W-:Y:S01]  /*0dd0*/  USHF.R.U64 UR23, UR22, UR18, UR7 ;  /* 0x0000001216177299 */ /* 0x000fe20008001207 */
[----:B------:R-:W-:Y:S01]  /*0de0*/  ULDC UR17, c[0x0][0x600] ;  /* 0x0001800000117ab9 */ /* 0x000fe20000000800 */
[----:B------:R-:W-:-:S02]  /*0df0*/  ULOP3.LUT UR13, URZ, UR6, URZ, 0x33, !UPT ;  /* 0x000000063f0d7292 */ /* 0x000fc4000f8e333f */
[----:B------:R-:W-:Y:S02]  /*0e00*/  UIADD3 UR15, UR17, -0x1, URZ ;  /* 0xffffffff110f7890 */ /* 0x000fe4000fffe03f */
[----:B------:R-:W-:Y:S02]  /*0e10*/  USEL UR12, UR8, UR12, !UP1 ;  /* 0x0000000c080c7287 */ /* 0x000fe4000c800000 */
[----:B------:R-:W-:Y:S01]  /*0e20*/  USHF.R.U32.HI UR7, URZ, UR18, UR7 ;  /* 0x000000123f077299 */ /* 0x000fe20008011607 */
[----:B------:R-:W-:Y:S01]  /*0e30*/  ULDC UR19, c[0x0][0x648] ;  /* 0x0001920000137ab9 */ /* 0x000fe20000000800 */
[----:B------:R-:W-:Y:S01]  /*0e40*/  ULDC UR20, c[0x0][0x638] ;  /* 0x00018e0000147ab9 */ /* 0x000fe20000000800 */
[----:B------:R-:W-:Y:S01]  /*0e50*/  UMOV UR21, 0x1 ;  /* 0x0000000100157882 */ /* 0x000fe20000000000 */
[----:B------:R-:W-:Y:S01]  /*0e60*/  UMOV UR6, UR23 ;  /* 0x0000001700067c82 */ /* 0x000fe20008000000 */
[----:B------:R-:W-:Y:S07]  /*0e70*/  @!P0 BRA `(.L_x_10) ;  /* 0x0000000000308947 */ /* 0x000fee0003800000 */
[----:B------:R-:W-:Y:S02]  /*0e80*/  ULDC UR10, c[0x0][0x64c] ;  /* 0x00019300000a7ab9 */ /* 0x000fe40000000800 */
        /* <DEDUP_REMOVED lines=8> */
[----:B------:R-:W-:-:S07]  /*0f10*/  UIMAD.WIDE.U32.X UR4, UR14, UR5, UR10, UP0 ;  /* 0x000000050e0472a5 */ /* 0x000fce00080e040a */
[----:B------:R-:W-:Y:S01]  /*0f20*/  UMOV UR6, UR4 ;  /* 0x0000000400067c82 */ /* 0x000fe20008000000 */
[----:B------:R-:W-:-:S05]  /*0f30*/  UMOV UR7, UR5 ;  /* 0x0000000500077c82 */ /* 0x000fca0008000000 */
.L_x_10:
[----:B------:R-:W-:Y:S01]  /*0f40*/  USHF.R.U64 UR5, UR6, UR19, UR7 ;  /* 0x0000001306057299 */ /* 0x000fe20008001207 */
[----:B------:R-:W-:Y:S01]  /*0f50*/  IMAD.MOV.U32 R0, RZ, RZ, 0x1 ;  /* 0x00000001ff007424 */ /* 0x000fe200078e00ff */
[----:B------:R-:W-:Y:S02]  /*0f60*/  USHF.L.U32 UR4, UR21, UR18, URZ ;  /* 0x0000001215047299 */ /* 0x000fe4000800063f */
[----:B------:R-:W-:Y:S02]  /*0f70*/  ULOP3.LUT UR13, UR22, UR13, URZ, 0xc0, !UPT ;  /* 0x0000000d160d7292 */ /* 0x000fe4000f8ec03f */
[----:B------:R-:W-:Y:S02]  /*0f80*/  UIADD3 UR6, -UR5, URZ, URZ ;  /* 0x0000003f05067290 */ /* 0x000fe4000fffe13f */
[----:B------:R-:W-:Y:S02]  /*0f90*/  UIMAD UR13, UR4, UR5, UR13 ;  /* 0x00000005040d72a4 */ /* 0x000fe4000f8e020d */
[----:B------:R-:W-:-:S02]  /*0fa0*/  ULOP3.LUT UR15, UR16, UR15, URZ, 0xc0, !UPT ;  /* 0x0000000f100f7292 */ /* 0x000fc4000f8ec03f */
[----:B------:R-:W-:Y:S01]  /*0fb0*/  UIMAD UR4, UR6, UR20, UR23 ;  /* 0x00000014060472a4 */ /* 0x000fe2000f8e0217 */
[----:B------:R-:W-:Y:S01]  /*0fc0*/  ULDC UR5, c[0x0][0x610] ;  /* 0x0001840000057ab9 */ /* 0x000fe20000000800 */
[----:B------:R-:W-:Y:S02]  /*0fd0*/  UISETP.NE.AND UP0, UPT, UR39, URZ, UPT ;  /* 0x0000003f2700728c */ /* 0x000fe4000bf05270 */
[----:B------:R-:W-:Y:S02]  /*0fe0*/  UIMAD UR12, UR13, UR5, UR12 ;  /* 0x000000050d0c72a4 */ /* 0x000fe4000f8e020c */
[----:B------:R-:W-:-:S04]  /*0ff0*/  UIMAD UR4, UR4, UR17, UR15 ;  /* 0x00000011040472a4 */ /* 0x000fc8000f8e020f */
[----:B------:R-:W-:Y:S02]  /*1000*/  USEL UR41, UR4, UR12, !UP0 ;  /* 0x0000000c04297287 */ /* 0x000fe4000c000000 */
[----:B------:R-:W-:-:S12]  /*1010*/  USEL UR40, UR12, UR4, !UP0 ;  /* 0x000000040c287287 */ /* 0x000fd8000c000000 */
.L_x_8:
[----:B------:R-:W-:-:S08]  /*1020*/  NOP ;  /* 0x0000000000007918 */ /* 0x000fd00000000000 */
[----:B------:R-:W1:Y:S02]  /*1030*/  USETMAXREG.TRY_ALLOC.CTAPOOL UP0, 0xf0 ;  /* 0x000000f0000079c8 */ /* 0x000e640008000600 */
[----:B-1----:R-:W-:-:S13]  /*1040*/  PLOP3.LUT P0, PT, PT, PT, UP0, 0x80, 0x0 ;  /* 0x000000000000781c */ /* 0x002fda0003f0f008 */
[----:B------:R-:W-:Y:S05]  /*1050*/  @!P0 BRA `(.L_x_8) ;  /* 0xfffffffc00f08947 */ /* 0x000fea000383ffff */
[----:B------:R-:W-:Y:S01]  /*1060*/  ULDC.64 UR4, c[0x0][0x598] ;  /* 0x0001660000047ab9 */ /* 0x000fe20000000a00 */
[----:B------:R-:W-:Y:S01]  /*1070*/  ULDC.64 UR46, c[0x0][0x208] ;  /* 0x00008200002e7ab9 */ /* 0x000fe20000000a00 */
[----:B------:R-:W-:-:S04]  /*1080*/  ISETP.NE.U32.AND P0, PT, RZ, UR4, PT ;  /* 0x00000004ff007c0c */ /* 0x000fc8000bf05070 */
[----:B------:R-:W-:-:S13]  /*1090*/  ISETP.NE.AND.EX P0, PT, RZ, UR5, PT, P0 ;  /* 0x00000005ff007c0c */ /* 0x000fda000bf05300 */
[----:B------:R-:W-:Y:S05]  /*10a0*/  @!P0 BRA `(.L_x_11) ;  /* 0x00000000001c8947 */ /* 0x000fea0003800000 */
[----:B------:R-:W1:Y:S02]  /*10b0*/  LDC.64 R2, c[0x0][0x598] ;  /* 0x00016600ff027b82 */ /* 0x000e640000000a00 */
[----:B-1----:R-:W2:Y:S02]  /*10c0*/  LDG.E.64 R2, desc[UR46][R2.64] ;  /* 0x0000002e02027981 */ /* 0x002ea4000c1e1b00 */
[----:B--2---:R-:W-:-:S04]  /*10d0*/  ISETP.NE.U32.AND P0, PT, R2, RZ, PT ;  /* 0x000000ff0200720c */ /* 0x004fc80003f05070 */
[----:B------:R-:W-:-:S13]  /*10e0*/  ISETP.NE.AND.EX P0, PT, R3, RZ, PT, P0 ;  /* 0x000000ff0300720c */ /* 0x000fda0003f05300 */
[----:B------:R-:W-:Y:S05]  /*10f0*/  @!P0 BRA `(.L_x_11) ;  /* 0x0000000000088947 */ /* 0x000fea0003800000 */
[----:B------:R1:W5:Y:S01]  /*1100*/  LD.E R16, desc[UR46][R2.64] ;  /* 0x0000002e02107980 */ /* 0x000362000c101900 */
[----:B------:R-:W-:Y:S05]  /*1110*/  BRA `(.L_x_12) ;  /* 0x0000000000247947 */ /* 0x000fea0003800000 */
.L_x_11:
[----:B------:R-:W-:Y:S02]  /*1120*/  ULDC.64 UR4, c[0x0][0x588] ;  /* 0x0001620000047ab9 */ /* 0x000fe40000000a00 */
[----:B------:R-:W-:-:S04]  /*1130*/  ISETP.NE.U32.AND P0, PT, RZ, UR4, PT ;  /* 0x00000004ff007c0c */ /* 0x000fc8000bf05070 */
[----:B------:R-:W-:-:S13]  /*1140*/  ISETP.NE.AND.EX P0, PT, RZ, UR5, PT, P0 ;  /* 0x00000005ff007c0c */ /* 0x000fda000bf05300 */
[----:B------:R-:W-:Y:S05]  /*1150*/  @!P0 BRA `(.L_x_13) ;  /* 0x00000000000c8947 */ /* 0x000fea0003800000 */
[----:B------:R-:W1:Y:S02]  /*1160*/  LDC.64 R16, c[0x0][0x588] ;  /* 0x00016200ff107b82 */ /* 0x000e640000000a00 */
[----:B-1----:R2:W5:Y:S01]  /*1170*/  LDG.E R16, desc[UR46][R16.64] ;  /* 0x0000002e10107981 */ /* 0x002562000c1e1900 */
[----:B------:R-:W-:Y:S05]  /*1180*/  BRA `(.L_x_12) ;  /* 0x0000000000087947 */ /* 0x000fea0003800000 */
.L_x_13:
[----:B------:R-:W-:Y:S02]  /*1190*/  ULDC UR4, c[0x0][0x580] ;  /* 0x0001600000047ab9 */ /* 0x000fe40000000800 */
[----:B------:R-:W-:-:S07]  /*11a0*/  IMAD.U32 R16, RZ, RZ, UR4 ;  /* 0x00000004ff107e24 */ /* 0x000fce000f8e00ff */
.L_x_12:
[----:B------:R-:W-:Y:S02]  /*11b0*/  ULDC.64 UR4, c[0x0][0x5a0] ;  /* 0x0001680000047ab9 */ /* 0x000fe40000000a00 */
[----:B------:R-:W-:-:S04]  /*11c0*/  ISETP.NE.U32.AND P0, PT, RZ, UR4, PT ;  /* 0x00000004ff007c0c */ /* 0x000fc8000bf05070 */
[----:B------:R-:W-:-:S13]  /*11d0*/  ISETP.NE.AND.EX P0, PT, RZ, UR5, PT, P0 ;  /* 0x00000005ff007c0c */ /* 0x000fda000bf05300 */
[----:B------:R-:W-:Y:S05]  /*11e0*/  @!P0 BRA `(.L_x_14) ;  /* 0x00000000001c8947 */ /* 0x000fea0003800000 */
[----:B-1----:R-:W1:Y:S02]  /*11f0*/  LDC.64 R2, c[0x0][0x5a0] ;  /* 0x00016800ff027b82 */ /* 0x002e640000000a00 */
[----:B-1----:R-:W3:Y:S02]  /*1200*/  LDG.E.64 R2, desc[UR46][R2.64] ;  /* 0x0000002e02027981 */ /* 0x002ee4000c1e1b00 */
[----:B---3--:R-:W-:-:S04]  /*1210*/  ISETP.NE.U32.AND P0, PT, R2, RZ, PT ;  /* 0x000000ff0200720c */ /* 0x008fc80003f05070 */
[----:B------:R-:W-:-:S13]  /*1220*/  ISETP.NE.AND.EX P0, PT, R3, RZ, PT, P0 ;  /* 0x000000ff0300720c */ /* 0x000fda0003f05300 */
[----:B------:R-:W-:Y:S05]  /*1230*/  @!P0 BRA `(.L_x_14) ;  /* 0x0000000000088947 */ /* 0x000fea0003800000 */
[----:B--2---:R1:W5:Y:S01]  /*1240*/  LD.E R17, desc[UR46][R2.64] ;  /* 0x0000002e02117980 */ /* 0x004362000c101900 */
[----:B------:R-:W-:Y:S05]  /*1250*/  BRA `(.L_x_15) ;  /* 0x0000000000247947 */ /* 0x000fea0003800000 */
.L_x_14:
[----:B------:R-:W-:Y:S02]  /*1260*/  ULDC.64 UR4, c[0x0][0x590] ;  /* 0x0001640000047ab9 */ /* 0x000fe40000000a00 */
[----:B------:R-:W-:-:S04]  /*1270*/  ISETP.NE.U32.AND P0, PT, RZ, UR4, PT ;  /* 0x00000004ff007c0c */ /* 0x000fc8000bf05070 */
[----:B------:R-:W-:-:S13]  /*1280*/  ISETP.NE.AND.EX P0, PT, RZ, UR5, PT, P0 ;  /* 0x00000005ff007c0c */ /* 0x000fda000bf05300 */
[----:B------:R-:W-:Y:S05]  /*1290*/  @!P0 BRA `(.L_x_16) ;  /* 0x00000000000c8947 */ /* 0x000fea0003800000 */
[----:B-1----:R-:W2:Y:S02]  /*12a0*/  LDC.64 R2, c[0x0][0x590] ;  /* 0x00016400ff027b82 */ /* 0x002ea40000000a00 */
[----:B--2---:R2:W5:Y:S01]  /*12b0*/  LDG.E R17, desc[UR46][R2.64] ;  /* 0x0000002e02117981 */ /* 0x004562000c1e1900 */
[----:B------:R-:W-:Y:S05]  /*12c0*/  BRA `(.L_x_15) ;  /* 0x0000000000087947 */ /* 0x000fea0003800000 */
.L_x_16:
[----:B------:R-:W-:Y:S02]  /*12d0*/  ULDC UR4, c[0x0][0x584] ;  /* 0x0001610000047ab9 */ /* 0x000fe40000000800 */
[----:B--2---:R-:W-:-:S07]  /*12e0*/  IMAD.U32 R17, RZ, RZ, UR4 ;  /* 0x00000004ff117e24 */ /* 0x004fce000f8e00ff */
.L_x_15:
[----:B------:R-:W-:-:S13]  /*12f0*/  LOP3.LUT P0, RZ, R0, 0xff, RZ, 0xc0, !PT ;  /* 0x000000ff00ff7812 */ /* 0x000fda000780c0ff */
[----:B------:R-:W-:Y:S05]  /*1300*/  @!P0 EXIT ;  /* 0x000000000000894d */ /* 0x000fea0003800000 */
[----:B------:R-:W-:Y:S01]  /*1310*/  ULDC UR4, c[0x0][0x28c] ;  /* 0x0000a30000047ab9 */ /* 0x000fe20000000800 */
[----:B------:R-:W-:Y:S01]  /*1320*/  ULDC.64 UR44, c[0x0][0x5c8] ;  /* 0x00017200002c7ab9 */ /* 0x000fe20000000a00 */
[----:B------:R-:W-:Y:S02]  /*1330*/  UIADD3 UR4, UR4, 0x7f, URZ ;  /* 0x0000007f04047890 */ /* 0x000fe4000fffe03f */
[----:B------:R-:W-:Y:S02]  /*1340*/  USHF.L.U64.HI UR43, UR44, 0x3, UR45 ;  /* 0x000000032c2b7899 */ /* 0x000fe4000801022d */
[----:B------:R-:W-:Y:S02]  /*1350*/  USHF.R.S32.HI UR5, URZ, 0x1f, UR4 ;  /* 0x0000001f3f057899 */ /* 0x000fe40008011404 */
[----:B------:R-:W-:Y:S02]  /*1360*/  USHF.L.U32 UR44, UR44, 0x3, URZ ;  /* 0x000000032c2c7899 */ /* 0x000fe4000800063f */
[----:B------:R-:W-:Y:S01]  /*1370*/  ULEA.HI UR5, UR5, UR4, URZ, 0x7 ;  /* 0x0000000405057291 */ /* 0x000fe2000f8f383f */
[----:B------:R-:W-:Y:S01]  /*1380*/  UMOV UR36, URZ ;  /* 0x0000003f00247c82 */ /* 0x000fe20008000000 */
[----:B------:R-:W-:-:S02]  /*1390*/  UMOV UR37, URZ ;  /* 0x0000003f00257c82 */ /* 0x000fc40008000000 */
[----:B------:R-:W-:-:S12]  /*13a0*/  USHF.R.S32.HI UR45, URZ, 0x7, UR5 ;  /* 0x000000073f2d7899 */ /* 0x000fd80008011405 */
.L_x_1186:
[----:B------:R-:W3:Y:S01]  /*13b0*/  S2R R0, SR_TID.X ;  /* 0x0000000000007919 */ /* 0x000ee20000002100 */
[----:B------:R-:W4:Y:S01]  /*13c0*/  S2UR UR7, SR_CgaCtaId ;  /* 0x00000000000779c3 */ /* 0x000f220000008800 */
[----:B------:R-:W-:Y:S02]  /*13d0*/  UMOV UR6, 0x400 ;  /* 0x0000040000067882 */ /* 0x000fe40000000000 */
[----:B----4-:R-:W-:Y:S01]  /*13e0*/  ULEA UR6, UR7, UR6, 0x18 ;  /* 0x0000000607067291 */ /* 0x010fe2000f8ec03f */
[----:B---3--:R-:W-:-:S04]  /*13f0*/  LOP3.LUT R0, R0, 0x80, RZ, 0xc0, !PT ;  /* 0x0000008000007812 */ /* 0x008fc800078ec0ff */
[----:B------:R-:W-:-:S06]  /*1400*/  SHF.R.U32.HI R0, RZ, 0x7, R0 ;  /* 0x00000007ff007819 */ /* 0x000fcc0000011600 */
[----:B------:R-:W3:Y:S02]  /*1410*/  SHFL.IDX PT, R0, R0, RZ, 0x1f ;  /* 0x00001fff00007589 */ /* 0x000ee400000e0000 */
[----:B---3--:R-:W-:-:S13]  /*1420*/  R2UR UR4, R0 ;  /* 0x00000000000472ca */ /* 0x008fda00000e0000 */
[----:B------:R-:W-:-:S04]  /*1430*/  ULEA.HI UR5, UR4, UR4, URZ, 0x1 ;  /* 0x0000000404057291 */ /* 0x000fc8000f8f083f */
[----:B------:R-:W-:-:S04]  /*1440*/  ULOP3.LUT UR5, UR5, 0x7fffe, URZ, 0xc0, !UPT ;  /* 0x0007fffe05057892 */ /* 0x000fc8000f8ec03f */
[----:B------:R-:W-:-:S03]  /*1450*/  UIADD3 UR5, UR4, -UR5, URZ ;  /* 0x8000000504057290 */ /* 0x000fc6000fffe03f */
[----:B------:R-:W-:Y:S01]  /*1460*/  ULDC UR4, c[0x0][0x28c] ;  /* 0x0000a30000047ab9 */ /* 0x000fe20000000800 */
[----:B------:R-:W-:Y:S01]  /*1470*/  ULEA UR5, UR5, UR6, 0xd ;  /* 0x0000000605057291 */ /* 0x000fe2000f8e683f */
[----:B------:R-:W-:-:S03]  /*1480*/  ISETP.LT.AND P0, PT, RZ, UR4, PT ;  /* 0x00000004ff007c0c */ /* 0x000fc6000bf01270 */
[----:B------:R-:W-:-:S04]  /*1490*/  UIADD3 UR5, UR5, 0x100, URZ ;  /* 0x0000010005057890 */ /* 0x000fc8000fffe03f */
[----:B------:R-:W-:-:S04]  /*14a0*/  USHF.R.U32.HI UR5, URZ, 0x4, UR5 ;  /* 0x000000043f057899 */ /* 0x000fc80008011605 */
[----:B------:R-:W-:Y:S02]  /*14b0*/  ULOP3.LUT UR48, UR5, 0x3fff, URZ, 0xc0, !UPT ;  /* 0x00003fff05307892 */ /* 0x000fe4000f8ec03f */
[----:B-1----:R-:W-:Y:S10]  /*14c0*/  @P0 BRA `(.L_x_17) ;  /* 0x0000000000400947 */ /* 0x002ff40003800000 */
[----:B------:R-:W-:Y:S01]  /*14d0*/  MOV R0, 0x0 ;  /* 0x0000000000007802 */ /* 0x000fe20000000f00 */
[----:B------:R-:W-:Y:S01]  /*14e0*/  ULDC.64 UR4, c[0x4][0x68] ;  /* 0x01001a0000047ab9 */ /* 0x000fe20000000a00 */
[----:B------:R-:W-:Y:S01]  /*14f0*/  ULDC.64 UR6, c[0x4][0x8] ;  /* 0x0100020000067ab9 */ /* 0x000fe20000000a00 */
[----:B------:R-:W-:Y:S01]  /*1500*/  IMAD.U32 R4, RZ, RZ, UR4 ;  /* 0x00000004ff047e24 */ /* 0x000fe2000f8e00ff */
[----:B------:R3:W4:Y:S01]  /*1510*/  LDC.64 R14, c[0x4][R0] ;  /* 0x01000000000e7b82 */ /* 0x0007220000000a00 */
[----:B------:R-:W-:Y:S01]  /*1520*/  IMAD.U32 R5, RZ, RZ, UR5 ;  /* 0x00000005ff057e24 */ /* 0x000fe2000f8e00ff */
[----:B------:R-:W-:Y:S01]  /*1530*/  ULDC.64 UR4, c[0x4][0x70] ;  /* 0x01001c0000047ab9 */ /* 0x000fe20000000a00 */
[----:B------:R-:W-:Y:S02]  /*1540*/  IMAD.U32 R10, RZ, RZ, UR6 ;  /* 0x00000006ff0a7e24 */ /* 0x000fe4000f8e00ff */
[----:B0-----:R-:W-:Y:S02]  /*1550*/  IMAD.U32 R6, RZ, RZ, UR4 ;  /* 0x00000004ff067e24 */ /* 0x001fe4000f8e00ff */
[----:B------:R-:W-:-:S02]  /*1560*/  IMAD.U32 R7, RZ, RZ, UR5 ;  /* 0x00000005ff077e24 */ /* 0x000fc4000f8e00ff */
[----:B------:R-:W-:Y:S02]  /*1570*/  IMAD.U32 R11, RZ, RZ, UR7 ;  /* 0x00000007ff0b7e24 */ /* 0x000fe4000f8e00ff */
[----:B------:R-:W-:Y:S02]  /*1580*/  IMAD.MOV.U32 R8, RZ, RZ, 0x1e1 ;  /* 0x000001e1ff087424 */ /* 0x000fe400078e00ff */
[----:B------:R-:W-:Y:S02]  /*1590*/  IMAD.MOV.U32 R12, RZ, RZ, 0x1 ;  /* 0x00000001ff0c7424 */ /* 0x000fe400078e00ff */
[----:B---3--:R-:W-:-:S07]  /*15a0*/  IMAD.MOV.U32 R13, RZ, RZ, RZ ;  /* 0x000000ffff0d7224 */ /* 0x008fce00078e00ff */
[----:B------:R-:W-:-:S07]  /*15b0*/  LEPC R20, `(.L_x_17) ;  /* 0x000000001014794e */ /* 0x000fce0000000000 */
[----:B-12-45:R-:W-:Y:S05]  /*15c0*/  CALL.ABS.NOINC R14 ;  /* 0x000000000e007343 */ /* 0x036fea0003c00000 */
.L_x_17:
[----:B------:R-:W-:-:S06]  /*15d0*/  ULOP3.LUT UR4, UR38, 0x1, URZ, 0xfc, !UPT ;  /* 0x0000000126047892 */ /* 0x000fcc000f8efc3f */
[----:B------:R-:W-:-:S05]  /*15e0*/  IMAD.U32 R0, RZ, RZ, UR4 ;  /* 0x00000004ff007e24 */ /* 0x000fca000f8e00ff */
[----:B------:R-:W-:-:S13]  /*15f0*/  ISETP.NE.AND P0, PT, R0, 0x3, PT ;  /* 0x000000030000780c */ /* 0x000fda0003f05270 */
[----:B------:R-:W-:Y:S05]  /*1600*/  @!P0 BRA `(.L_x_18) ;  /* 0x0000000000048947 */ /* 0x000fea0003800000 */
[----:B------:R-:W-:Y:S01]  /*1610*/  BPT.TRAP 0x1 ;  /* 0x000000040000795c */ /* 0x000fe20000300000 */
.L_x_18:
[----:B------:R-:W3:Y:S01]  /*1620*/  S2UR UR5, SR_CgaCtaId ;  /* 0x00000000000579c3 */ /* 0x000ee20000008800 */
[----:B------:R-:W-:Y:S01]  /*1630*/  UMOV UR4, 0x400 ;  /* 0x0000040000047882 */ /* 0x000fe20000000000 */
[----:B-12---:R-:W-:Y:S02]  /*1640*/  IMAD.U32 R3, RZ, RZ, UR36 ;  /* 0x00000024ff037e24 */ /* 0x006fe4000f8e00ff */
[----:B------:R-:W-:-:S03]  /*1650*/  IMAD.U32 R5, RZ, RZ, UR37 ;  /* 0x00000025ff057e24 */ /* 0x000fc6000f8e00ff */
[----:B------:R-:W-:Y:S01]  /*1660*/  SHF.L.U32 R3, R3, 0x1f, RZ ;  /* 0x0000001f03037819 */ /* 0x000fe200000006ff */
[----:B---3--:R-:W-:-:S06]  /*1670*/  ULEA UR4, UR5, UR4, 0x18 ;  /* 0x0000000405047291 */ /* 0x008fcc000f8ec03f */
[----:B------:R-:W-:-:S04]  /*1680*/  IMAD.U32 R0, RZ, RZ, UR4 ;  /* 0x00000004ff007e24 */ /* 0x000fc8000f8e00ff */
[----:B------:R-:W-:-:S04]  /*1690*/  IMAD R4, R5, 0x8, R0 ;  /* 0x0000000805047824 */ /* 0x000fc800078e0200 */
[----:B------:R1:W2:Y:S01]  /*16a0*/  SYNCS.PHASECHK.TRANS64.TRYWAIT P1, [R4+URZ], R3 ;  /* 0x00000003040075a7 */ /* 0x0002a2000802017f */
[----:B------:R-:W-:Y:S05]  /*16b0*/  @!P0 BRA `(.L_x_19) ;  /* 0x0000000000048947 */ /* 0x000fea0003800000 */
[----:B------:R-:W-:Y:S01]  /*16c0*/  BPT.TRAP 0x1 ;  /* 0x000000040000795c */ /* 0x000fe20000300000 */
.L_x_19:
[----:B--2---:R-:W-:Y:S05]  /*16d0*/  @P1 BRA `(.L_x_20) ;  /* 0x0000000000081947 */ /* 0x004fea0003800000 */
[----:B------:R-:W2:Y:S02]  /*16e0*/  SYNCS.PHASECHK.TRANS64.TRYWAIT P1, [R4+URZ], R3 ;  /* 0x00000003040075a7 */ /* 0x000ea4000802017f */
[----:B--2---:R-:W-:Y:S05]  /*16f0*/  @!P1 BRA `(.L_x_21) ;  /* 0x0000040c00e89947 */ /* 0x004fea0003800000 */
.L_x_20:
[----:B------:R-:W-:-:S04]  /*1700*/  UISETP.LT.AND UP0, UPT, UR45, 0x1, UPT ;  /* 0x000000012d00788c */ /* 0x000fc8000bf01270 */
[----:B------:R-:W-:-:S06]  /*1710*/  USEL UR4, UR45, 0x1, UP0 ;  /* 0x000000012d047887 */ /* 0x000fcc0008000000 */
[----:B-12---:R-:W-:Y:S01]  /*1720*/  IMAD.U32 R3, RZ, RZ, UR4 ;  /* 0x00000004ff037e24 */ /* 0x006fe2000f8e00ff */
[----:B------:R-:W-:Y:S05]  /*1730*/  WARPSYNC.ALL ;  /* 0x0000000000007948 */ /* 0x000fea0003800000 */
[----:B------:R-:W-:-:S04]  /*1740*/  IADD3 R3, -R3, UR45, RZ ;  /* 0x0000002d03037c10 */ /* 0x000fc8000fffe1ff */
[----:B------:R-:W-:Y:S02]  /*1750*/  ISETP.GE.AND P1, PT, R3, 0x1, PT ;  /* 0x000000010300780c */ /* 0x000fe40003f26270 */
[----:B------:R-:W-:Y:S01]  /*1760*/  R2UR UR4, R0 ;  /* 0x00000000000472ca */ /* 0x000fe200000e0000 */
[----:B------:R-:W-:Y:S01]  /*1770*/  WARPGROUP.ARRIVE ;  /* 0x00000000000079c5 */ /* 0x000fe20000000000 */
[----:B------:R-:W-:Y:S01]  /*1780*/  UMOV UR9, 0x40000040 ;  /* 0x4000004000097882 */ /* 0x000fe20000000000 */
[----:B------:R-:W-:Y:S01]  /*1790*/  UMOV UR11, 0x40000040 ;  /* 0x40000040000b7882 */ /* 0x000fe20000000000 */
[----:B------:R-:W-:Y:S01]  /*17a0*/  STL [R1+0xbd4], R19 ;  /* 0x000bd41301007387 */ /* 0x000fe20000100800 */
[----:B------:R-:W-:Y:S01]  /*17b0*/  UMOV UR13, UR9 ;  /* 0x00000009000d7c82 */ /* 0x000fe20008000000 */
[----:B------:R-:W-:Y:S02]  /*17c0*/  UMOV UR15, 0x40000040 ;  /* 0x40000040000f7882 */ /* 0x000fe40000000000 */
[----:B------:R-:W-:Y:S04]  /*17d0*/  STL [R1+0xbd0], R18 ;  /* 0x000bd01201007387 */ /* 0x000fe80000100800 */
[----:B-----5:R-:W-:Y:S01]  /*17e0*/  STL [R1+0xbcc], R17 ;  /* 0x000bcc1101007387 */ /* 0x020fe20000100800 */
[----:B------:R-:W-:-:S03]  /*17f0*/  UIADD3 UR4, UR4, 0x18100, URZ ;  /* 0x0001810004047890 */ /* 0x000fc6000fffe03f */
[----:B------:R-:W-:Y:S01]  /*1800*/  STL [R1+0xbc8], R16 ;  /* 0x000bc81001007387 */ /* 0x000fe20000100800 */
[----:B------:R-:W-:-:S03]  /*1810*/  USHF.R.U32.HI UR4, URZ, 0x4, UR4 ;  /* 0x000000043f047899 */ /* 0x000fc60008011604 */
[----:B------:R-:W-:Y:S01]  /*1820*/  STL [R1+0xbc4], R3 ;  /* 0x000bc40301007387 */ /* 0x000fe20000100800 */
[----:B------:R-:W-:Y:S02]  /*1830*/  ULOP3.LUT UR5, UR4, 0x3fff, URZ, 0xc0, !UPT ;  /* 0x00003fff04057892 */ /* 0x000fe4000f8ec03f */
[----:B------:R-:W-:Y:S01]  /*1840*/  ULOP3.LUT UR4, UR48, 0x10000, URZ, 0xfc, !UPT ;  /* 0x0001000030047892 */ /* 0x000fe2000f8efc3f */
[----:B------:R-:W-:Y:S01]  /*1850*/  STL [R1+0xbc0], R2 ;  /* 0x000bc00201007387 */ /* 0x000fe20000100800 */
[----:B------:R-:W-:Y:S02]  /*1860*/  ULOP3.LUT UR5, UR5, 0x10000, URZ, 0xfc, !UPT ;  /* 0x0001000005057892 */ /* 0x000fe4000f8efc3f */
[----:B------:R-:W-:Y:S01]  /*1870*/  UIMAD UR6, UR37, 0xc00, UR4 ;  /* 0x00000c00250678a4 */ /* 0x000fe2000f8e0204 */
[----:B------:R-:W-:Y:S01]  /*1880*/  STL [R1+0xbd8], R0 ;  /* 0x000bd80001007387 */ /* 0x000fe20000100800 */
[----:B------:R-:W-:-:S04]  /*1890*/  UIMAD UR7, UR37, 0xc00, UR5 ;  /* 0x00000c00250778a4 */ /* 0x000fc8000f8e0205 */
[----:B------:R-:W-:Y:S01]  /*18a0*/  UIADD3 UR14, UR7, 0x600, URZ ;  /* 0x00000600070e7890 */ /* 0x000fe2000fffe03f */
[----:B------:R-:W-:Y:S02]  /*18b0*/  UMOV UR8, UR6 ;  /* 0x0000000600087c82 */ /* 0x000fe40008000000 */
[----:B------:R-:W-:Y:S01]  /*18c0*/  UMOV UR10, UR7 ;  /* 0x00000007000a7c82 */ /* 0x000fe20008000000 */
[----:B------:R-:W-:Y:S01]  /*18d0*/  UMOV UR12, UR8 ;  /* 0x00000008000c7c82 */ /* 0x000fe20008000000 */
[----:B------:R-:W-:Y:S03]  /*18e0*/  IGMMA.64x192x32.S8.S8 R24, gdesc[UR8], RZ, !UPT, gsb0 ;  /* 0x04e00000081879f1 */ /* 0x000fe6000c0410ff */
[----:B------:R-:W-:Y:S02]  /*18f0*/  WARPGROUP.DEPBAR.LE gsb0, 0x0 ;  /* 0x00008000000079c5 */ /* 0x000fe40000010000 */
[----:B------:R-:W-:Y:S04]  /*1900*/  STL.64 [R1+0x480], R24 ;  /* 0x0004801801007387 */ /* 0x000fe80000100a00 */
        /* <DEDUP_REMOVED lines=46> */
[----:B------:R1:W-:Y:S02]  /*1bf0*/  STL.64 [R1+0x5f8], R118 ;  /* 0x0005f87601007387 */ /* 0x0003e40000100a00 */
[----:B-1----:R-:W-:-:S06]  /*1c00*/  WARPGROUP.ARRIVE ;  /* 0x00000000000079c5 */ /* 0x002fcc0000000000 */
[----:B------:R-:W-:Y:S01]  /*1c10*/  IGMMA.64x192x32.S8.S8 R32, gdesc[UR12], RZ, !UPT, gsb0 ;  /* 0x04e000000c2079f1 */ /* 0x000fe2000c0410ff */
[----:B------:R-:W-:Y:S01]  /*1c20*/  UIADD3 UR12, UR6, 0x400, URZ ;  /* 0x00000400060c7890 */ /* 0x000fe2000fffe03f */
[----:B------:R-:W-:Y:S02]  /*1c30*/  UMOV UR13, 0x40000040 ;  /* 0x40000040000d7882 */ /* 0x000fe40000000000 */
[----:B------:R-:W-:-:S04]  /*1c40*/  UMOV UR9, UR13 ;  /* 0x0000000d00097c82 */ /* 0x000fc80008000000 */
[----:B------:R-:W-:Y:S01]  /*1c50*/  UMOV UR8, UR12 ;  /* 0x0000000c00087c82 */ /* 0x000fe20008000000 */
[----:B------:R-:W-:Y:S02]  /*1c60*/  WARPGROUP.DEPBAR.LE gsb0, 0x0 ;  /* 0x00008000000079c5 */ /* 0x000fe40000010000 */
[----:B------:R-:W-:Y:S01]  /*1c70*/  STL.64 [R1+0x78], R62 ;  /* 0x0000783e01007387 */ /* 0x000fe20000100a00 */
[----:B------:R-:W-:Y:S02]  /*1c80*/  IMAD.MOV.U32 R30, RZ, RZ, R60 ;  /* 0x000000ffff1e7224 */ /* 0x000fe400078e003c */
[----:B------:R-:W-:Y:S01]  /*1c90*/  IMAD.MOV.U32 R29, RZ, RZ, R61 ;  /* 0x000000ffff1d7224 */ /* 0x000fe200078e003d */
[----:B------:R-:W-:Y:S01]  /*1ca0*/  STL.64 [R1+0x80], R64 ;  /* 0x0000804001007387 */ /* 0x000fe20000100a00 */
[----:B------:R-:W-:Y:S02]  /*1cb0*/  IMAD.MOV.U32 R28, RZ, RZ, R58 ;  /* 0x000000ffff1c7224 */ /* 0x000fe400078e003a */
[----:B------:R-:W-:Y:S01]  /*1cc0*/  IMAD.MOV.U32 R27, RZ, RZ, R59 ;  /* 0x000000ffff1b7224 */ /* 0x000fe200078e003b */
[----:B------:R-:W-:Y:S01]  /*1cd0*/  STL.64 [R1+0x88], R66 ;  /* 0x0000884201007387 */ /* 0x000fe20000100a00 */
[----:B------:R-:W-:-:S02]  /*1ce0*/  IMAD.MOV.U32 R26, RZ, RZ, R56 ;  /* 0x000000ffff1a7224 */ /* 0x000fc400078e0038 */
[----:B------:R-:W-:Y:S01]  /*1cf0*/  IMAD.MOV.U32 R25, RZ, RZ, R57 ;  /* 0x000000ffff197224 */ /* 0x000fe200078e0039 */
        /* <DEDUP_REMOVED lines=26> */
[----:B0-----:R-:W-:Y:S01]  /*1ea0*/  IMAD.MOV.U32 R7, RZ, RZ, R39 ;  /* 0x000000ffff077224 */ /* 0x001fe200078e0027 */
        /* <DEDUP_REMOVED lines=26> */
[----:B------:R0:W-:Y:S04]  /*2050*/  STL.64 [R1+0x178], R126 ;  /* 0x0001787e01007387 */ /* 0x0001e80000100a00 */
[----:B------:R-:W-:Y:S04]  /*2060*/  STL [R1+0x1480], R30 ;  /* 0x0014801e01007387 */ /* 0x000fe80000100800 */
[----:B------:R-:W-:Y:S01]  /*2070*/  STL.64 [R1+0x1478], R28 ;  /* 0x0014781c01007387 */ /* 0x000fe20000100a00 */
[----:B0-----:R-:W-:-:S03]  /*2080*/  WARPGROUP.ARRIVE ;  /* 0x00000000000079c5 */ /* 0x001fc60000000000 */
[----:B------:R-:W-:Y:S04]  /*2090*/  STL.64 [R1+0x1470], R26 ;  /* 0x0014701a01007387 */ /* 0x000fe80000100a00 */
[----:B------:R0:W-:Y:S01]  /*20a0*/  STL.64 [R1+0x1468], R24 ;  /* 0x0014681801007387 */ /* 0x0001e20000100a00 */
[----:B------:R-:W-:Y:S03]  /*20b0*/  IGMMA.64x192x32.S8.S8 R120, gdesc[UR12], RZ, !UPT, gsb0 ;  /* 0x04e000000c7879f1 */ /* 0x000fe6000c0410ff */
[----:B------:R-:W-:Y:S02]  /*20c0*/  WARPGROUP.DEPBAR.LE gsb0, 0x0 ;  /* 0x00008000000079c5 */ /* 0x000fe40000010000 */
[----:B0-----:R-:W-:Y:S01]  /*20d0*/  WARPGROUP.ARRIVE ;  /* 0x00000000000079c5 */ /* 0x001fe20000000000 */
[----:B------:R-:W-:Y:S04]  /*20e0*/  STL [R1+0x12e4], R150 ;  /* 0x0012e49601007387 */ /* 0x000fe80000100800 */
[----:B------:R-:W-:Y:S01]  /*20f0*/  STL [R1+0x12e0], R151 ;  /* 0x0012e09701007387 */ /* 0x000fe20000100800 */
[----:B------:R-:W-:Y:S01]  /*2100*/  IGMMA.64x192x32.S8.S8 R24, gdesc[UR8], RZ, !UPT, gsb0 ;  /* 0x04e00000081879f1 */ /* 0x000fe2000c0410ff */
[----:B------:R-:W-:-:S02]  /*2110*/  UIADD3 UR8, UR6, 0x800, URZ ;  /* 0x0000080006087890 */ /* 0x000fc4000fffe03f */
[----:B------:R-:W-:Y:S01]  /*2120*/  STL [R1+0x12dc], R152 ;  /* 0x0012dc9801007387 */ /* 0x000fe20000100800 */
[----:B------:R-:W-:-:S03]  /*2130*/  UMOV UR9, 0x40000040 ;  /* 0x4000004000097882 */ /* 0x000fc60000000000 */
[----:B------:R-:W-:Y:S04]  /*2140*/  STL [R1+0x12d8], R153 ;  /* 0x0012d89901007387 */ /* 0x000fe80000100800 */
        /* <DEDUP_REMOVED lines=46> */
[----:B------:R-:W-:Y:S01]  /*2430*/  STL [R1+0x121c], R200 ;  /* 0x00121cc801007387 */ /* 0x000fe20000100800 */
[----:B------:R-:W-:-:S03]  /*2440*/  WARPGROUP.DEPBAR.LE gsb0, 0x0 ;  /* 0x00008000000079c5 */ /* 0x000fc60000010000 */
        /* <DEDUP_REMOVED lines=63> */
[----:B0-----:R-:W-:-:S06]  /*2840*/  WARPGROUP.ARRIVE ;  /* 0x00000000000079c5 */ /* 0x001fcc0000000000 */
[----:B------:R-:W-:Y:S03]  /*2850*/  IGMMA.64x192x32.S8.S8 R24, gdesc[UR8], RZ, !UPT, gsb0 ;  /* 0x04e00000081879f1 */ /* 0x000fe6000c0410ff */
[----:B------:R-:W-:Y:S02]  /*2860*/  WARPGROUP.DEPBAR.LE gsb0, 0x0 ;  /* 0x00008000000079c5 */ /* 0x000fe40000010000 */
        /* <DEDUP_REMOVED lines=9> */
[----:B------:R0:W-:Y:S01]  /*2900*/  STL.64 [R1+0x198], R30 ;  /* 0x0001981e01007387 */ /* 0x0001e20000100a00 */
        /* <DEDUP_REMOVED lines=35> */
[----:B0-----:R-:W2:Y:S01]  /*2b40*/  LDL.LU R30, [R1+0x1480] ;  /* 0x00148000011e7983 */ /* 0x001ea20000300800 */
[----:B------:R-:W-:Y:S02]  /*2b50*/  IMAD.MOV.U32 R172, RZ, RZ, R76 ;  /* 0x000000ffffac7224 */ /* 0x000fe400078e004c */
[----:B------:R-:W-:Y:S01]  /*2b60*/  IMAD.MOV.U32 R173, RZ, RZ, R77 ;  /* 0x000000ffffad7224 */ /* 0x000fe200078e004d */
[----:B------:R-:W3:Y:S01]  /*2b70*/  LDL.LU.64 R28, [R1+0x1478] ;  /* 0x00147800011c7983 */ /* 0x000ee20000300a00 */
[----:B------:R-:W-:-:S02]  /*2b80*/  IMAD.MOV.U32 R174, RZ, RZ, R78 ;  /* 0x000000ffffae7224 */ /* 0x000fc400078e004e */
[----:B------:R-:W-:Y:S01]  /*2b90*/  IMAD.MOV.U32 R175, RZ, RZ, R79 ;  /* 0x000000ffffaf7224 */ /* 0x000fe200078e004f */
[----:B------:R-:W4:Y:S01]  /*2ba0*/  LDL.LU.64 R26, [R1+0x1470] ;  /* 0x00147000011a7983 */ /* 0x000f220000300a00 */
[----:B------:R-:W-:Y:S02]  /*2bb0*/  IMAD.MOV.U32 R176, RZ, RZ, R80 ;  /* 0x000000ffffb07224 */ /* 0x000fe400078e0050 */
[----:B------:R-:W-:Y:S01]  /*2bc0*/  IMAD.MOV.U32 R177, RZ, RZ, R81 ;  /* 0x000000ffffb17224 */ /* 0x000fe200078e0051 */
[----:B------:R-:W4:Y:S01]  /*2bd0*/  LDL.LU.64 R24, [R1+0x1468] ;  /* 0x0014680001187983 */ /* 0x000f220000300a00 */
[----:B------:R-:W-:Y:S02]  /*2be0*/  IMAD.MOV.U32 R178, RZ, RZ, R82 ;  /* 0x000000ffffb27224 */ /* 0x000fe400078e0052 */
[----:B------:R-:W-:Y:S01]  /*2bf0*/  IMAD.MOV.U32 R179, RZ, RZ, R83 ;  /* 0x000000ffffb37224 */ /* 0x000fe200078e0053 */
[----:B------:R2:W-:Y:S01]  /*2c00*/  STL.64 [R1+0x1460], R214 ;  /* 0x001460d601007387 */ /* 0x0005e20000100a00 */
[----:B------:R-:W-:-:S02]  /*2c10*/  IMAD.MOV.U32 R180, RZ, RZ, R84 ;  /* 0x000000ffffb47224 */ /* 0x000fc400078e0054 */
[----:B------:R-:W-:Y:S01]  /*2c20*/  IMAD.MOV.U32 R181, RZ, RZ, R85 ;  /* 0x000000ffffb57224 */ /* 0x000fe200078e0055 */
[----:B------:R0:W-:Y:S01]  /*2c30*/  STL.64 [R1+0x1458], R212 ;  /* 0x001458d401007387 */ /* 0x0001e20000100a00 */
[----:B------:R-:W-:Y:S02]  /*2c40*/  IMAD.MOV.U32 R182, RZ, RZ, R86 ;  /* 0x000000ffffb67224 */ /* 0x000fe400078e0056 */
[----:B------:R-:W-:Y:S01]  /*2c50*/  IMAD.MOV.U32 R183, RZ, RZ, R87 ;  /* 0x000000ffffb77224 */ /* 0x000fe200078e0057 */
[----:B------:R1:W-:Y:S01]  /*2c60*/  STL.64 [R1+0x1450], R210 ;  /* 0x001450d201007387 */ /* 0x0003e20000100a00 */
[----:B------:R-:W-:Y:S02]  /*2c70*/  IMAD.MOV.U32 R184, RZ, RZ, R88 ;  /* 0x000000ffffb87224 */ /* 0x000fe400078e0058 */
[----:B------:R-:W-:Y:S01]  /*2c80*/  IMAD.MOV.U32 R185, RZ, RZ, R89 ;  /* 0x000000ffffb97224 */ /* 0x000fe200078e0059 */
[----:B------:R1:W-:Y:S01]  /*2c90*/  STL.64 [R1+0x1448], R208 ;  /* 0x001448d001007387 */ /* 0x0003e20000100a00 */
[----:B------:R-:W-:-:S02]  /*2ca0*/  IMAD.MOV.U32 R186, RZ, RZ, R90 ;  /* 0x000000ffffba7224 */ /* 0x000fc400078e005a */
[----:B------:R-:W-:Y:S02]  /*2cb0*/  IMAD.MOV.U32 R187, RZ, RZ, R91 ;  /* 0x000000ffffbb7224 */ /* 0x000fe400078e005b */
[----:B------:R-:W-:Y:S02]  /*2cc0*/  IMAD.MOV.U32 R188, RZ, RZ, R92 ;  /* 0x000000ffffbc7224 */ /* 0x000fe400078e005c */
[----:B------:R-:W-:Y:S02]  /*2cd0*/  IMAD.MOV.U32 R189, RZ, RZ, R93 ;  /* 0x000000ffffbd7224 */ /* 0x000fe400078e005d */
[----:B------:R-:W-:Y:S02]  /*2ce0*/  IMAD.MOV.U32 R190, RZ, RZ, R94 ;  /* 0x000000ffffbe7224 */ /* 0x000fe400078e005e */
[----:B------:R-:W-:Y:S02]  /*2cf0*/  IMAD.MOV.U32 R191, RZ, RZ, R95 ;  /* 0x000000ffffbf7224 */ /* 0x000fe400078e005f */
        /* <DEDUP_REMOVED lines=15> */
[----:B------:R-:W-:Y:S01]  /*2df0*/  IMAD.MOV.U32 R207, RZ, RZ, R111 ;  /* 0x000000ffffcf7224 */ /* 0x000fe200078e006f */
[----:B------:R-:W-:Y:S01]  /*2e00*/  UMOV UR10, UR14 ;  /* 0x0000000e000a7c82 */ /* 0x000fe20008000000 */
[----:B------:R-:W-:-:S03]  /*2e10*/  UMOV UR11, UR15 ;  /* 0x0000000f000b7c82 */ /* 0x000fc60008000000 */
        /* <DEDUP_REMOVED lines=24> */
[----:B------:R-:W-:Y:S01]  /*2fa0*/  STL.64 [R1+0x1380], R158 ;  /* 0x0013809e01007387 */ /* 0x000fe20000100a00 */
[----:B--2---:R-:W-:-:S02]  /*2fb0*/  IMAD.MOV.U32 R214, RZ, RZ, R30 ;  /* 0x000000ffffd67224 */ /* 0x004fc400078e001e */
[----:B---3--:R-:W-:Y:S02]  /*2fc0*/  IMAD.MOV.U32 R215, RZ, RZ, R29 ;  /* 0x000000ffffd77224 */ /* 0x008fe400078e001d */
[----:B0-----:R-:W-:Y:S02]  /*2fd0*/  IMAD.MOV.U32 R212, RZ, RZ, R28 ;  /* 0x000000ffffd47224 */ /* 0x001fe400078e001c */
[----:B----4-:R-:W-:Y:S02]  /*2fe0*/  IMAD.MOV.U32 R213, RZ, RZ, R27 ;  /* 0x000000ffffd57224 */ /* 0x010fe400078e001b */
[----:B-1----:R-:W-:Y:S02]  /*2ff0*/  IMAD.MOV.U32 R210, RZ, RZ, R26 ;  /* 0x000000ffffd27224 */ /* 0x002fe400078e001a */
[----:B------:R-:W-:Y:S02]  /*3000*/  IMAD.MOV.U32 R211, RZ, RZ, R25 ;  /* 0x000000ffffd37224 */ /* 0x000fe400078e0019 */
[----:B------:R-:W-:-:S02]  /*3010*/  IMAD.MOV.U32 R208, RZ, RZ, R24 ;  /* 0x000000ffffd07224 */ /* 0x000fc400078e0018 */
[----:B------:R-:W-:-:S06]  /*3020*/  WARPGROUP.ARRIVE ;  /* 0x00000000000079c5 */ /* 0x000fcc0000000000 */
[----:B------:R-:W-:Y:S01]  /*3030*/  IGMMA.64x192x32.S8.S8 R24, gdesc[UR8], RZ, !UPT, gsb0 ;  /* 0x04e00000081879f1 */ /* 0x000fe2000c0410ff */
        /* <DEDUP_REMOVED lines=19> */
[----:B------:R-:W-:-:S03]  /*3170*/  WARPGROUP.DEPBAR.LE gsb0, 0x0 ;  /* 0x00008000000079c5 */ /* 0x000fc60000010000 */
        /* <DEDUP_REMOVED lines=16> */
[----:B0-----:R-:W2:Y:S04]  /*3280*/  LDL.LU.64 R88, [R1+0x480] ;  /* 0x0004800001587983 */ /* 0x001ea80000300a00 */
[----:B------:R-:W2:Y:S04]  /*3290*/  LDL.LU.64 R90, [R1+0x488] ;  /* 0x00048800015a7983 */ /* 0x000ea80000300a00 */
        /* <DEDUP_REMOVED lines=45> */
[----:B------:R-:W2:Y:S01]  /*3570*/  LDL.LU.64 R182, [R1+0x5f8] ;  /* 0x0005f80001b67983 */ /* 0x000ea20000300a00 */
[----:B------:R-:W-:-:S02]  /*3580*/  UIADD3 UR8, UR6, 0x2, URZ ;  /* 0x0000000206087890 */ /* 0x000fc4000fffe03f */
[----:B------:R-:W-:Y:S01]  /*3590*/  UIADD3 UR10, UR7, 0x2, URZ ;  /* 0x00000002070a7890 */ /* 0x000fe2000fffe03f */
[----:B------:R-:W-:Y:S01]  /*35a0*/  UMOV UR9, 0x40000040 ;  /* 0x4000004000097882 */ /* 0x000fe20000000000 */
[----:B------:R-:W-:Y:S01]  /*35b0*/  UMOV UR11, 0x40000040 ;  /* 0x40000040000b7882 */ /* 0x000fe20000000000 */
        /* <DEDUP_REMOVED lines=32> */
[----:B--2---:R-:W-:-:S06]  /*37c0*/  WARPGROUP.ARRIVE ;  /* 0x00000000000079c5 */ /* 0x004fcc0000000000 */
[----:B------:R-:W-:Y:S01]  /*37d0*/  IGMMA.64x192x32.S8.S8 R88, gdesc[UR8], R88, gsb0 ;  /* 0x04e00000085879f1 */ /* 0x000fe20008041058 */
        /* <DEDUP_REMOVED lines=22> */
[----:B------:R-:W-:Y:S01]  /*3940*/  IMAD.MOV.U32 R186, RZ, RZ, R0 ;  /* 0x000000ffffba7224 */ /* 0x000fe200078e0000 */
        /* <DEDUP_REMOVED lines=18> */
[----:B------:R1:W-:Y:S04]  /*3a70*/  STL.64 [R1+0x508], R122 ;  /* 0x0005087a01007387 */ /* 0x0003e80000100a00 */
[----:B------:R2:W-:Y:S04]  /*3a80*/  STL.64 [R1+0x510], R124 ;  /* 0x0005107c01007387 */ /* 0x0005e80000100a00 */
[----:B------:R3:W-:Y:S04]  /*3a90*/  STL.64 [R1+0x518], R126 ;  /* 0x0005187e01007387 */ /* 0x0007e80000100a00 */
[----:B------:R4:W-:Y:S04]  /*3aa0*/  STL.64 [R1+0x520], R128 ;  /* 0x0005208001007387 */ /* 0x0009e80000100a00 */
[----:B------:R4:W-:Y:S04]  /*3ab0*/  STL.64 [R1+0x528], R130 ;  /* 0x0005288201007387 */ /* 0x0009e80000100a00 */
[----:B------:R4:W-:Y:S01]  /*3ac0*/  STL.64 [R1+0x530], R132 ;  /* 0x0005308401007387 */ /* 0x0009e20000100a00 */
[----:B------:R-:W-:-:S03]  /*3ad0*/  IMAD.MOV.U32 R226, RZ, RZ, R150 ;  /* 0x000000ffffe27224 */ /* 0x000fc600078e0096 */
[----:B------:R4:W-:Y:S01]  /*3ae0*/  STL.64 [R1+0x538], R134 ;  /* 0x0005388601007387 */ /* 0x0009e20000100a00 */
[----:B------:R-:W-:-:S03]  /*3af0*/  IMAD.MOV.U32 R225, RZ, RZ, R151 ;  /* 0x000000ffffe17224 */ /* 0x000fc600078e0097 */
[----:B------:R4:W-:Y:S01]  /*3b00*/  STL.64 [R1+0x540], R136 ;  /* 0x0005408801007387 */ /* 0x0009e20000100a00 */
[----:B------:R-:W-:-:S03]  /*3b10*/  IMAD.MOV.U32 R224, RZ, RZ, R152 ;  /* 0x000000ffffe07224 */ /* 0x000fc600078e0098 */
[----:B------:R4:W-:Y:S01]  /*3b20*/  STL.64 [R1+0x548], R138 ;  /* 0x0005488a01007387 */ /* 0x0009e20000100a00 */
[----:B------:R-:W-:-:S03]  /*3b30*/  IMAD.MOV.U32 R223, RZ, RZ, R153 ;  /* 0x000000ffffdf7224 */ /* 0x000fc600078e0099 */
[----:B------:R4:W-:Y:S01]  /*3b40*/  STL [R1+0x550], R140 ;  /* 0x0005508c01007387 */ /* 0x0009e20000100800 */
[----:B------:R-:W-:-:S03]  /*3b50*/  IMAD.MOV.U32 R222, RZ, RZ, R154 ;  /* 0x000000ffffde7224 */ /* 0x000fc600078e009a */
[----:B------:R-:W4:Y:S01]  /*3b60*/  LDL.LU R150, [R1+0x78] ;  /* 0x0000780001967983 */ /* 0x000f220000300800 */
        /* <DEDUP_REMOVED lines=57> */
[----:B------:R-:W4:Y:S04]  /*3f00*/  LDL.LU R179, [R1+0xec] ;  /* 0x0000ec0001b37983 */ /* 0x000f280000300800 */
[----:B------:R-:W4:Y:S04]  /*3f10*/  LDL.LU R180, [R1+0xf0] ;  /* 0x0000f00001b47983 */ /* 0x000f280000300800 */
[----:B------:R-:W4:Y:S01]  /*3f20*/  LDL.LU R181, [R1+0xf4] ;  /* 0x0000f40001b57983 */ /* 0x000f220000300800 */
[----:B0-----:R-:W-:-:S03]  /*3f30*/  IMAD.MOV.U32 R120, RZ, RZ, R186 ;  /* 0x000000ffff787224 */ /* 0x001fc600078e00ba */
[----:B------:R-:W4:Y:S01]  /*3f40*/  LDL.LU R182, [R1+0xf8] ;  /* 0x0000f80001b67983 */ /* 0x000f220000300800 */
[----:B------:R-:W-:-:S03]  /*3f50*/  IMAD.MOV.U32 R121, RZ, RZ, R187 ;  /* 0x000000ffff797224 */ /* 0x000fc600078e00bb */
[----:B------:R-:W4:Y:S01]  /*3f60*/  LDL.LU R183, [R1+0xfc] ;  /* 0x0000fc0001b77983 */ /* 0x000f220000300800 */
[----:B-1----:R-:W-:-:S03]  /*3f70*/  IMAD.MOV.U32 R122, RZ, RZ, R188 ;  /* 0x000000ffff7a7224 */ /* 0x002fc600078e00bc */
[----:B------:R-:W4:Y:S01]  /*3f80*/  LDL.LU R184, [R1+0x100] ;  /* 0x0001000001b87983 */ /* 0x000f220000300800 */
[----:B------:R-:W-:-:S03]  /*3f90*/  IMAD.MOV.U32 R123, RZ, RZ, R189 ;  /* 0x000000ffff7b7224 */ /* 0x000fc600078e00bd */
[----:B------:R-:W4:Y:S01]  /*3fa0*/  LDL.LU R185, [R1+0x104] ;  /* 0x0001040001b97983 */ /* 0x000f220000300800 */
[----:B--2---:R-:W-:-:S03]  /*3fb0*/  IMAD.MOV.U32 R124, RZ, RZ, R190 ;  /* 0x000000ffff7c7224 */ /* 0x004fc600078e00be */
[----:B------:R-:W2:Y:S01]  /*3fc0*/  LDL.LU R186, [R1+0x108] ;  /* 0x0001080001ba7983 */ /* 0x000ea20000300800 */
[----:B------:R-:W-:-:S03]  /*3fd0*/  IMAD.MOV.U32 R125, RZ, RZ, R191 ;  /* 0x000000ffff7d7224 */ /* 0x000fc600078e00bf */
[----:B------:R-:W2:Y:S01]  /*3fe0*/  LDL.LU R187, [R1+0x10c] ;  /* 0x00010c0001bb7983 */ /* 0x000ea20000300800 */
[----:B---3--:R-:W-:-:S03]  /*3ff0*/  IMAD.MOV.U32 R126, RZ, RZ, R192 ;  /* 0x000000ffff7e7224 */ /* 0x008fc600078e00c0 */
[----:B------:R-:W2:Y:S01]  /*4000*/  LDL.LU R188, [R1+0x110] ;  /* 0x0001100001bc7983 */ /* 0x000ea20000300800 */
[----:B------:R-:W-:-:S03]  /*4010*/  IMAD.MOV.U32 R127, RZ, RZ, R193 ;  /* 0x000000ffff7f7224 */ /* 0x000fc600078e00c1 */
[----:B------:R-:W2:Y:S01]  /*4020*/  LDL.LU R189, [R1+0x114] ;  /* 0x0001140001bd7983 */ /* 0x000ea20000300800 */
[----:B----4-:R-:W-:-:S03]  /*4030*/  IMAD.MOV.U32 R128, RZ, RZ, R194 ;  /* 0x000000ffff807224 */ /* 0x010fc600078e00c2 */
[----:B------:R-:W2:Y:S01]  /*4040*/  LDL.LU R190, [R1+0x118] ;  /* 0x0001180001be7983 */ /* 0x000ea20000300800 */
[----:B------:R-:W-:-:S03]  /*4050*/  IMAD.MOV.U32 R129, RZ, RZ, R195 ;  /* 0x000000ffff817224 */ /* 0x000fc600078e00c3 */
        /* <DEDUP_REMOVED lines=29> */
[----:B------:R-:W-:Y:S02]  /*4230*/  IMAD.MOV.U32 R233, RZ, RZ, R143 ;  /* 0x000000ffffe97224 */ /* 0x000fe400078e008f */
[----:B------:R-:W-:Y:S01]  /*4240*/  IMAD.MOV.U32 R142, RZ, RZ, R208 ;  /* 0x000000ffff8e7224 */ /* 0x000fe200078e00d0 */
[----:B------:R-:W2:Y:S01]  /*4250*/  LDL.LU R206, [R1+0x158] ;  /* 0x0001580001ce7983 */ /* 0x000ea20000300800 */
[----:B------:R-:W-:Y:S02]  /*4260*/  IMAD.MOV.U32 R232, RZ, RZ, R144 ;  /* 0x000000ffffe87224 */ /* 0x000fe400078e0090 */
[----:B------:R-:W-:Y:S01]  /*4270*/  IMAD.MOV.U32 R143, RZ, RZ, R209 ;  /* 0x000000ffff8f7224 */ /* 0x000fe200078e00d1 */
[----:B------:R-:W2:Y:S01]  /*4280*/  LDL.LU R207, [R1+0x15c] ;  /* 0x00015c0001cf7983 */ /* 0x000ea20000300800 */
[----:B------:R-:W-:Y:S02]  /*4290*/  IMAD.MOV.U32 R231, RZ, RZ, R145 ;  /* 0x000000ffffe77224 */ /* 0x000fe400078e0091 */
[----:B------:R-:W-:Y:S01]  /*42a0*/  IMAD.MOV.U32 R144, RZ, RZ, R210 ;  /* 0x000000ffff907224 */ /* 0x000fe200078e00d2 */
[----:B------:R-:W2:Y:S01]  /*42b0*/  LDL.LU R208, [R1+0x160] ;  /* 0x0001600001d07983 */ /* 0x000ea20000300800 */
[----:B------:R-:W-:-:S02]  /*42c0*/  IMAD.MOV.U32 R230, RZ, RZ, R146 ;  /* 0x000000ffffe67224 */ /* 0x000fc400078e0092 */
        /* <DEDUP_REMOVED lines=11> */
[----:B------:R-:W-:-:S03]  /*4380*/  IMAD.MOV.U32 R149, RZ, RZ, R215 ;  /* 0x000000ffff957224 */ /* 0x000fc600078e00d7 */
[----:B------:R-:W2:Y:S04]  /*4390*/  LDL.LU R213, [R1+0x174] ;  /* 0x0001740001d57983 */ /* 0x000ea80000300800 */
[----:B------:R-:W2:Y:S04]  /*43a0*/  LDL.LU R214, [R1+0x178] ;  /* 0x0001780001d67983 */ /* 0x000ea80000300800 */
[----:B------:R-:W2:Y:S01]  /*43b0*/  LDL.LU R215, [R1+0x17c] ;  /* 0x00017c0001d77983 */ /* 0x000ea20000300800 */
[----:B------:R-:W-:Y:S01]  /*43c0*/  UIADD3 UR14, UR7, 0x602, URZ ;  /* 0x00000602070e7890 */ /* 0x000fe2000fffe03f */
[----:B------:R-:W-:Y:S01]  /*43d0*/  UMOV UR12, UR8 ;  /* 0x00000008000c7c82 */ /* 0x000fe20008000000 */
[----:B------:R-:W-:Y:S01]  /*43e0*/  UMOV UR13, UR9 ;  /* 0x00000009000d7c82 */ /* 0x000fe20008000000 */
[----:B------:R-:W-:Y:S01]  /*43f0*/  UMOV UR15, 0x40000040 ;  /* 0x40000040000f7882 */ /* 0x000fe20000000000 */
[----:B------:R-:W3:Y:S04]  /*4400*/  LDL.LU R90, [R1+0x180] ;  /* 0x00018000015a7983 */ /* 0x000ee80000300800 */
[----:B------:R-:W4:Y:S04]  /*4410*/  LDL.LU R91, [R1+0x184] ;  /* 0x00018400015b7983 */ /* 0x000f280000300800 */
        /* <DEDUP_REMOVED lines=27> */
[----:B------:R-:W4:Y:S01]  /*45d0*/  LDL.LU R119, [R1+0x1f4] ;  /* 0x0001f40001777983 */ /* 0x000f220000300800 */
[----:B--2---:R-:W-:-:S06]  /*45e0*/  WARPGROUP.ARRIVE ;  /* 0x00000000000079c5 */ /* 0x004fcc0000000000 */
[----:B------:R-:W-:Y:S03]  /*45f0*/  IGMMA.64x192x32.S8.S8 R120, gdesc[UR12], R120, gsb0 ;  /* 0x04e000000c7879f1 */ /* 0x000fe60008041078 */
[----:B------:R-:W-:Y:S02]  /*4600*/  WARPGROUP.DEPBAR.LE gsb0, 0x0 ;  /* 0x00008000000079c5 */ /* 0x000fe40000010000 */
[----:B------:R-:W-:Y:S04]  /*4610*/  STL.64 [R1], R120 ;  /* 0x0000007801007387 */ /* 0x000fe80000100a00 */
        /* <DEDUP_REMOVED lines=95> */
[----:B---3--:R-:W-:-:S02]  /*4c10*/  IMAD.MOV.U32 R24, RZ, RZ, R90 ;  /* 0x000000ffff187224 */ /* 0x008fc400078e005a */
[----:B----4-:R-:W-:Y:S02]  /*4c20*/  IMAD.MOV.U32 R25, RZ, RZ, R91 ;  /* 0x000000ffff197224 */ /* 0x010fe400078e005b */
        /* <DEDUP_REMOVED lines=28> */
[----:B--2---:R-:W-:-:S02]  /*4df0*/  IMAD.MOV.U32 R118, RZ, RZ, R214 ;  /* 0x000000ffff767224 */ /* 0x004fc400078e00d6 */
        /* <DEDUP_REMOVED lines=32> */
[----:B------:R-:W2:Y:S01]  /*5000*/  LDL.LU R150, [R1+0x12e4] ;  /* 0x0012e40001967983 */ /* 0x000ea20000300800 */
[----:B------:R-:W-:Y:S02]  /*5010*/  IMAD.MOV.U32 R55, RZ, RZ, R151 ;  /* 0x000000ffff377224 */ /* 0x000fe400078e0097 */
[----:B------:R-:W-:Y:S01]  /*5020*/  IMAD.MOV.U32 R57, RZ, RZ, R153 ;  /* 0x000000ffff397224 */ /* 0x000fe200078e0099 */
[----:B------:R-:W2:Y:S01]  /*5030*/  LDL.LU R151, [R1+0x12e0] ;  /* 0x0012e00001977983 */ /* 0x000ea20000300800 */
[----:B------:R-:W-:-:S03]  /*5040*/  IMAD.MOV.U32 R59, RZ, RZ, R155 ;  /* 0x000000ffff3b7224 */ /* 0x000fc600078e009b */
[----:B------:R-:W2:Y:S01]  /*5050*/  LDL.LU R152, [R1+0x12dc] ;  /* 0x0012dc0001987983 */ /* 0x000ea20000300800 */
[----:B------:R-:W-:-:S03]  /*5060*/  IMAD.MOV.U32 R61, RZ, RZ, R157 ;  /* 0x000000ffff3d7224 */ /* 0x000fc600078e009d */
[----:B------:R-:W2:Y:S04]  /*5070*/  LDL.LU R153, [R1+0x12d8] ;  /* 0x0012d80001997983 */ /* 0x000ea80000300800 */
        /* <DEDUP_REMOVED lines=87> */
[----:B------:R-:W2:Y:S04]  /*55f0*/  LDL.LU R212, [R1+0x11ec] ;  /* 0x0011ec0001d47983 */ /* 0x000ea80000300800 */
[----:B------:R-:W2:Y:S04]  /*5600*/  LDL.LU R213, [R1+0x11e8] ;  /* 0x0011e80001d57983 */ /* 0x000ea80000300800 */
[----:B------:R-:W2:Y:S04]  /*5610*/  LDL.LU R214, [R1+0x11e4] ;  /* 0x0011e40001d67983 */ /* 0x000ea80000300800 */
[----:B------:R-:W2:Y:S04]  /*5620*/  LDL.LU R215, [R1+0x11e0] ;  /* 0x0011e00001d77983 */ /* 0x000ea80000300800 */
        /* <DEDUP_REMOVED lines=48> */
[----:B0-----:R-:W3:Y:S04]  /*5930*/  LDL.LU R24, [R1+0x300] ;  /* 0x0003000001187983 */ /* 0x001ee80000300800 */
[----:B------:R-:W3:Y:S04]  /*5940*/  LDL.LU R25, [R1+0x304] ;  /* 0x0003040001197983 */ /* 0x000ee80000300800 */
        /* <DEDUP_REMOVED lines=93> */
[----:B------:R-:W3:Y:S01]  /*5f20*/  LDL.LU R119, [R1+0x47c] ;  /* 0x00047c0001777983 */ /* 0x000ee20000300800 */
[----:B------:R-:W-:Y:S01]  /*5f30*/  UIADD3 UR12, UR6, 0x402, URZ ;  /* 0x00000402060c7890 */ /* 0x000fe2000fffe03f */
[----:B--2---:R-:W-:Y:S01]  /*5f40*/  WARPGROUP.ARRIVE ;  /* 0x00000000000079c5 */ /* 0x004fe20000000000 */
[----:B------:R-:W-:-:S07]  /*5f50*/  UMOV UR13, 0x40000040 ;  /* 0x40000040000d7882 */ /* 0x000fce0000000000 */
[----:B------:R-:W-:Y:S01]  /*5f60*/  IGMMA.64x192x32.S8.S8 R120, gdesc[UR12], R120, gsb0 ;  /* 0x04e000000c7879f1 */ /* 0x000fe20008041078 */
[----:B------:R-:W-:Y:S01]  /*5f70*/  UMOV UR8, UR12 ;  /* 0x0000000c00087c82 */ /* 0x000fe20008000000 */
[----:B------:R-:W-:Y:S01]  /*5f80*/  UMOV UR9, UR13 ;  /* 0x0000000d00097c82 */ /* 0x000fe20008000000 */
[----:B------:R-:W-:Y:S02]  /*5f90*/  WARPGROUP.DEPBAR.LE gsb0, 0x0 ;  /* 0x00008000000079c5 */ /* 0x000fe40000010000 */
[----:B---3--:R-:W-:-:S06]  /*5fa0*/  WARPGROUP.ARRIVE ;  /* 0x00000000000079c5 */ /* 0x008fcc0000000000 */
[----:B------:R-:W-:Y:S01]  /*5fb0*/  IGMMA.64x192x32.S8.S8 R24, gdesc[UR8], R24, gsb0 ;  /* 0x04e00000081879f1 */ /* 0x000fe20008041018 */
        /* <DEDUP_REMOVED lines=135> */
[----:B------:R-:W-:Y:S01]  /*6830*/  UIADD3 UR8, UR6, 0x802, URZ ;  /* 0x0000080206087890 */ /* 0x000fe2000fffe03f */
[----:B------:R-:W-:Y:S01]  /*6840*/  UMOV UR9, 0x40000040 ;  /* 0x4000004000097882 */ /* 0x000fe20000000000 */
[----:B--2---:R-:W-:-:S07]  /*6850*/  WARPGROUP.ARRIVE ;  /* 0x00000000000079c5 */ /* 0x004fce0000000000 */
[----:B------:R-:W-:Y:S03]  /*6860*/  IGMMA.64x192x32.S8.S8 R24, gdesc[UR8], R24, gsb0 ;  /* 0x04e00000081879f1 */ /* 0x000fe60008041018 */
        /* <DEDUP_REMOVED lines=150> */
[----:B------:R-:W-:Y:S01]  /*71d0*/  UMOV UR10, UR14 ;  /* 0x0000000e000a7c82 */ /* 0x000fe20008000000 */
[----:B------:R-:W-:Y:S01]  /*71e0*/  UMOV UR11, UR15 ;  /* 0x0000000f000b7c82 */ /* 0x000fe20008000000 */
        /* <DEDUP_REMOVED lines=44> */
[----:B------:R-:W-:Y:S01]  /*74b0*/  IMAD.MOV.U32 R235, RZ, RZ, R0 ;  /* 0x000000ffffeb7224 */ /* 0x000fe200078e0000 */
[----:B------:R-:W-:Y:S02]  /*74c0*/  UIADD3 UR8, UR6, 0x4, URZ ;  /* 0x0000000406087890 */ /* 0x000fe4000fffe03f */
[----:B------:R-:W-:Y:S01]  /*74d0*/  UIADD3 UR10, UR7, 0x4, URZ ;  /* 0x00000004070a7890 */ /* 0x000fe2000fffe03f */
[----:B------:R-:W-:Y:S01]  /*74e0*/  UMOV UR9, 0x40000040 ;  /* 0x4000004000097882 */ /* 0x000fe20000000000 */
[----:B------:R-:W-:Y:S01]  /*74f0*/  UMOV UR11, 0x40000040 ;  /* 0x40000040000b7882 */ /* 0x000fe20000000000 */
        /* <DEDUP_REMOVED lines=9> */
[----:B---3--:R-:W-:-:S03]  /*7590*/  WARPGROUP.ARRIVE ;  /* 0x00000000000079c5 */ /* 0x008fc60000000000 */
[----:B------:R-:W-:Y:S03]  /*75a0*/  STL.64 [R1+0xd68], R102 ;  /* 0x000d686601007387 */ /* 0x000fe60000100a00 */
        /* <DEDUP_REMOVED lines=40> */
[----:B------:R-:W2:Y:S04]  /*7830*/  LDL.LU.64 R4, [R1] ;  /* 0x0000000001047983 */ /* 0x000ea80000300a00 */
        /* <DEDUP_REMOVED lines=96> */
[----:B0-----:R-:W3:Y:S04]  /*7e40*/  LDL.LU.64 R214, [R1+0xed8] ;  /* 0x000ed80001d67983 */ /* 0x001ee80000300a00 */
[----:B------:R-:W3:Y:S04]  /*7e50*/  LDL.LU.64 R212, [R1+0xed0] ;  /* 0x000ed00001d47983 */ /* 0x000ee80000300a00 */
        /* <DEDUP_REMOVED lines=35> */
[----:B------:R-:W3:Y:S01]  /*8090*/  LDL.LU.64 R140, [R1+0xdb0] ;  /* 0x000db000018c7983 */ /* 0x000ee20000300a00 */
[----:B------:R-:W-:Y:S01]  /*80a0*/  UIADD3 UR14, UR7, 0x604, URZ ;  /* 0x00000604070e7890 */ /* 0x000fe2000fffe03f */
[----:B--2---:R-:W-:Y:S01]  /*80b0*/  WARPGROUP.ARRIVE ;  /* 0x00000000000079c5 */ /* 0x004fe20000000000 */
[----:B------:R-:W-:Y:S01]  /*80c0*/  UMOV UR12, UR8 ;  /* 0x00000008000c7c82 */ /* 0x000fe20008000000 */
[----:B------:R-:W-:Y:S01]  /*80d0*/  UMOV UR13, UR9 ;  /* 0x00000009000d7c82 */ /* 0x000fe20008000000 */
[----:B------:R-:W-:-:S05]  /*80e0*/  UMOV UR15, 0x40000040 ;  /* 0x40000040000f7882 */ /* 0x000fca0000000000 */
[----:B------:R-:W-:Y:S01]  /*80f0*/  IGMMA.64x192x32.S8.S8 R4, gdesc[UR12], R4, gsb0 ;  /* 0x04e000000c0479f1 */ /* 0x000fe20008041004 */
[----:B------:R-:W-:Y:S01]  /*8100*/  UIADD3 UR12, UR6, 0x404, URZ ;  /* 0x00000404060c7890 */ /* 0x000fe2000fffe03f */
[----:B------:R-:W-:Y:S01]  /*8110*/  UMOV UR13, 0x40000040 ;  /* 0x40000040000d7882 */ /* 0x000fe20000000000 */
        /* <DEDUP_REMOVED lines=11> */
[----:B------:R0:W-:Y:S01]  /*81d0*/  STL.64 [R1+0x50], R24 ;  /* 0x0000501801007387 */ /* 0x0001e20000100a00 */
[----:B---3--:R-:W-:-:S06]  /*81e0*/  WARPGROUP.ARRIVE ;  /* 0x00000000000079c5 */ /* 0x008fcc0000000000 */
[----:B------:R-:W-:Y:S01]  /*81f0*/  IGMMA.64x192x32.S8.S8 R120, gdesc[UR12], R120, gsb0 ;  /* 0x04e000000c7879f1 */ /* 0x000fe20008041078 */
[----:B------:R1:W-:Y:S04]  /*8200*/  STL.64 [R1+0x58], R26 ;  /* 0x0000581a01007387 */ /* 0x0003e80000100a00 */
        /* <DEDUP_REMOVED lines=26> */
[----:B0-----:R-:W4:Y:S04]  /*83b0*/  LDL.LU.64 R24, [R1+0x180] ;  /* 0x0001800001187983 */ /* 0x001f280000300a00 */
[----:B-1----:R-:W4:Y:S04]  /*83c0*/  LDL.LU.64 R26, [R1+0x188] ;  /* 0x00018800011a7983 */ /* 0x002f280000300a00 */
[----:B--2---:R-:W2:Y:S04]  /*83d0*/  LDL.LU.64 R28, [R1+0x190] ;  /* 0x00019000011c7983 */ /* 0x004ea80000300a00 */
[----:B---3--:R-:W2:Y:S04]  /*83e0*/  LDL.LU.64 R30, [R1+0x198] ;  /* 0x00019800011e7983 */ /* 0x008ea80000300a00 */
[----:B----4-:R-:W2:Y:S04]  /*83f0*/  LDL.LU.64 R32, [R1+0x1a0] ;  /* 0x0001a00001207983 */ /* 0x010ea80000300a00 */
        /* <DEDUP_REMOVED lines=19> */
[----:B------:R-:W-:-:S03]  /*8530*/  IMAD.MOV.U32 R216, RZ, RZ, R80 ;  /* 0x000000ffffd87224 */ /* 0x000fc600078e0050 */
[----:B------:R-:W2:Y:S01]  /*8540*/  LDL.LU.64 R72, [R1+0x240] ;  /* 0x0002400001487983 */ /* 0x000ea20000300a00 */
[----:B------:R-:W-:-:S03]  /*8550*/  IMAD.MOV.U32 R217, RZ, RZ, R81 ;  /* 0x000000ffffd97224 */ /* 0x000fc600078e0051 */
[----:B------:R-:W2:Y:S01]  /*8560*/  LDL.LU.64 R74, [R1+0x248] ;  /* 0x00024800014a7983 */ /* 0x000ea20000300a00 */
[----:B------:R-:W-:-:S03]  /*8570*/  IMAD.MOV.U32 R218, RZ, RZ, R82 ;  /* 0x000000ffffda7224 */ /* 0x000fc600078e0052 */
[----:B------:R-:W2:Y:S01]  /*8580*/  LDL.LU.64 R76, [R1+0x250] ;  /* 0x00025000014c7983 */ /* 0x000ea20000300a00 */
[----:B------:R-:W-:-:S03]  /*8590*/  IMAD.MOV.U32 R219, RZ, RZ, R83 ;  /* 0x000000ffffdb7224 */ /* 0x000fc600078e0053 */
[----:B------:R-:W2:Y:S01]  /*85a0*/  LDL.LU.64 R78, [R1+0x258] ;  /* 0x00025800014e7983 */ /* 0x000ea20000300a00 */
[----:B------:R-:W-:Y:S02]  /*85b0*/  IMAD.MOV.U32 R220, RZ, RZ, R84 ;  /* 0x000000ffffdc7224 */ /* 0x000fe400078e0054 */
[----:B------:R-:W-:Y:S01]  /*85c0*/  IMAD.MOV.U32 R221, RZ, RZ, R85 ;  /* 0x000000ffffdd7224 */ /* 0x000fe200078e0055 */
[----:B------:R-:W2:Y:S01]  /*85d0*/  LDL.LU.64 R80, [R1+0x260] ;  /* 0x0002600001507983 */ /* 0x000ea20000300a00 */
[----:B------:R-:W-:Y:S02]  /*85e0*/  IMAD.MOV.U32 R222, RZ, RZ, R86 ;  /* 0x000000ffffde7224 */ /* 0x000fe400078e0056 */
[----:B------:R-:W-:Y:S01]  /*85f0*/  IMAD.MOV.U32 R223, RZ, RZ, R87 ;  /* 0x000000ffffdf7224 */ /* 0x000fe200078e0057 */
[----:B------:R-:W2:Y:S01]  /*8600*/  LDL.LU.64 R82, [R1+0x268] ;  /* 0x0002680001527983 */ /* 0x000ea20000300a00 */
[----:B------:R-:W-:Y:S02]  /*8610*/  IMAD.MOV.U32 R224, RZ, RZ, R88 ;  /* 0x000000ffffe07224 */ /* 0x000fe400078e0058 */
[----:B------:R-:W-:Y:S01]  /*8620*/  IMAD.MOV.U32 R225, RZ, RZ, R89 ;  /* 0x000000ffffe17224 */ /* 0x000fe200078e0059 */
[----:B------:R-:W2:Y:S01]  /*8630*/  LDL.LU.64 R84, [R1+0x270] ;  /* 0x0002700001547983 */ /* 0x000ea20000300a00 */
[----:B------:R-:W-:-:S02]  /*8640*/  IMAD.MOV.U32 R226, RZ, RZ, R90 ;  /* 0x000000ffffe27224 */ /* 0x000fc400078e005a */
        /* <DEDUP_REMOVED lines=133> */
[----:B------:R-:W-:Y:S01]  /*8ea0*/  UMOV UR8, UR12 ;  /* 0x0000000c00087c82 */ /* 0x000fe20008000000 */
[----:B------:R-:W-:Y:S01]  /*8eb0*/  UMOV UR9, UR13 ;  /* 0x0000000d00097c82 */ /* 0x000fe20008000000 */
[----:B---3--:R-:W-:-:S06]  /*8ec0*/  WARPGROUP.ARRIVE ;  /* 0x00000000000079c5 */ /* 0x008fcc0000000000 */
[----:B------:R-:W-:Y:S01]  /*8ed0*/  IGMMA.64x192x32.S8.S8 R140, gdesc[UR8], R140, gsb0 ;  /* 0x04e00000088c79f1 */ /* 0x000fe2000804108c */
[----:B------:R-:W-:Y:S01]  /*8ee0*/  UIADD3 UR8, UR6, 0x804, URZ ;  /* 0x0000080406087890 */ /* 0x000fe2000fffe03f */
[----:B------:R-:W-:Y:S01]  /*8ef0*/  UMOV UR9, 0x40000040 ;  /* 0x4000004000097882 */ /* 0x000fe20000000000 */
[----:B------:R-:W-:Y:S02]  /*8f00*/  WARPGROUP.DEPBAR.LE gsb0, 0x0 ;  /* 0x00008000000079c5 */ /* 0x000fe40000010000 */
[----:B--2---:R-:W-:-:S06]  /*8f10*/  WARPGROUP.ARRIVE ;  /* 0x00000000000079c5 */ /* 0x004fcc0000000000 */
        /* <DEDUP_REMOVED lines=37> */
[----:B------:R4:W-:Y:S01]  /*9170*/  STL [R1+0x420], R212 ;  /* 0x000420d401007387 */ /* 0x0009e20000100800 */
[----:B------:R-:W-:-:S02]  /*9180*/  IMAD.MOV.U32 R0, RZ, RZ, R213 ;  /* 0x000000ffff007224 */ /* 0x000fc400078e00d5 */
[----:B------:R-:W-:Y:S02]  /*9190*/  IMAD.MOV.U32 R19, RZ, RZ, R214 ;  /* 0x000000ffff137224 */ /* 0x000fe400078e00d6 */
[----:B------:R-:W-:Y:S02]  /*91a0*/  IMAD.MOV.U32 R18, RZ, RZ, R215 ;  /* 0x000000ffff127224 */ /* 0x000fe400078e00d7 */
[----:B------:R-:W-:Y:S02]  /*91b0*/  IMAD.MOV.U32 R17, RZ, RZ, R216 ;  /* 0x000000ffff117224 */ /* 0x000fe400078e00d8 */
[----:B------:R-:W-:Y:S02]  /*91c0*/  IMAD.MOV.U32 R16, RZ, RZ, R217 ;  /* 0x000000ffff107224 */ /* 0x000fe400078e00d9 */
[----:B------:R-:W-:Y:S02]  /*91d0*/  IMAD.MOV.U32 R3, RZ, RZ, R218 ;  /* 0x000000ffff037224 */ /* 0x000fe400078e00da */
[----:B------:R-:W-:Y:S01]  /*91e0*/  IMAD.MOV.U32 R2, RZ, RZ, R219 ;  /* 0x000000ffff027224 */ /* 0x000fe200078e00db */
[----:B------:R-:W-:-:S02]  /*91f0*/  WARPGROUP.DEPBAR.LE gsb0, 0x0 ;  /* 0x00008000000079c5 */ /* 0x000fc40000010000 */
[----:B0-----:R-:W-:Y:S02]  /*9200*/  IMAD.MOV.U32 R141, RZ, RZ, R118 ;  /* 0x000000ffff8d7224 */ /* 0x001fe400078e0076 */
[----:B------:R-:W-:Y:S02]  /*9210*/  IMAD.MOV.U32 R140, RZ, RZ, R119 ;  /* 0x000000ffff8c7224 */ /* 0x000fe400078e0077 */
[----:B-1----:R-:W-:Y:S01]  /*9220*/  IMAD.MOV.U32 R143, RZ, RZ, R116 ;  /* 0x000000ffff8f7224 */ /* 0x002fe200078e0074 */
[----:B------:R-:W4:Y:S01]  /*9230*/  LDL.LU.64 R118, [R1+0xda8] ;  /* 0x000da80001767983 */ /* 0x000f220000300a00 */
[----:B------:R-:W-:Y:S02]  /*9240*/  IMAD.MOV.U32 R142, RZ, RZ, R117 ;  /* 0x000000ffff8e7224 */ /* 0x000fe400078e0075 */
[----:B--2---:R-:W-:Y:S01]  /*9250*/  IMAD.MOV.U32 R145, RZ, RZ, R114 ;  /* 0x000000ffff917224 */ /* 0x004fe200078e0072 */
[----:B------:R-:W2:Y:S01]  /*9260*/  LDL.LU.64 R116, [R1+0xda0] ;  /* 0x000da00001747983 */ /* 0x000ea20000300a00 */
[----:B------:R-:W-:-:S02]  /*9270*/  IMAD.MOV.U32 R144, RZ, RZ, R115 ;  /* 0x000000ffff907224 */ /* 0x000fc400078e0073 */
[----:B---3--:R-:W-:Y:S01]  /*9280*/  IMAD.MOV.U32 R147, RZ, RZ, R112 ;  /* 0x000000ffff937224 */ /* 0x008fe200078e0070 */
[----:B------:R-:W2:Y:S01]  /*9290*/  LDL.LU.64 R114, [R1+0xd98] ;  /* 0x000d980001727983 */ /* 0x000ea20000300a00 */
[----:B------:R-:W-:Y:S02]  /*92a0*/  IMAD.MOV.U32 R146, RZ, RZ, R113 ;  /* 0x000000ffff927224 */ /* 0x000fe400078e0071 */
[----:B----4-:R-:W-:Y:S01]  /*92b0*/  IMAD.MOV.U32 R149, RZ, RZ, R110 ;  /* 0x000000ffff957224 */ /* 0x010fe200078e006e */
        /* <DEDUP_REMOVED lines=107> */
[----:B------:R-:W-:Y:S02]  /*9970*/  IMAD.MOV.U32 R219, RZ, RZ, R40 ;  /* 0x000000ffffdb7224 */ /* 0x000fe400078e0028 */
[----:B------:R-:W-:Y:S02]  /*9980*/  IMAD.MOV.U32 R218, RZ, RZ, R41 ;  /* 0x000000ffffda7224 */ /* 0x000fe400078e0029 */
[----:B------:R-:W-:Y:S01]  /*9990*/  IMAD.MOV.U32 R21, RZ, RZ, R222 ;  /* 0x000000ffff157224 */ /* 0x000fe200078e00de */
[----:B------:R-:W2:Y:S01]  /*99a0*/  LDL.LU.64 R40, [R1+0xc70] ;  /* 0x000c700001287983 */ /* 0x000ea20000300a00 */
[----:B------:R-:W-:-:S02]  /*99b0*/  IMAD.MOV.U32 R20, RZ, RZ, R223 ;  /* 0x000000ffff147224 */ /* 0x000fc400078e00df */
[----:B------:R-:W-:Y:S02]  /*99c0*/  IMAD.MOV.U32 R221, RZ, RZ, R38 ;  /* 0x000000ffffdd7224 */ /* 0x000fe400078e0026 */
[----:B------:R-:W-:Y:S02]  /*99d0*/  IMAD.MOV.U32 R220, RZ, RZ, R39 ;  /* 0x000000ffffdc7224 */ /* 0x000fe400078e0027 */
[----:B------:R-:W-:Y:S01]  /*99e0*/  IMAD.MOV.U32 R15, RZ, RZ, R224 ;  /* 0x000000ffff0f7224 */ /* 0x000fe200078e00e0 */
[----:B------:R-:W2:Y:S01]  /*99f0*/  LDL.LU.64 R38, [R1+0xc68] ;  /* 0x000c680001267983 */ /* 0x000ea20000300a00 */
[----:B------:R-:W-:Y:S02]  /*9a00*/  IMAD.MOV.U32 R14, RZ, RZ, R225 ;  /* 0x000000ffff0e7224 */ /* 0x000fe400078e00e1 */
[----:B------:R-:W-:Y:S02]  /*9a10*/  IMAD.MOV.U32 R223, RZ, RZ, R36 ;  /* 0x000000ffffdf7224 */ /* 0x000fe400078e0024 */
        /* <DEDUP_REMOVED lines=28> */
[----:B------:R-:W-:-:S03]  /*9be0*/  IMAD.MOV.U32 R234, RZ, RZ, R25 ;  /* 0x000000ffffea7224 */ /* 0x000fc600078e0019 */
[----:B------:R-:W2:Y:S01]  /*9bf0*/  LDL.LU.64 R24, [R1+0xc30] ;  /* 0x000c300001187983 */ /* 0x000ea20000300a00 */
[----:B------:R-:W-:Y:S01]  /*9c00*/  UMOV UR10, UR14 ;  /* 0x0000000e000a7c82 */ /* 0x000fe20008000000 */
[----:B------:R-:W-:Y:S01]  /*9c10*/  UMOV UR11, UR15 ;  /* 0x0000000f000b7c82 */ /* 0x000fe20008000000 */
[----:B--2---:R-:W-:-:S06]  /*9c20*/  WARPGROUP.ARRIVE ;  /* 0x00000000000079c5 */ /* 0x004fcc0000000000 */
        /* <DEDUP_REMOVED lines=49> */
[----:B------:R3:W-:Y:S01]  /*9f40*/  STL.64 [R1+0x610], R24 ;  /* 0x0006101801007387 */ /* 0x0007e20000100a00 */
[----:B0-----:R-:W-:-:S02]  /*9f50*/  IMAD.MOV.U32 R30, RZ, RZ, R229 ;  /* 0x000000ffff1e7224 */ /* 0x001fc400078e00e5 */
[----:B-1----:R-:W-:Y:S02]  /*9f60*/  IMAD.MOV.U32 R28, RZ, RZ, R231 ;  /* 0x000000ffff1c7224 */ /* 0x002fe400078e00e7 */
[----:B--2---:R-:W-:Y:S02]  /*9f70*/  IMAD.MOV.U32 R26, RZ, RZ, R233 ;  /* 0x000000ffff1a7224 */ /* 0x004fe400078e00e9 */
[----:B---3--:R-:W-:Y:S02]  /*9f80*/  IMAD.MOV.U32 R24, RZ, RZ, R235 ;  /* 0x000000ffff187224 */ /* 0x008fe400078e00eb */
[----:B------:R-:W2:Y:S01]  /*9f90*/  LDL.LU R235, [R1+0xc28] ;  /* 0x000c280001eb7983 */ /* 0x000ea20000300800 */
[----:B------:R-:W-:Y:S02]  /*9fa0*/  IMAD.MOV.U32 R25, RZ, RZ, R234 ;  /* 0x000000ffff197224 */ /* 0x000fe400078e00ea */
[----:B------:R-:W-:Y:S01]  /*9fb0*/  IMAD.MOV.U32 R27, RZ, RZ, R232 ;  /* 0x000000ffff1b7224 */ /* 0x000fe200078e00e8 */
        /* <DEDUP_REMOVED lines=38> */
[----:B------:R-:W3:Y:S01]  /*a220*/  LDL.LU R140, [R1] ;  /* 0x00000000018c7983 */ /* 0x000ee20000300800 */
[----:B------:R-:W-:-:S03]  /*a230*/  IMAD.MOV.U32 R114, RZ, RZ, R145 ;  /* 0x000000ffff727224 */ /* 0x000fc600078e0091 */
[----:B------:R-:W3:Y:S01]  /*a240*/  LDL.LU R141, [R1+0x4] ;  /* 0x00000400018d7983 */ /* 0x000ee20000300800 */
[----:B------:R-:W-:-:S03]  /*a250*/  IMAD.MOV.U32 R113, RZ, RZ, R146 ;  /* 0x000000ffff717224 */ /* 0x000fc600078e0092 */
[----:B------:R-:W4:Y:S01]  /*a260*/  LDL.LU R142, [R1+0x8] ;  /* 0x00000800018e7983 */ /* 0x000f220000300800 */
[----:B------:R-:W-:-:S03]  /*a270*/  IMAD.MOV.U32 R112, RZ, RZ, R147 ;  /* 0x000000ffff707224 */ /* 0x000fc600078e0093 */
[----:B------:R-:W4:Y:S01]  /*a280*/  LDL.LU R143, [R1+0xc] ;  /* 0x00000c00018f7983 */ /* 0x000f220000300800 */
[----:B------:R-:W-:-:S03]  /*a290*/  IMAD.MOV.U32 R111, RZ, RZ, R148 ;  /* 0x000000ffff6f7224 */ /* 0x000fc600078e0094 */
[----:B------:R-:W2:Y:S01]  /*a2a0*/  LDL.LU R144, [R1+0x10] ;  /* 0x0000100001907983 */ /* 0x000ea20000300800 */
[----:B------:R-:W-:-:S03]  /*a2b0*/  IMAD.MOV.U32 R110, RZ, RZ, R149 ;  /* 0x000000ffff6e7224 */ /* 0x000fc600078e0095 */
[----:B------:R-:W2:Y:S01]  /*a2c0*/  LDL.LU R145, [R1+0x14] ;  /* 0x0000140001917983 */ /* 0x000ea20000300800 */
[----:B------:R-:W-:-:S03]  /*a2d0*/  IMAD.MOV.U32 R109, RZ, RZ, R150 ;  /* 0x000000ffff6d7224 */ /* 0x000fc600078e0096 */
[----:B------:R-:W3:Y:S01]  /*a2e0*/  LDL.LU R146, [R1+0x18] ;  /* 0x0000180001927983 */ /* 0x000ee20000300800 */
        /* <DEDUP_REMOVED lines=129> */
[----:B------:R-:W2:Y:S04]  /*ab00*/  LDL.LU R211, [R1+0x11c] ;  /* 0x00011c0001d37983 */ /* 0x000ea80000300800 */
[----:B------:R-:W3:Y:S04]  /*ab10*/  LDL.LU R212, [R1+0x120] ;  /* 0x0001200001d47983 */ /* 0x000ee80000300800 */
[----:B------:R-:W3:Y:S04]  /*ab20*/  LDL.LU R213, [R1+0x124] ;  /* 0x0001240001d57983 */ /* 0x000ee80000300800 */
[----:B------:R-:W4:Y:S04]  /*ab30*/  LDL.LU R214, [R1+0x128] ;  /* 0x0001280001d67983 */ /* 0x000f280000300800 */
[----:B------:R-:W4:Y:S04]  /*ab40*/  LDL.LU R215, [R1+0x12c] ;  /* 0x00012c0001d77983 */ /* 0x000f280000300800 */
[----:B----4-:R-:W-:Y:S04]  /*ab50*/  STL.64 [R1+0xbb8], R214 ;  /* 0x000bb8d601007387 */ /* 0x010fe80000100a00 */
[----:B---3--:R-:W-:Y:S04]  /*ab60*/  STL.64 [R1+0xbb0], R212 ;  /* 0x000bb0d401007387 */ /* 0x008fe80000100a00 */
[----:B--2---:R-:W-:Y:S04]  /*ab70*/  STL.64 [R1+0xba8], R210 ;  /* 0x000ba8d201007387 */ /* 0x004fe80000100a00 */
        /* <DEDUP_REMOVED lines=45> */
[----:B0-----:R-:W2:Y:S04]  /*ae50*/  LDL.LU R120, [R1+0x480] ;  /* 0x0004800001787983 */ /* 0x001ea80000300800 */
[----:B------:R-:W2:Y:S04]  /*ae60*/  LDL.LU R121, [R1+0x484] ;  /* 0x0004840001797983 */ /* 0x000ea80000300800 */
        /* <DEDUP_REMOVED lines=93> */
[----:B------:R-:W2:Y:S01]  /*b440*/  LDL.LU R215, [R1+0x5fc] ;  /* 0x0005fc0001d77983 */ /* 0x000ea20000300800 */
        /* <DEDUP_REMOVED lines=76> */
[----:B--2---:R-:W-:-:S03]  /*b910*/  WARPGROUP.ARRIVE ;  /* 0x00000000000079c5 */ /* 0x004fc60000000000 */
[----:B------:R-:W3:Y:S03]  /*b920*/  LDL.LU R48, [R1+0x360] ;  /* 0x0003600001307983 */ /* 0x000ee60000300800 */
[----:B------:R-:W-:Y:S01]  /*b930*/  IGMMA.64x192x32.S8.S8 R120, gdesc[UR8], R120, gsb0 ;  /* 0x04e00000087879f1 */ /* 0x000fe20008041078 */
        /* <DEDUP_REMOVED lines=44> */
[----:B------:R-:W-:-:S03]  /*bc00*/  IMAD.MOV.U32 R97, RZ, RZ, R0 ;  /* 0x000000ffff617224 */ /* 0x000fc600078e0000 */
        /* <DEDUP_REMOVED lines=8> */
[----:B------:R0:W5:Y:S01]  /*bc90*/  LDL.LU R0, [R1+0xbd8] ;  /* 0x000bd80001007983 */ /* 0x0001620000300800 */
[----:B------:R-:W-:-:S03]  /*bca0*/  IMAD.MOV.U32 R102, RZ, RZ, R3 ;  /* 0x000000ffff667224 */ /* 0x000fc600078e0003 */
[----:B------:R0:W5:Y:S01]  /*bcb0*/  LDL.LU R19, [R1+0xbd4] ;  /* 0x000bd40001137983 */ /* 0x0001620000300800 */
[----:B------:R-:W-:-:S03]  /*bcc0*/  IMAD.MOV.U32 R103, RZ, RZ, R2 ;  /* 0x000000ffff677224 */ /* 0x000fc600078e0002 */
[----:B------:R0:W5:Y:S04]  /*bcd0*/  LDL.LU R18, [R1+0xbd0] ;  /* 0x000bd00001127983 */ /* 0x0001680000300800 */
[----:B------:R0:W5:Y:S01]  /*bce0*/  LDL.LU R17, [R1+0xbcc] ;  /* 0x000bcc0001117983 */ /* 0x0001620000300800 */
[----:B------:R-:W-:-:S03]  /*bcf0*/  WARPGROUP.DEPBAR.LE gsb0, 0x0 ;  /* 0x00008000000079c5 */ /* 0x000fc60000010000 */
[----:B------:R0:W5:Y:S04]  /*bd00*/  LDL.LU R16, [R1+0xbc8] ;  /* 0x000bc80001107983 */ /* 0x0001680000300800 */
[----:B------:R0:W5:Y:S04]  /*bd10*/  LDL.LU R3, [R1+0xbc4] ;  /* 0x000bc40001037983 */ /* 0x0001680000300800 */
[----:B------:R0:W5:Y:S04]  /*bd20*/  LDL.LU R2, [R1+0xbc0] ;  /* 0x000bc00001027983 */ /* 0x0001680000300800 */
        /* <DEDUP_REMOVED lines=48> */
[----:B-1----:R-:W2:Y:S04]  /*c030*/  LDL.LU.64 R214, [R1+0xbb8] ;  /* 0x000bb80001d67983 */ /* 0x002ea80000300a00 */
        /* <DEDUP_REMOVED lines=38> */
[----:B------:R-:W-:Y:S01]  /*c2a0*/  UMOV UR12, UR8 ;  /* 0x00000008000c7c82 */ /* 0x000fe20008000000 */
[----:B------:R-:W-:Y:S01]  /*c2b0*/  UMOV UR13, UR9 ;  /* 0x00000009000d7c82 */ /* 0x000fe20008000000 */
[----:B------:R-:W-:Y:S01]  /*c2c0*/  UMOV UR15, 0x40000040 ;  /* 0x40000040000f7882 */ /* 0x000fe20000000000 */
[----:B------:R-:W4:Y:S04]  /*c2d0*/  LDL.LU.64 R138, [R1+0xa88] ;  /* 0x000a8800018a7983 */ /* 0x000f280000300a00 */
        /* <DEDUP_REMOVED lines=8> */
[----:B------:R-:W4:Y:S01]  /*c360*/  LDL.LU.64 R120, [R1+0xa40] ;  /* 0x000a400001787983 */ /* 0x000f220000300a00 */
        /* <DEDUP_REMOVED lines=51> */
[----:B-1----:R-:W4:Y:S04]  /*c6a0*/  LDL.LU.64 R214, [R1+0xa38] ;  /* 0x000a380001d67983 */ /* 0x002f280000300a00 */
        /* <DEDUP_REMOVED lines=37> */
[----:B------:R-:W-:Y:S01]  /*c900*/  UIADD3 UR12, UR6, 0x406, URZ ;  /* 0x00000406060c7890 */ /* 0x000fe2000fffe03f */
[----:B------:R-:W-:Y:S01]  /*c910*/  UMOV UR13, 0x40000040 ;  /* 0x40000040000d7882 */ /* 0x000fe20000000000 */
        /* <DEDUP_REMOVED lines=17> */
[----:B------:R-:W-:Y:S01]  /*ca30*/  UMOV UR9, UR13 ;  /* 0x0000000d00097c82 */ /* 0x000fe20008000000 */
[----:B----4-:R-:W-:-:S06]  /*ca40*/  WARPGROUP.ARRIVE ;  /* 0x00000000000079c5 */ /* 0x010fcc0000000000 */
[----:B------:R-:W-:Y:S03]  /*ca50*/  IGMMA.64x192x32.S8.S8 R120, gdesc[UR12], R120, gsb0 ;  /* 0x04e000000c7879f1 */ /* 0x000fe60008041078 */
[----:B------:R-:W-:Y:S02]  /*ca60*/  WARPGROUP.DEPBAR.LE gsb0, 0x0 ;  /* 0x00008000000079c5 */ /* 0x000fe40000010000 */
[----:B---3--:R-:W-:-:S06]  /*ca70*/  WARPGROUP.ARRIVE ;  /* 0x00000000000079c5 */ /* 0x008fcc0000000000 */
        /* <DEDUP_REMOVED lines=199> */
[----:B------:R-:W-:Y:S01]  /*d6f0*/  UMOV UR10, UR14 ;  /* 0x0000000e000a7c82 */ /* 0x000fe20008000000 */
[----:B------:R-:W-:Y:S01]  /*d700*/  UMOV UR11, UR15 ;  /* 0x0000000f000b7c82 */ /* 0x000fe20008000000 */
[----:B--2---:R-:W-:-:S06]  /*d710*/  WARPGROUP.ARRIVE ;  /* 0x00000000000079c5 */ /* 0x004fcc0000000000 */
[----:B------:R-:W-:Y:S03]  /*d720*/  IGMMA.64x192x32.S8.S8 R24, gdesc[UR8], R24, gsb0 ;  /* 0x04e00000081879f1 */ /* 0x000fe60008041018 */
[----:B------:R-:W-:Y:S02]  /*d730*/  WARPGROUP.DEPBAR.LE gsb0, 0x0 ;  /* 0x00008000000079c5 */ /* 0x000fe40000010000 */
[----:B0-----:R-:W-:Y:S05]  /*d740*/  @!P1 BRA `(.L_x_22) ;  /* 0x000000d800d89947 */ /* 0x001fea0003800000 */
[----:B------:R-:W-:Y:S01]  /*d750*/  UIADD3 UR7, UR37, 0x1, URZ ;  /* 0x0000000125077890 */ /* 0x000fe2000fffe03f */
[----:B-----5:R-:W-:-:S03]  /*d760*/  R2UR UR16, R3 ;  /* 0x00000000031072ca */ /* 0x020fc600000e0000 */
[----:B------:R-:W-:-:S04]  /*d770*/  UISETP.NE.AND UP0, UPT, UR7, 0x2, UPT ;  /* 0x000000020700788c */ /* 0x000fc8000bf05270 */
[----:B------:R-:W-:Y:S02]  /*d780*/  USEL UR6, URZ, 0x1, UP0 ;  /* 0x000000013f067887 */ /* 0x000fe40008000000 */
[----:B------:R-:W-:Y:S02]  /*d790*/  USEL UR7, UR7, URZ, UP0 ;  /* 0x0000003f07077287 */ /* 0x000fe40008000000 */
[----:B------:R-:W-:-:S06]  /*d7a0*/  ULOP3.LUT UR6, UR36, UR6, URZ, 0x3c, !UPT ;  /* 0x0000000624067292 */ /* 0x000fcc000f8e3c3f */
[----:B------:R-:W-:Y:S01]  /*d7b0*/  IMAD.U32 R3, RZ, RZ, UR6 ;  /* 0x00000006ff037e24 */ /* 0x000fe2000f8e00ff */
[----:B------:R-:W-:-:S06]  /*d7c0*/  UMOV UR6, UR37 ;  /* 0x0000002500067c82 */ /* 0x000fcc0008000000 */
.L_x_29:
[----:B------:R-:W-:Y:S05]  /*d7d0*/  @!P0 BRA `(.L_x_23) ;  /* 0x0000000000048947 */ /* 0x000fea0003800000 */
[----:B------:R-:W-:Y:S01]  /*d7e0*/  BPT.TRAP 0x1 ;  /* 0x000000040000795c */ /* 0x000fe20000300000 */
.L_x_23:
[----:B------:R-:W0:Y:S01]  /*d7f0*/  S2UR UR9, SR_CgaCtaId ;  /* 0x00000000000979c3 */ /* 0x000e220000008800 */
[----:B------:R-:W-:Y:S01]  /*d800*/  UMOV UR8, 0x400 ;  /* 0x0000040000087882 */ /* 0x000fe20000000000 */
[----:B------:R-:W-:Y:S01]  /*d810*/  IMAD.U32 R4, RZ, RZ, UR7 ;  /* 0x00000007ff047e24 */ /* 0x000fe2000f8e00ff */
[----:B------:R-:W-:Y:S01]  /*d820*/  SHF.L.U32 R5, R3, 0x1f, RZ ;  /* 0x0000001f03057819 */ /* 0x000fe200000006ff */
[----:B0-----:R-:W-:-:S06]  /*d830*/  ULEA UR8, UR9, UR8, 0x18 ;  /* 0x0000000809087291 */ /* 0x001fcc000f8ec03f */
[----:B------:R-:W-:-:S04]  /*d840*/  IMAD.U32 R0, RZ, RZ, UR8 ;  /* 0x00000008ff007e24 */ /* 0x000fc8000f8e00ff */
[----:B------:R-:W-:-:S04]  /*d850*/  IMAD R4, R4, 0x8, R0 ;  /* 0x0000000804047824 */ /* 0x000fc800078e0200 */
[----:B------:R0:W1:Y:S01]  /*d860*/  SYNCS.PHASECHK.TRANS64.TRYWAIT P1, [R4+URZ], R5 ;  /* 0x00000005040075a7 */ /* 0x000062000802017f */
[----:B------:R-:W-:Y:S05]  /*d870*/  @!P0 BRA `(.L_x_24) ;  /* 0x0000000000048947 */ /* 0x000fea0003800000 */
[----:B------:R-:W-:Y:S01]  /*d880*/  BPT.TRAP 0x1 ;  /* 0x000000040000795c */ /* 0x000fe20000300000 */
.L_x_24:
[----:B-1----:R-:W-:Y:S05]  /*d890*/  @P1 BRA `(.L_x_25) ;  /* 0x0000000000081947 */ /* 0x002fea0003800000 */
[----:B------:R-:W1:Y:S02]  /*d8a0*/  SYNCS.PHASECHK.TRANS64.TRYWAIT P1, [R4+URZ], R5 ;  /* 0x00000005040075a7 */ /* 0x000e64000802017f */
[----:B-1----:R-:W-:Y:S05]  /*d8b0*/  @!P1 BRA `(.L_x_26) ;  /* 0x0000034c008c9947 */ /* 0x002fea0003800000 */
.L_x_25:
        /* <DEDUP_REMOVED lines=38> */
[----:B--2---:R-:W2:Y:S04]  /*db20*/  LDL.LU.64 R140, [R1+0x480] ;  /* 0x00048000018c7983 */ /* 0x004ea80000300a00 */
        /* <DEDUP_REMOVED lines=47> */
[----:B------:R-:W-:Y:S04]  /*de20*/  STL.64 [R1+0x16a8], R138 ;  /* 0x0016a88a01007387 */ /* 0x000fe80000100a00 */
[----:B------:R-:W-:Y:S04]  /*de30*/  STL.64 [R1+0x16a0], R136 ;  /* 0x0016a08801007387 */ /* 0x000fe80000100a00 */
[----:B------:R-:W-:Y:S04]  /*de40*/  STL.64 [R1+0x1698], R134 ;  /* 0x0016988601007387 */ /* 0x000fe80000100a00 */
[----:B------:R-:W-:Y:S04]  /*de50*/  STL.64 [R1+0x1690], R132 ;  /* 0x0016908401007387 */ /* 0x000fe80000100a00 */
[----:B------:R-:W-:Y:S01]  /*de60*/  STL.64 [R1+0x1688], R130 ;  /* 0x0016888201007387 */ /* 0x000fe20000100a00 */
[----:B------:R-:W-:-:S03]  /*de70*/  UIMAD UR17, UR7, 0xc00, UR4 ;  /* 0x00000c00071178a4 */ /* 0x000fc6000f8e0204 */
[----:B------:R-:W-:Y:S01]  /*de80*/  STL.64 [R1+0x1680], R128 ;  /* 0x0016808001007387 */ /* 0x000fe20000100a00 */
[----:B------:R-:W-:-:S03]  /*de90*/  UIMAD UR18, UR7, 0xc00, UR5 ;  /* 0x00000c00071278a4 */ /* 0x000fc6000f8e0205 */
[----:B------:R-:W-:Y:S04]  /*dea0*/  STL.64 [R1+0x1678], R126 ;  /* 0x0016787e01007387 */ /* 0x000fe80000100a00 */
[----:B------:R-:W-:Y:S04]  /*deb0*/  STL.64 [R1+0x1670], R124 ;  /* 0x0016707c01007387 */ /* 0x000fe80000100a00 */
[----:B------:R-:W-:Y:S04]  /*dec0*/  STL.64 [R1+0x1668], R122 ;  /* 0x0016687a01007387 */ /* 0x000fe80000100a00 */
[----:B------:R-:W-:Y:S04]  /*ded0*/  STL.64 [R1+0x1660], R120 ;  /* 0x0016607801007387 */ /* 0x000fe80000100a00 */
[----:B------:R-:W-:Y:S04]  /*dee0*/  STL.64 [R1+0x1658], R118 ;  /* 0x0016587601007387 */ /* 0x000fe80000100a00 */
[----:B------:R-:W-:Y:S01]  /*def0*/  STL.64 [R1+0x1650], R116 ;  /* 0x0016507401007387 */ /* 0x000fe20000100a00 */
[----:B------:R-:W-:-:S03]  /*df00*/  UMOV UR8, UR17 ;  /* 0x0000001100087c82 */ /* 0x000fc60008000000 */
[----:B------:R-:W-:Y:S01]  /*df10*/  STL.64 [R1+0x1648], R114 ;  /* 0x0016487201007387 */ /* 0x000fe20000100a00 */
[----:B------:R-:W-:Y:S01]  /*df20*/  UMOV UR9, 0x40000040 ;  /* 0x4000004000097882 */ /* 0x000fe20000000000 */
[----:B------:R-:W-:Y:S02]  /*df30*/  UMOV UR10, UR18 ;  /* 0x00000012000a7c82 */ /* 0x000fe40008000000 */
[----:B------:R-:W-:Y:S01]  /*df40*/  STL.64 [R1+0x1640], R112 ;  /* 0x0016407001007387 */ /* 0x000fe20000100a00 */
[----:B------:R-:W-:-:S03]  /*df50*/  UMOV UR11, 0x40000040 ;  /* 0x40000040000b7882 */ /* 0x000fc60000000000 */
        /* <DEDUP_REMOVED lines=44> */
[----:B---3--:R-:W3:Y:S04]  /*e220*/  LDL.LU.64 R24, [R1] ;  /* 0x0000000001187983 */ /* 0x008ee80000300a00 */
        /* <DEDUP_REMOVED lines=13> */
[----:B--2---:R-:W-:-:S03]  /*e300*/  WARPGROUP.ARRIVE ;  /* 0x00000000000079c5 */ /* 0x004fc60000000000 */
[----:B------:R-:W3:Y:S04]  /*e310*/  LDL.LU.64 R52, [R1+0x70] ;  /* 0x0000700001347983 */ /* 0x000ee80000300a00 */
[----:B------:R-:W3:Y:S01]  /*e320*/  LDL.LU.64 R54, [R1+0x78] ;  /* 0x0000780001367983 */ /* 0x000ee20000300a00 */
[----:B------:R-:W-:Y:S03]  /*e330*/  IGMMA.64x192x32.S8.S8 R140, gdesc[UR8], R140, gsb0 ;  /* 0x04e00000088c79f1 */ /* 0x000fe6000804108c */
        /* <DEDUP_REMOVED lines=137> */
[----:B---3--:R-:W-:Y:S01]  /*ebd0*/  WARPGROUP.ARRIVE ;  /* 0x00000000000079c5 */ /* 0x008fe20000000000 */
[----:B------:R-:W-:Y:S01]  /*ebe0*/  UMOV UR12, UR8 ;  /* 0x00000008000c7c82 */ /* 0x000fe20008000000 */
[----:B------:R-:W-:Y:S01]  /*ebf0*/  UMOV UR13, UR9 ;  /* 0x00000009000d7c82 */ /* 0x000fe20008000000 */
[----:B------:R-:W-:-:S05]  /*ec00*/  UMOV UR15, 0x40000040 ;  /* 0x40000040000f7882 */ /* 0x000fca0000000000 */
[----:B------:R-:W-:Y:S01]  /*ec10*/  IGMMA.64x192x32.S8.S8 R24, gdesc[UR12], R24, gsb0 ;  /* 0x04e000000c1879f1 */ /* 0x000fe20008041018 */
[----:B------:R-:W-:Y:S01]  /*ec20*/  UIADD3 UR12, UR17, 0x400, URZ ;  /* 0x00000400110c7890 */ /* 0x000fe2000fffe03f */
[----:B------:R-:W-:Y:S01]  /*ec30*/  UMOV UR13, 0x40000040 ;  /* 0x40000040000d7882 */ /* 0x000fe20000000000 */
[----:B------:R-:W-:Y:S02]  /*ec40*/  WARPGROUP.DEPBAR.LE gsb0, 0x0 ;  /* 0x00008000000079c5 */ /* 0x000fe40000010000 */
[----:B------:R3:W-:Y:S01]  /*ec50*/  STL.64 [R1], R24 ;  /* 0x0000001801007387 */ /* 0x0007e20000100a00 */
[----:B----4-:R-:W-:Y:S02]  /*ec60*/  IMAD.MOV.U32 R235, RZ, RZ, R77 ;  /* 0x000000ffffeb7224 */ /* 0x010fe400078e004d */
        /* <DEDUP_REMOVED lines=56> */
[----:B01----:R-:W-:-:S02]  /*eff0*/  IMAD.MOV.U32 R5, RZ, RZ, R115 ;  /* 0x000000ffff057224 */ /* 0x003fc400078e0073 */
[----:B------:R-:W-:Y:S01]  /*f000*/  IMAD.MOV.U32 R4, RZ, RZ, R116 ;  /* 0x000000ffff047224 */ /* 0x000fe200078e0074 */
[----:B------:R0:W-:Y:S01]  /*f010*/  STL.64 [R1+0xa0], R64 ;  /* 0x0000a04001007387 */ /* 0x0001e20000100a00 */
[----:B------:R-:W-:Y:S02]  /*f020*/  IMAD.MOV.U32 R3, RZ, RZ, R117 ;  /* 0x000000ffff037224 */ /* 0x000fe400078e0075 */
[----:B------:R-:W-:Y:S01]  /*f030*/  IMAD.MOV.U32 R2, RZ, RZ, R118 ;  /* 0x000000ffff027224 */ /* 0x000fe200078e0076 */
[----:B------:R1:W-:Y:S01]  /*f040*/  STL.64 [R1+0xa8], R66 ;  /* 0x0000a84201007387 */ /* 0x0003e20000100a00 */
[----:B------:R-:W-:-:S03]  /*f050*/  IMAD.MOV.U32 R0, RZ, RZ, R119 ;  /* 0x000000ffff007224 */ /* 0x000fc600078e0077 */
[----:B------:R1:W-:Y:S01]  /*f060*/  STL.64 [R1+0xb0], R68 ;  /* 0x0000b04401007387 */ /* 0x0003e20000100a00 */
[----:B--2---:R-:W-:-:S03]  /*f070*/  WARPGROUP.ARRIVE ;  /* 0x00000000000079c5 */ /* 0x004fc60000000000 */
[----:B------:R2:W-:Y:S03]  /*f080*/  STL.64 [R1+0xb8], R70 ;  /* 0x0000b84601007387 */ /* 0x0005e60000100a00 */
[----:B------:R-:W-:Y:S01]  /*f090*/  IGMMA.64x192x32.S8.S8 R120, gdesc[UR12], R120, gsb0 ;  /* 0x04e000000c7879f1 */ /* 0x000fe20008041078 */
[----:B------:R2:W-:Y:S04]  /*f0a0*/  STL.64 [R1+0xc0], R72 ;  /* 0x0000c04801007387 */ /* 0x0005e80000100a00 */
[----:B------:R2:W-:Y:S04]  /*f0b0*/  STL.64 [R1+0xc8], R74 ;  /* 0x0000c84a01007387 */ /* 0x0005e80000100a00 */
[----:B------:R2:W-:Y:S04]  /*f0c0*/  STL [R1+0xd0], R76 ;  /* 0x0000d04c01007387 */ /* 0x0005e80000100800 */
[----:B---3--:R-:W3:Y:S04]  /*f0d0*/  LDL.LU.64 R24, [R1+0x180] ;  /* 0x0001800001187983 */ /* 0x008ee80000300a00 */
[----:B----4-:R-:W3:Y:S04]  /*f0e0*/  LDL.LU.64 R26, [R1+0x188] ;  /* 0x00018800011a7983 */ /* 0x010ee80000300a00 */
        /* <DEDUP_REMOVED lines=18> */
[----:B0-----:R-:W3:Y:S04]  /*f210*/  LDL.LU.64 R64, [R1+0x220] ;  /* 0x0002200001407983 */ /* 0x001ee80000300a00 */
[----:B-1----:R-:W3:Y:S04]  /*f220*/  LDL.LU.64 R66, [R1+0x228] ;  /* 0x0002280001427983 */ /* 0x002ee80000300a00 */
[----:B------:R-:W3:Y:S04]  /*f230*/  LDL.LU.64 R68, [R1+0x230] ;  /* 0x0002300001447983 */ /* 0x000ee80000300a00 */
[----:B--2---:R-:W3:Y:S04]  /*f240*/  LDL.LU.64 R70, [R1+0x238] ;  /* 0x0002380001467983 */ /* 0x004ee80000300a00 */
        /* <DEDUP_REMOVED lines=23> */
[----:B------:R-:W-:-:S03]  /*f3c0*/  WARPGROUP.DEPBAR.LE gsb0, 0x0 ;  /* 0x00008000000079c5 */ /* 0x000fc60000010000 */
[----:B------:R-:W3:Y:S04]  /*f3d0*/  LDL.LU.64 R118, [R1+0x2f8] ;  /* 0x0002f80001767983 */ /* 0x000ee80000300a00 */
[----:B------:R-:W-:Y:S04]  /*f3e0*/  STL [R1+0x135c], R120 ;  /* 0x00135c7801007387 */ /* 0x000fe80000100800 */
[----:B------:R0:W-:Y:S04]  /*f3f0*/  STL [R1+0x1358], R121 ;  /* 0x0013587901007387 */ /* 0x0001e80000100800 */
        /* <DEDUP_REMOVED lines=94> */
[----:B0-----:R-:W3:Y:S04]  /*f9e0*/  LDL.LU.64 R120, [R1+0x300] ;  /* 0x0003000001787983 */ /* 0x001ee80000300a00 */
[----:B-1----:R-:W3:Y:S04]  /*f9f0*/  LDL.LU.64 R122, [R1+0x308] ;  /* 0x00030800017a7983 */ /* 0x002ee80000300a00 */
[----:B--2---:R-:W2:Y:S04]  /*fa00*/  LDL.LU.64 R124, [R1+0x310] ;  /* 0x00031000017c7983 */ /* 0x004ea80000300a00 */
        /* <DEDUP_REMOVED lines=22> */
[----:B---3--:R-:W2:Y:S04]  /*fb70*/  LDL.LU.64 R170, [R1+0x3c8] ;  /* 0x0003c80001aa7983 */ /* 0x008ea80000300a00 */
        /* <DEDUP_REMOVED lines=25> */
[----:B------:R-:W-:Y:S01]  /*fd10*/  IGMMA.64x192x32.S8.S8 R120, gdesc[UR8], R120, gsb0 ;  /* 0x04e00000087879f1 */ /* 0x000fe20008041078 */
[----:B------:R-:W-:Y:S01]  /*fd20*/  UIADD3 UR8, UR17, 0x800, URZ ;  /* 0x0000080011087890 */ /* 0x000fe2000fffe03f */
[----:B------:R-:W-:Y:S01]  /*fd30*/  UMOV UR9, 0x40000040 ;  /* 0x4000004000097882 */ /* 0x000fe20000000000 */
[----:B------:R-:W-:Y:S02]  /*fd40*/  WARPGROUP.DEPBAR.LE gsb0, 0x0 ;  /* 0x00008000000079c5 */ /* 0x000fe40000010000 */
[----:B------:R-:W-:Y:S01]  /*fd50*/  WARPGROUP.ARRIVE ;  /* 0x00000000000079c5 */ /* 0x000fe20000000000 */
[----:B------:R-:W-:Y:S04]  /*fd60*/  STL.64 [R1+0x300], R120 ;  /* 0x0003007801007387 */ /* 0x000fe80000100a00 */
[----:B------:R-:W-:Y:S01]  /*fd70*/  STL.64 [R1+0x308], R122 ;  /* 0x0003087a01007387 */ /* 0x000fe20000100a00 */
[----:B------:R-:W-:Y:S03]  /*fd80*/  IGMMA.64x192x32.S8.S8 R24, gdesc[UR8], R24, gsb0 ;  /* 0x04e00000081879f1 */ /* 0x000fe60008041018 */
        /* <DEDUP_REMOVED lines=46> */
[----:B------:R-:W-:-:S02]  /*10070*/  WARPGROUP.DEPBAR.LE gsb0, 0x0 ;  /* 0x00008000000079c5 */ /* 0x000fc40000010000 */
[----:B0-----:R-:W-:Y:S02]  /*10080*/  IMAD.MOV.U32 R214, RZ, RZ, R118 ;  /* 0x000000ffffd67224 */ /* 0x001fe400078e0076 */
        /* <DEDUP_REMOVED lines=141> */
[----:B------:R-:W-:-:S03]  /*10960*/  IMAD.MOV.U32 R121, RZ, RZ, R25 ;  /* 0x000000ffff797224 */ /* 0x000fc600078e0019 */
[----:B------:R-:W2:Y:S04]  /*10970*/  LDL.LU.64 R24, [R1+0x14e0] ;  /* 0x0014e00001187983 */ /* 0x000ea80000300a00 */
        /* <DEDUP_REMOVED lines=96> */
[----:B--2---:R-:W-:Y:S01]  /*10f80*/  WARPGROUP.ARRIVE ;  /* 0x00000000000079c5 */ /* 0x004fe20000000000 */
[----:B------:R-:W-:Y:S01]  /*10f90*/  UMOV UR10, UR14 ;  /* 0x0000000e000a7c82 */ /* 0x000fe20008000000 */
[----:B------:R-:W-:-:S04]  /*10fa0*/  UMOV UR11, UR15 ;  /* 0x0000000f000b7c82 */ /* 0x000fc80008000000 */
[----:B------:R-:W-:Y:S01]  /*10fb0*/  IGMMA.64x192x32.S8.S8 R24, gdesc[UR8], R24, gsb0 ;  /* 0x04e00000081879f1 */ /* 0x000fe20008041018 */
        /* <DEDUP_REMOVED lines=53> */
[----:B0-----:R-:W2:Y:S04]  /*11310*/  LDL.LU R24, [R1] ;  /* 0x0000000001187983 */ /* 0x001ea80000300800 */
        /* <DEDUP_REMOVED lines=21> */
[----:B---3--:R-:W-:-:S03]  /*11470*/  WARPGROUP.ARRIVE ;  /* 0x00000000000079c5 */ /* 0x008fc60000000000 */
[----:B------:R-:W2:Y:S03]  /*11480*/  LDL.LU R46, [R1+0x58] ;  /* 0x00005800012e7983 */ /* 0x000ea60000300800 */
[----:B------:R-:W-:Y:S01]  /*11490*/  IGMMA.64x192x32.S8.S8 R120, gdesc[UR8], R120, gsb0 ;  /* 0x04e00000087879f1 */ /* 0x000fe20008041078 */
        /* <DEDUP_REMOVED lines=77> */
[----:B------:R-:W-:-:S03]  /*11970*/  IMAD.MOV.U32 R2, RZ, RZ, R214 ;  /* 0x000000ffff027224 */ /* 0x000fc600078e00d6 */
[----:B------:R-:W-:Y:S01]  /*11980*/  STL.64 [R1+0x538], R166 ;  /* 0x000538a601007387 */ /* 0x000fe20000100a00 */
[----:B------:R-:W-:-:S03]  /*11990*/  IMAD.MOV.U32 R0, RZ, RZ, R215 ;  /* 0x000000ffff007224 */ /* 0x000fc600078e00d7 */
[----:B------:R-:W-:Y:S01]  /*119a0*/  STL.64 [R1+0x540], R168 ;  /* 0x000540a801007387 */ /* 0x000fe20000100a00 */
[----:B------:R-:W-:-:S03]  /*119b0*/  IMAD.MOV.U32 R4, RZ, RZ, R212 ;  /* 0x000000ffff047224 */ /* 0x000fc600078e00d4 */
[----:B------:R-:W-:Y:S01]  /*119c0*/  STL.64 [R1+0x548], R170 ;  /* 0x000548aa01007387 */ /* 0x000fe20000100a00 */
[----:B------:R-:W-:-:S03]  /*119d0*/  IMAD.MOV.U32 R3, RZ, RZ, R213 ;  /* 0x000000ffff037224 */ /* 0x000fc600078e00d5 */
[----:B------:R0:W-:Y:S01]  /*119e0*/  STL [R1+0x550], R172 ;  /* 0x000550ac01007387 */ /* 0x0001e20000100800 */
[----:B------:R-:W-:Y:S02]  /*119f0*/  IMAD.MOV.U32 R6, RZ, RZ, R210 ;  /* 0x000000ffff067224 */ /* 0x000fe400078e00d2 */
[----:B------:R-:W-:Y:S01]  /*11a00*/  IMAD.MOV.U32 R5, RZ, RZ, R211 ;  /* 0x000000ffff057224 */ /* 0x000fe200078e00d3 */
[----:B------:R-:W3:Y:S01]  /*11a10*/  LDL.LU.64 R214, [R1+0x14d8] ;  /* 0x0014d80001d67983 */ /* 0x000ee20000300a00 */
[----:B------:R-:W-:Y:S02]  /*11a20*/  IMAD.MOV.U32 R8, RZ, RZ, R208 ;  /* 0x000000ffff087224 */ /* 0x000fe400078e00d0 */
[----:B------:R-:W-:Y:S01]  /*11a30*/  IMAD.MOV.U32 R7, RZ, RZ, R209 ;  /* 0x000000ffff077224 */ /* 0x000fe200078e00d1 */
[----:B------:R-:W4:Y:S01]  /*11a40*/  LDL.LU.64 R212, [R1+0x14d0] ;  /* 0x0014d00001d47983 */ /* 0x000f220000300a00 */
        /* <DEDUP_REMOVED lines=8> */
[----:B------:R-:W3:Y:S01]  /*11ad0*/  LDL.LU.64 R206, [R1+0x14b8] ;  /* 0x0014b80001ce7983 */ /* 0x000ee20000300a00 */
[----:B------:R-:W-:Y:S02]  /*11ae0*/  IMAD.MOV.U32 R16, RZ, RZ, R200 ;  /* 0x000000ffff107224 */ /* 0x000fe400078e00c8 */
[----:B------:R-:W-:Y:S01]  /*11af0*/  IMAD.MOV.U32 R15, RZ, RZ, R201 ;  /* 0x000000ffff0f7224 */ /* 0x000fe200078e00c9 */
[----:B------:R-:W4:Y:S01]  /*11b00*/  LDL.LU.64 R204, [R1+0x14b0] ;  /* 0x0014b00001cc7983 */ /* 0x000f220000300a00 */
[----:B------:R-:W-:-:S02]  /*11b10*/  IMAD.MOV.U32 R18, RZ, RZ, R198 ;  /* 0x000000ffff127224 */ /* 0x000fc400078e00c6 */
        /* <DEDUP_REMOVED lines=18> */
[----:B------:R-:W-:Y:S02]  /*11c40*/  IMAD.MOV.U32 R218, RZ, RZ, R190 ;  /* 0x000000ffffda7224 */ /* 0x000fe400078e00be */
[----:B------:R-:W-:Y:S02]  /*11c50*/  IMAD.MOV.U32 R217, RZ, RZ, R191 ;  /* 0x000000ffffd97224 */ /* 0x000fe400078e00bf */
[----:B------:R-:W-:Y:S01]  /*11c60*/  IMAD.MOV.U32 R90, RZ, RZ, R222 ;  /* 0x000000ffff5a7224 */ /* 0x000fe200078e00de */
[----:B------:R-:W3:Y:S01]  /*11c70*/  LDL.LU.64 R190, [R1+0x1478] ;  /* 0x0014780001be7983 */ /* 0x000ee20000300a00 */
[----:B------:R-:W-:Y:S02]  /*11c80*/  IMAD.MOV.U32 R91, RZ, RZ, R221 ;  /* 0x000000ffff5b7224 */ /* 0x000fe400078e00dd */
[----:B------:R-:W-:Y:S02]  /*11c90*/  IMAD.MOV.U32 R220, RZ, RZ, R188 ;  /* 0x000000ffffdc7224 */ /* 0x000fe400078e00bc */
[----:B------:R-:W-:-:S02]  /*11ca0*/  IMAD.MOV.U32 R219, RZ, RZ, R189 ;  /* 0x000000ffffdb7224 */ /* 0x000fc400078e00bd */
[----:B------:R-:W-:Y:S01]  /*11cb0*/  IMAD.MOV.U32 R88, RZ, RZ, R224 ;  /* 0x000000ffff587224 */ /* 0x000fe200078e00e0 */
[----:B------:R-:W4:Y:S01]  /*11cc0*/  LDL.LU.64 R188, [R1+0x1470] ;  /* 0x0014700001bc7983 */ /* 0x000f220000300a00 */
[----:B------:R-:W-:Y:S02]  /*11cd0*/  IMAD.MOV.U32 R89, RZ, RZ, R223 ;  /* 0x000000ffff597224 */ /* 0x000fe400078e00df */
[----:B------:R-:W-:Y:S02]  /*11ce0*/  IMAD.MOV.U32 R222, RZ, RZ, R186 ;  /* 0x000000ffffde7224 */ /* 0x000fe400078e00ba */
[----:B------:R-:W-:Y:S02]  /*11cf0*/  IMAD.MOV.U32 R221, RZ, RZ, R187 ;  /* 0x000000ffffdd7224 */ /* 0x000fe400078e00bb */
[----:B------:R-:W-:Y:S01]  /*11d00*/  IMAD.MOV.U32 R86, RZ, RZ, R226 ;  /* 0x000000ffff567224 */ /* 0x000fe200078e00e2 */
[----:B------:R-:W3:Y:S01]  /*11d10*/  LDL.LU.64 R186, [R1+0x1468] ;  /* 0x0014680001ba7983 */ /* 0x000ee20000300a00 */
[----:B------:R-:W-:-:S02]  /*11d20*/  IMAD.MOV.U32 R87, RZ, RZ, R225 ;  /* 0x000000ffff577224 */ /* 0x000fc400078e00e1 */
[----:B------:R-:W-:Y:S02]  /*11d30*/  IMAD.MOV.U32 R224, RZ, RZ, R184 ;  /* 0x000000ffffe07224 */ /* 0x000fe400078e00b8 */
[----:B------:R-:W-:Y:S02]  /*11d40*/  IMAD.MOV.U32 R223, RZ, RZ, R185 ;  /* 0x000000ffffdf7224 */ /* 0x000fe400078e00b9 */
[----:B------:R-:W-:Y:S01]  /*11d50*/  IMAD.MOV.U32 R84, RZ, RZ, R228 ;  /* 0x000000ffff547224 */ /* 0x000fe200078e00e4 */
[----:B------:R-:W4:Y:S01]  /*11d60*/  LDL.LU.64 R184, [R1+0x1460] ;  /* 0x0014600001b87983 */ /* 0x000f220000300a00 */
[----:B------:R-:W-:Y:S02]  /*11d70*/  IMAD.MOV.U32 R85, RZ, RZ, R227 ;  /* 0x000000ffff557224 */ /* 0x000fe400078e00e3 */
[----:B------:R-:W-:Y:S02]  /*11d80*/  IMAD.MOV.U32 R226, RZ, RZ, R182 ;  /* 0x000000ffffe27224 */ /* 0x000fe400078e00b6 */
[----:B------:R-:W-:-:S02]  /*11d90*/  IMAD.MOV.U32 R225, RZ, RZ, R183 ;  /* 0x000000ffffe17224 */ /* 0x000fc400078e00b7 */
[----:B------:R-:W-:Y:S01]  /*11da0*/  IMAD.MOV.U32 R82, RZ, RZ, R230 ;  /* 0x000000ffff527224 */ /* 0x000fe200078e00e6 */
[----:B------:R-:W3:Y:S01]  /*11db0*/  LDL.LU.64 R182, [R1+0x1458] ;  /* 0x0014580001b67983 */ /* 0x000ee20000300a00 */
[----:B------:R-:W-:Y:S02]  /*11dc0*/  IMAD.MOV.U32 R83, RZ, RZ, R229 ;  /* 0x000000ffff537224 */ /* 0x000fe400078e00e5 */
[----:B------:R-:W-:Y:S02]  /*11dd0*/  IMAD.MOV.U32 R228, RZ, RZ, R180 ;  /* 0x000000ffffe47224 */ /* 0x000fe400078e00b4 */
        /* <DEDUP_REMOVED lines=15> */
[----:B------:R-:W-:Y:S01]  /*11ed0*/  IMAD.MOV.U32 R235, RZ, RZ, R173 ;  /* 0x000000ffffeb7224 */ /* 0x000fe200078e00ad */
[----:B------:R-:W3:Y:S04]  /*11ee0*/  LDL.LU.64 R174, [R1+0x1438] ;  /* 0x0014380001ae7983 */ /* 0x000ee80000300a00 */
[----:B0-----:R-:W4:Y:S04]  /*11ef0*/  LDL.LU.64 R172, [R1+0x1430] ;  /* 0x0014300001ac7983 */ /* 0x001f280000300a00 */
[----:B------:R-:W3:Y:S04]  /*11f00*/  LDL.LU.64 R170, [R1+0x1428] ;  /* 0x0014280001aa7983 */ /* 0x000ee80000300a00 */
[----:B------:R-:W4:Y:S04]  /*11f10*/  LDL.LU.64 R168, [R1+0x1420] ;  /* 0x0014200001a87983 */ /* 0x000f280000300a00 */
        /* <DEDUP_REMOVED lines=23> */
[----:B------:R-:W4:Y:S01]  /*12090*/  LDL.LU.64 R120, [R1+0x1360] ;  /* 0x0013600001787983 */ /* 0x000f220000300a00 */
[----:B------:R-:W-:Y:S01]  /*120a0*/  UIADD3 UR14, UR18, 0x602, URZ ;  /* 0x00000602120e7890 */ /* 0x000fe2000fffe03f */
[----:B--2---:R-:W-:Y:S01]  /*120b0*/  WARPGROUP.ARRIVE ;  /* 0x00000000000079c5 */ /* 0x004fe20000000000 */
[----:B------:R-:W-:Y:S01]  /*120c0*/  UMOV UR12, UR8 ;  /* 0x00000008000c7c82 */ /* 0x000fe20008000000 */
[----:B------:R-:W-:Y:S01]  /*120d0*/  UMOV UR13, UR9 ;  /* 0x00000009000d7c82 */ /* 0x000fe20008000000 */
[----:B------:R-:W-:-:S05]  /*120e0*/  UMOV UR15, 0x40000040 ;  /* 0x40000040000f7882 */ /* 0x000fca0000000000 */
[----:B------:R-:W-:Y:S03]  /*120f0*/  IGMMA.64x192x32.S8.S8 R24, gdesc[UR12], R24, gsb0 ;  /* 0x04e000000c1879f1 */ /* 0x000fe60008041018 */
[----:B------:R-:W-:Y:S02]  /*12100*/  WARPGROUP.DEPBAR.LE gsb0, 0x0 ;  /* 0x00008000000079c5 */ /* 0x000fe40000010000 */
[----:B------:R4:W-:Y:S04]  /*12110*/  STL.64 [R1], R24 ;  /* 0x0000001801007387 */ /* 0x0009e80000100a00 */
        /* <DEDUP_REMOVED lines=42> */
[----:B------:R2:W-:Y:S01]  /*123c0*/  STL.64 [R1+0x158], R110 ;  /* 0x0001586e01007387 */ /* 0x0005e20000100a00 */
[----:B----4-:R-:W-:-:S03]  /*123d0*/  IMAD.MOV.U32 R24, RZ, RZ, R120 ;  /* 0x000000ffff187224 */ /* 0x010fc600078e0078 */
[----:B------:R4:W-:Y:S01]  /*123e0*/  STL.64 [R1+0x160], R112 ;  /* 0x0001607001007387 */ /* 0x0009e20000100a00 */
[----:B------:R-:W-:-:S03]  /*123f0*/  IMAD.MOV.U32 R25, RZ, RZ, R121 ;  /* 0x000000ffff197224 */ /* 0x000fc600078e0079 */
[----:B------:R4:W-:Y:S01]  /*12400*/  STL.64 [R1+0x168], R114 ;  /* 0x0001687201007387 */ /* 0x0009e20000100a00 */
[----:B---3--:R-:W-:-:S03]  /*12410*/  IMAD.MOV.U32 R26, RZ, RZ, R122 ;  /* 0x000000ffff1a7224 */ /* 0x008fc600078e007a */
[----:B------:R3:W-:Y:S01]  /*12420*/  STL.64 [R1+0x170], R116 ;  /* 0x0001707401007387 */ /* 0x0007e20000100a00 */
[----:B------:R-:W-:-:S03]  /*12430*/  IMAD.MOV.U32 R27, RZ, RZ, R123 ;  /* 0x000000ffff1b7224 */ /* 0x000fc600078e007b */
[----:B------:R3:W-:Y:S01]  /*12440*/  STL.64 [R1+0x178], R118 ;  /* 0x0001787601007387 */ /* 0x0007e20000100a00 */
[----:B0-----:R-:W-:-:S03]  /*12450*/  IMAD.MOV.U32 R28, RZ, RZ, R124 ;  /* 0x000000ffff1c7224 */ /* 0x001fc600078e007c */
[----:B------:R-:W3:Y:S01]  /*12460*/  LDL.LU R120, [R1+0x135c] ;  /* 0x00135c0001787983 */ /* 0x000ee20000300800 */
[----:B------:R-:W-:-:S03]  /*12470*/  IMAD.MOV.U32 R29, RZ, RZ, R125 ;  /* 0x000000ffff1d7224 */ /* 0x000fc600078e007d */
[----:B------:R-:W3:Y:S01]  /*12480*/  LDL.LU R121, [R1+0x1358] ;  /* 0x0013580001797983 */ /* 0x000ee20000300800 */
[----:B-1----:R-:W-:-:S03]  /*12490*/  IMAD.MOV.U32 R30, RZ, RZ, R126 ;  /* 0x000000ffff1e7224 */ /* 0x002fc600078e007e */
[----:B------:R-:W3:Y:S01]  /*124a0*/  LDL.LU R122, [R1+0x1354] ;  /* 0x00135400017a7983 */ /* 0x000ee20000300800 */
[----:B------:R-:W-:-:S03]  /*124b0*/  IMAD.MOV.U32 R31, RZ, RZ, R127 ;  /* 0x000000ffff1f7224 */ /* 0x000fc600078e007f */
[----:B------:R-:W3:Y:S01]  /*124c0*/  LDL.LU R123, [R1+0x1350] ;  /* 0x00135000017b7983 */ /* 0x000ee20000300800 */
[----:B--2---:R-:W-:-:S03]  /*124d0*/  IMAD.MOV.U32 R32, RZ, RZ, R128 ;  /* 0x000000ffff207224 */ /* 0x004fc600078e0080 */
        /* <DEDUP_REMOVED lines=167> */
[----:B---3--:R-:W-:-:S03]  /*12f50*/  IMAD.MOV.U32 R116, RZ, RZ, R212 ;  /* 0x000000ffff747224 */ /* 0x008fc600078e00d4 */
[----:B------:R-:W2:Y:S01]  /*12f60*/  LDL.LU R208, [R1+0x11fc] ;  /* 0x0011fc0001d07983 */ /* 0x000ea20000300800 */
[----:B------:R-:W-:-:S03]  /*12f70*/  IMAD.MOV.U32 R117, RZ, RZ, R213 ;  /* 0x000000ffff757224 */ /* 0x000fc600078e00d5 */
[----:B------:R-:W2:Y:S01]  /*12f80*/  LDL.LU R209, [R1+0x11f8] ;  /* 0x0011f80001d17983 */ /* 0x000ea20000300800 */
[----:B------:R-:W-:-:S03]  /*12f90*/  IMAD.MOV.U32 R118, RZ, RZ, R214 ;  /* 0x000000ffff767224 */ /* 0x000fc600078e00d6 */
        /* <DEDUP_REMOVED lines=2073> */
[----:B------:R-:W-:Y:S01]  /*1b130*/  BPT.TRAP 0x1 ;  /* 0x000000040000795c */ /* 0x000fe20000300000 */
.L_x_27:
[----:B------:R-:W2:Y:S01]  /*1b140*/  LDL R5, [R1+0x600] ;  /* 0x0006000001057983 */ /* 0x000ea20000100800 */
[----:B-----5:R-:W-:Y:S01]  /*1b150*/  ISETP.NE.AND P1, PT, R19, RZ, PT ;  /* 0x000000ff1300720c */ /* 0x020fe20003f25270 */
[----:B------:R-:W-:Y:S01]  /*1b160*/  IMAD.U32 R4, RZ, RZ, UR6 ;  /* 0x00000006ff047e24 */ /* 0x000fe2000f8e00ff */
[----:B------:R-:W-:-:S11]  /*1b170*/  UISETP.GT.U32.AND UP0, UPT, UR38, 0x1, UPT ;  /* 0x000000012600788c */ /* 0x000fd6000bf04070 */
[----:B------:R-:W-:-:S04]  /*1b180*/  @P1 IMAD R4, R4, 0x8, R0 ;  /* 0x0000000804041824 */ /* 0x000fc800078e0200 */
[----:B------:R-:W-:-:S05]  /*1b190*/  @P1 VIADD R4, R4, 0x10 ;  /* 0x0000001004041836 */ /* 0x000fca0000000000 */
[----:B--2---:R-:W-:-:S04]  /*1b1a0*/  @P1 PRMT R4, R5, 0x654, R4 ;  /* 0x0000065405041816 */ /* 0x004fc80000000004 */
[----:B------:R0:W-:Y:S01]  /*1b1b0*/  @P1 SYNCS.ARRIVE.TRANS64.RED.A1T0 RZ, [R4+URZ], RZ ;  /* 0x000000ff04ff19a7 */ /* 0x0001e2000810043f */
[----:B------:R-:W-:-:S13]  /*1b1c0*/  PLOP3.LUT P1, PT, PT, PT, UP0, 0x80, 0x0 ;  /* 0x000000000000781c */ /* 0x000fda0003f2f008 */
[----:B0-----:R-:W-:Y:S05]  /*1b1d0*/  @P1 BRA `(.L_x_28) ;  /* 0x0000000000041947 */ /* 0x001fea0003800000 */
[----:B------:R-:W-:Y:S01]  /*1b1e0*/  BPT.TRAP 0x1 ;  /* 0x000000040000795c */ /* 0x000fe20000300000 */
.L_x_28:
[----:B------:R-:W-:Y:S02]  /*1b1f0*/  UISETP.GT.AND UP2, UPT, UR16, 0x1, UPT ;  /* 0x000000011000788c */ /* 0x000fe4000bf44270 */
[----:B------:R-:W-:Y:S02]  /*1b200*/  UIADD3 UR7, UR7, 0x1, URZ ;  /* 0x0000000107077890 */ /* 0x000fe4000fffe03f */
[----:B------:R-:W-:Y:S02]  /*1b210*/  UIADD3 UR6, UR6, 0x1, URZ ;  /* 0x0000000106067890 */ /* 0x000fe4000fffe03f */
[----:B------:R-:W-:Y:S01]  /*1b220*/  PLOP3.LUT P1, PT, PT, PT, UP2, 0x80, 0x0 ;  /* 0x000000000000781c */ /* 0x000fe20003f2f028 */
[----:B------:R-:W-:Y:S02]  /*1b230*/  UISETP.NE.AND UP0, UPT, UR7, 0x2, UPT ;  /* 0x000000020700788c */ /* 0x000fe4000bf05270 */
[----:B------:R-:W-:Y:S02]  /*1b240*/  UISETP.NE.AND UP1, UPT, UR6, 0x2, UPT ;  /* 0x000000020600788c */ /* 0x000fe4000bf25270 */
[----:B------:R-:W-:-:S02]  /*1b250*/  USEL UR8, URZ, 0x1, UP0 ;  /* 0x000000013f087887 */ /* 0x000fc40008000000 */
[----:B------:R-:W-:Y:S02]  /*1b260*/  UIADD3 UR16, UR16, -0x1, URZ ;  /* 0xffffffff10107890 */ /* 0x000fe4000fffe03f */
[----:B------:R-:W-:Y:S02]  /*1b270*/  USEL UR7, UR7, URZ, UP0 ;  /* 0x0000003f07077287 */ /* 0x000fe40008000000 */
[----:B------:R-:W-:Y:S01]  /*1b280*/  USEL UR6, UR6, URZ, UP1 ;  /* 0x0000003f06067287 */ /* 0x000fe20008800000 */
[----:B------:R-:W-:Y:S01]  /*1b290*/  LOP3.LUT R3, R3, UR8, RZ, 0x3c, !PT ;  /* 0x0000000803037c12 */ /* 0x000fe2000f8e3cff */
[----:B------:R-:W-:Y:S10]  /*1b2a0*/  @P1 BRA `(.L_x_29) ;  /* 0xffffff2400481947 */ /* 0x000ff4000383ffff */
.L_x_22:
[----:B-----5:R-:W0:Y:S02]  /*1b2b0*/  LDC R3, c[0x0][0x28c] ;  /* 0x0000a300ff037b82 */ /* 0x020e240000000800 */
[----:B0-----:R-:W-:-:S13]  /*1b2c0*/  ISETP.GE.AND P1, PT, R3, 0x1, PT ;  /* 0x000000010300780c */ /* 0x001fda0003f26270 */
[----:B------:R-:W-:Y:S05]  /*1b2d0*/  @!P1 BRA `(.L_x_30) ;  /* 0x0000000000489947 */ /* 0x000fea0003800000 */
[----:B------:R-:W-:Y:S05]  /*1b2e0*/  @!P0 BRA `(.L_x_31) ;  /* 0x0000000000048947 */ /* 0x000fea0003800000 */
[----:B------:R-:W-:Y:S01]  /*1b2f0*/  BPT.TRAP 0x1 ;  /* 0x000000040000795c */ /* 0x000fe20000300000 */
.L_x_31:
[----:B------:R-:W2:Y:S01]  /*1b300*/  LDL R4, [R1+0x600] ;  /* 0x0006000001047983 */ /* 0x000ea20000100800 */
[----:B------:R-:W-:Y:S01]  /*1b310*/  ISETP.NE.AND P0, PT, R19, RZ, PT ;  /* 0x000000ff1300720c */ /* 0x000fe20003f05270 */
[----:B------:R-:W-:-:S12]  /*1b320*/  UISETP.LT.AND UP1, UPT, UR45, 0x1, UPT ;  /* 0x000000012d00788c */ /* 0x000fd8000bf21270 */
[----:B------:R-:W-:-:S05]  /*1b330*/  VOTEU.ANY UP0, P0 ;  /* 0x00000000003f7886 */ /* 0x000fca0000000100 */
[----:B------:R-:W-:-:S04]  /*1b340*/  @UP0 USEL UR4, UR45, 0x1, UP1 ;  /* 0x000000012d040887 */ /* 0x000fc80008800000 */
[----:B------:R-:W-:Y:S02]  /*1b350*/  @UP0 UIADD3 UR4, UR37, UR45, -UR4 ;  /* 0x0000002d25040290 */ /* 0x000fe4000fffe804 */
[----:B------:R-:W-:-:S04]  /*1b360*/  UISETP.GT.U32.AND UP0, UPT, UR38, 0x1, UPT ;  /* 0x000000012600788c */ /* 0x000fc8000bf04070 */
[----:B------:R-:W-:-:S04]  /*1b370*/  IMAD.U32 R3, RZ, RZ, UR4 ;  /* 0x00000004ff037e24 */ /* 0x000fc8000f8e00ff */
[----:B------:R-:W-:-:S05]  /*1b380*/  @P0 IMAD.SHL.U32 R3, R3, 0x8, RZ ;  /* 0x0000000803030824 */ /* 0x000fca00078e00ff */
[----:B------:R-:W-:-:S04]  /*1b390*/  @P0 LOP3.LUT R3, R3, 0x8, RZ, 0xc0, !PT ;  /* 0x0000000803030812 */ /* 0x000fc800078ec0ff */
[----:B------:R-:W-:-:S04]  /*1b3a0*/  @P0 IADD3 R0, R0, 0x10, R3 ;  /* 0x0000001000000810 */ /* 0x000fc80007ffe003 */
[----:B--2---:R-:W-:-:S04]  /*1b3b0*/  @P0 PRMT R0, R4, 0x654, R0 ;  /* 0x0000065404000816 */ /* 0x004fc80000000000 */
[----:B------:R0:W-:Y:S01]  /*1b3c0*/  @P0 SYNCS.ARRIVE.TRANS64.RED.A1T0 RZ, [R0+URZ], RZ ;  /* 0x000000ff00ff09a7 */ /* 0x0001e2000810043f */
[----:B------:R-:W-:-:S13]  /*1b3d0*/  PLOP3.LUT P0, PT, PT, PT, UP0, 0x80, 0x0 ;  /* 0x000000000000781c */ /* 0x000fda0003f0f008 */
[----:B0-----:R-:W-:Y:S05]  /*1b3e0*/  @P0 BRA `(.L_x_30) ;  /* 0x0000000000040947 */ /* 0x001fea0003800000 */
[----:B------:R-:W-:Y:S01]  /*1b3f0*/  BPT.TRAP 0x1 ;  /* 0x000000040000795c */ /* 0x000fe20000300000 */
.L_x_30:
[----:B------:R-:W0:Y:S01]  /*1b400*/  S2R R5, SR_TID.X ;  /* 0x0000000000057919 */ /* 0x000e220000002100 */
[----:B------:R-:W-:Y:S01]  /*1b410*/  UIMAD UR41, UR41, 0x180, URZ ;  /* 0x00000180292978a4 */ /* 0x000fe2000f8e023f */
[----:B------:R-:W-:Y:S01]  /*1b420*/  ULDC UR11, c[0x0][0x288] ;  /* 0x0000a200000b7ab9 */ /* 0x000fe20000000800 */
[----:B------:R-:W-:Y:S02]  /*1b430*/  UIADD3 UR37, UR45, UR37, URZ ;  /* 0x000000252d257290 */ /* 0x000fe4000fffe03f */
[----:B------:R-:W-:Y:S02]  /*1b440*/  UIMAD.WIDE UR6, UR40, 0x180, URZ ;  /* 0x00000180280678a5 */ /* 0x000fe4000f8e023f */
[----:B------:R-:W-:Y:S01]  /*1b450*/  IMAD.U32 R12, RZ, RZ, UR41 ;  /* 0x00000029ff0c7e24 */ /* 0x000fe2000f8e00ff */
[----:B------:R-:W-:Y:S02]  /*1b460*/  UIMAD UR40, UR40, 0x180, URZ ;  /* 0x00000180282878a4 */ /* 0x000fe4000f8e023f */
[----:B------:R-:W-:Y:S01]  /*1b470*/  UISETP.GE.AND UP2, UPT, UR41, UR11, UPT ;  /* 0x0000000b2900728c */ /* 0x000fe2000bf46270 */
[----:B------:R-:W-:Y:S01]  /*1b480*/  ULDC UR10, c[0x0][0x284] ;  /* 0x0000a100000a7ab9 */ /* 0x000fe20000000800 */
[----:B------:R-:W-:-:S02]  /*1b490*/  USHF.R.U32.HI UR4, URZ, 0x1, UR37 ;  /* 0x000000013f047899 */ /* 0x000fc40008011625 */
[----:B------:R-:W-:Y:S02]  /*1b4a0*/  UISETP.GE.OR UP2, UPT, UR40, UR10, UP2 ;  /* 0x0000000a2800728c */ /* 0x000fe40009746670 */
[----:B------:R-:W-:Y:S02]  /*1b4b0*/  ULOP3.LUT UR4, UR4, 0x1, URZ, 0xc0, !UPT ;  /* 0x0000000104047892 */ /* 0x000fe4000f8ec03f */
[----:B------:R-:W-:Y:S01]  /*1b4c0*/  USHF.R.S32.HI UR12, URZ, 0x1f, UR42 ;  /* 0x0000001f3f0c7899 */ /* 0x000fe2000801142a */
[----:B------:R-:W-:Y:S01]  /*1b4d0*/  ULDC.64 UR8, c[0x0][0x5d0] ;  /* 0x0001740000087ab9 */ /* 0x000fe20000000a00 */
[----:B------:R-:W-:Y:S01]  /*1b4e0*/  UISETP.GT.U32.AND UP0, UPT, UR37, 0x1, UPT ;  /* 0x000000012500788c */ /* 0x000fe2000bf04070 */
[----:B------:R-:W-:Y:S01]  /*1b4f0*/  PLOP3.LUT P0, PT, PT, PT, UP2, 0x80, 0x0 ;  /* 0x000000000000781c */ /* 0x000fe20003f0f028 */
[----:B------:R-:W-:Y:S02]  /*1b500*/  UISETP.NE.U32.AND UP1, UPT, UR4, 0x1, UPT ;  /* 0x000000010400788c */ /* 0x000fe4000bf25070 */
[----:B------:R-:W-:-:S02]  /*1b510*/  UIMAD UR5, UR12, UR8, URZ ;  /* 0x000000080c0572a4 */ /* 0x000fc4000f8e023f */
[----:B------:R-:W-:Y:S02]  /*1b520*/  UISETP.LT.U32.AND UP0, UPT, UR45, 0x2, UP0 ;  /* 0x000000022d00788c */ /* 0x000fe40008701070 */
[----:B------:R-:W-:Y:S01]  /*1b530*/  UISETP.GT.U32.AND UP1, UPT, UR45, 0x1, !UP1 ;  /* 0x000000012d00788c */ /* 0x000fe2000cf24070 */
[--C-:B0-----:R-:W-:Y:S01]  /*1b540*/  SHF.R.U32.HI R220, RZ, 0x7, R5.reuse ;  /* 0x00000007ffdc7819 */ /* 0x101fe20000011605 */
[C---:B------:R-:W-:Y:S01]  /*1b550*/  IMAD.SHL.U32 R13, R5.reuse, 0x2, RZ ;  /* 0x00000002050d7824 */ /* 0x040fe200078e00ff */
[----:B------:R-:W-:Y:S01]  /*1b560*/  SHF.R.U32.HI R3, RZ, 0x2, R5 ;  /* 0x00000002ff037819 */ /* 0x000fe20000011605 */
[----:B------:R-:W-:Y:S01]  /*1b570*/  UIMAD UR5, UR42, UR9, UR5 ;  /* 0x000000092a0572a4 */ /* 0x000fe2000f8e0205 */
[----:B------:R-:W-:Y:S01]  /*1b580*/  LOP3.LUT R4, R5, 0x60, RZ, 0xc0, !PT ;  /* 0x0000006005047812 */ /* 0x000fe200078ec0ff */
[----:B------:R-:W-:Y:S01]  /*1b590*/  USEL UR4, URZ, 0x1, !UP1 ;  /* 0x000000013f047887 */ /* 0x000fe2000c800000 */
[----:B------:R-:W-:Y:S01]  /*1b5a0*/  LOP3.LUT R220, R220, 0x1, RZ, 0xc0, !PT ;  /* 0x00000001dcdc7812 */ /* 0x000fe200078ec0ff */
[----:B------:R-:W-:Y:S01]  /*1b5b0*/  ULOP3.LUT UR37, UR37, 0x1, URZ, 0xc0, !UPT ;  /* 0x0000000125257892 */ /* 0x000fe2000f8ec03f */
[----:B------:R-:W-:-:S02]  /*1b5c0*/  LOP3.LUT R3, R3, 0x7, RZ, 0xc0, !PT ;  /* 0x0000000703037812 */ /* 0x000fc400078ec0ff */
[----:B------:R-:W-:Y:S01]  /*1b5d0*/  SHF.R.U32.HI R4, RZ, 0x1, R4 ;  /* 0x00000001ff047819 */ /* 0x000fe20000011604 */
[----:B------:R-:W-:Y:S01]  /*1b5e0*/  IMAD.SHL.U32 R221, R220, 0x40, RZ ;  /* 0x00000040dcdd7824 */ /* 0x000fe200078e00ff */
[----:B------:R-:W-:Y:S02]  /*1b5f0*/  LOP3.LUT R12, R12, 0x6, R13, 0xf8, !PT ;  /* 0x000000060c0c7812 */ /* 0x000fe400078ef80d */
[--C-:B------:R-:W-:Y:S02]  /*1b600*/  IADD3 R0, RZ, -R4, -R3.reuse ;  /* 0x80000004ff007210 */ /* 0x100fe40007ffe803 */
[----:B------:R-:W-:Y:S01]  /*1b610*/  LOP3.LUT R221, R221, 0x40, R3, 0xe2, !PT ;  /* 0x00000040dddd7812 */ /* 0x000fe200078ee203 */
[----:B------:R-:W-:Y:S01]  /*1b620*/  IMAD.MOV.U32 R3, RZ, RZ, -0x2 ;  /* 0xfffffffeff037424 */ /* 0x000fe200078e00ff */
[----:B------:R-:W-:Y:S01]  /*1b630*/  SHF.R.S32.HI R13, RZ, 0x1f, R12 ;  /* 0x0000001fff0d7819 */ /* 0x000fe2000001140c */
[----:B------:R-:W-:Y:S01]  /*1b640*/  IMAD R220, R220, -0x40, R0 ;  /* 0xffffffc0dcdc7824 */ /* 0x000fe200078e0200 */
[----:B------:R-:W-:-:S02]  /*1b650*/  LOP3.LUT R0, R5, 0x3, RZ, 0xc0, !PT ;  /* 0x0000000305007812 */ /* 0x000fc400078ec0ff */
[----:B------:R-:W-:Y:S01]  /*1b660*/  LOP3.LUT R221, R221, UR6, R4, 0xfe, !PT ;  /* 0x00000006dddd7c12 */ /* 0x000fe2000f8efe04 */
[----:B------:R-:W-:Y:S01]  /*1b670*/  IMAD.U32 R4, RZ, RZ, UR8 ;  /* 0x00000008ff047e24 */ /* 0x000fe2000f8e00ff */
[----:B------:R-:W-:Y:S01]  /*1b680*/  USEL UR8, URZ, 0x1, !UP0 ;  /* 0x000000013f087887 */ /* 0x000fe2000c000000 */
[----:B------:R-:W-:Y:S02]  /*1b690*/  IMAD R0, R0, R3, UR11 ;  /* 0x0000000b00007e24 */ /* 0x000fe4000f8e0203 */
[----:B------:R-:W-:Y:S01]  /*1b6a0*/  IMAD.U32 R3, RZ, RZ, UR10 ;  /* 0x0000000aff037e24 */ /* 0x000fe2000f8e00ff */
[----:B------:R-:W-:Y:S01]  /*1b6b0*/  ULOP3.LUT UR36, UR4, UR36, UR8, 0x96, !UPT ;  /* 0x0000002404247292 */ /* 0x000fe2000f8e9608 */
[----:B------:R-:W-:-:S03]  /*1b6c0*/  IMAD.WIDE.U32 R4, R4, UR42, R12 ;  /* 0x0000002a04047c25 */ /* 0x000fc6000f8e000c */
[----:B------:R-:W-:Y:S01]  /*1b6d0*/  IADD3 R220, R3, -UR40, R220 ;  /* 0x8000002803dc7c10 */ /* 0x000fe2000fffe0dc */
[----:B------:R-:W-:Y:S01]  /*1b6e0*/  VIADD R5, R5, UR5 ;  /* 0x0000000505057c36 */ /* 0x000fe20008000000 */
[----:B------:R-:W-:Y:S01]  /*1b6f0*/  UMOV UR40, 0xffffffff ;  /* 0xffffffff00287882 */ /* 0x000fe20000000000 */
[----:B------:R-:W-:Y:S01]  /*1b700*/  VIADD R0, R0, -UR41 ;  /* 0x8000002900007c36 */ /* 0x000fe20008000000 */
[----:B------:R-:W-:Y:S06]  /*1b710*/  @P0 BRA `(.L_x_32) ;  /* 0x0000025000780947 */ /* 0x000fec0003800000 */
[----:B------:R-:W-:Y:S01]  /*1b720*/  ISETP.NE.AND P0, PT, R17, RZ, PT ;  /* 0x000000ff1100720c */ /* 0x000fe20003f05270 */
[----:B------:R-:W-:Y:S01]  /*1b730*/  ULDC.64 UR10, c[0x0][0x5c8] ;  /* 0x00017200000a7ab9 */ /* 0x000fe20000000a00 */
[----:B------:R-:W-:Y:S01]  /*1b740*/  BSSY B0, `(.L_x_32) ;  /* 0x000251b000007945 */ /* 0x000fe20003800000 */
[----:B------:R-:W-:Y:S01]  /*1b750*/  UIMAD UR4, UR7, UR10, URZ ;  /* 0x0000000a070472a4 */ /* 0x000fe2000f8e023f */
[----:B------:R-:W-:Y:S02]  /*1b760*/  IMAD.U32 R14, RZ, RZ, UR11 ;  /* 0x0000000bff0e7e24 */ /* 0x000fe4000f8e00ff */
[----:B------:R-:W-:-:S04]  /*1b770*/  IMAD.WIDE.U32 R8, R221, UR10, R4 ;  /* 0x0000000add087c25 */ /* 0x000fc8000f8e0004 */
[----:B------:R-:W-:-:S04]  /*1b780*/  IMAD R14, R221, R14, UR4 ;  /* 0x00000004dd0e7e24 */ /* 0x000fc8000f8e020e */
[----:B------:R-:W-:Y:S01]  /*1b790*/  IMAD.IADD R14, R9, 0x1, R14 ;  /* 0x00000001090e7824 */ /* 0x000fe200078e020e */
[----:B------:R-:W-:Y:S06]  /*1b7a0*/  @!P0 BRA `(.L_x_33) ;  /* 0x0000019800ec8947 */ /* 0x000fec0003800000 */
[----:B------:R-:W0:Y:S01]  /*1b7b0*/  LDC.64 R4, c[0x0][0x5b0] ;  /* 0x00016c00ff047b82 */ /* 0x000e220000000a00 */
[----:B------:R-:W-:Y:S01]  /*1b7c0*/  ULDC.64 UR8, c[0x0][0x5b8] ;  /* 0x00016e0000087ab9 */ /* 0x000fe20000000a00 */
[----:B------:R-:W-:Y:S01]  /*1b7d0*/  ISETP.GE.AND P6, PT, R220, 0x1, PT ;  /* 0x00000001dc00780c */ /* 0x000fe20003fc6270 */
[----:B------:R-:W-:Y:S02]  /*1b7e0*/  UIMAD UR4, UR12, UR8, URZ ;  /* 0x000000080c0472a4 */ /* 0x000fe4000f8e023f */
[----:B------:R-:W-:Y:S01]  /*1b7f0*/  IMAD.U32 R3, RZ, RZ, UR8 ;  /* 0x00000008ff037e24 */ /* 0x000fe2000f8e00ff */
[----:B------:R-:W-:Y:S01]  /*1b800*/  LOP3.LUT R18, R18, 0xfffffffe, RZ, 0xc0, !PT ;  /* 0xfffffffe12127812 */ /* 0x000fe200078ec0ff */
[----:B------:R-:W-:Y:S01]  /*1b810*/  BSSY B1, `(.L_x_34) ;  /* 0x000000f000017945 */ /* 0x000fe20003800000 */
[----:B------:R-:W-:Y:S01]  /*1b820*/  UIMAD UR4, UR42, UR9, UR4 ;  /* 0x000000092a0472a4 */ /* 0x000fe2000f8e0204 */
[----:B------:R-:W1:Y:S01]  /*1b830*/  LDC.64 R10, c[0x0][0x5a8] ;  /* 0x00016a00ff0a7b82 */ /* 0x000e620000000a00 */
[----:B------:R-:W-:Y:S01]  /*1b840*/  IMAD.WIDE.U32 R12, R3, UR42, R12 ;  /* 0x0000002a030c7c25 */ /* 0x000fe2000f8e000c */
[----:B------:R-:W-:-:S03]  /*1b850*/  ISETP.LT.OR P1, PT, R0, 0x1, !P6 ;  /* 0x000000010000780c */ /* 0x000fc60007721670 */
[----:B------:R-:W-:Y:S02]  /*1b860*/  VIADD R219, R13, UR4 ;  /* 0x000000040ddb7c36 */ /* 0x000fe40008000000 */
[----:B------:R-:W-:Y:S01]  /*1b870*/  IMAD.MOV.U32 R218, RZ, RZ, R12 ;  /* 0x000000ffffda7224 */ /* 0x000fe200078e000c */
[----:B------:R-:W-:Y:S01]  /*1b880*/  @P6 LOP3.LUT R18, R18, 0x1, RZ, 0xfc, !PT ;  /* 0x0000000112126812 */ /* 0x000fe200078efcff */
[----:B0-----:R-:W-:Y:S02]  /*1b890*/  IMAD R15, R4, UR7, RZ ;  /* 0x00000007040f7c24 */ /* 0x001fe4000f8e02ff */
[----:B------:R-:W-:-:S04]  /*1b8a0*/  IMAD.WIDE.U32 R6, R221, R4, R218 ;  /* 0x00000004dd067225 */ /* 0x000fc800078e00da */
[----:B------:R-:W-:Y:S01]  /*1b8b0*/  IMAD R15, R221, R5, R15 ;  /* 0x00000005dd0f7224 */ /* 0x000fe200078e020f */
[----:B-1----:R-:W-:-:S04]  /*1b8c0*/  IADD3 R216, P0, R6, R10, RZ ;  /* 0x0000000a06d87210 */ /* 0x002fc80007f1e0ff */
[----:B------:R-:W-:Y:S01]  /*1b8d0*/  IADD3.X R217, R11, R7, R15, P0, !PT ;  /* 0x000000070bd97210 */ /* 0x000fe200007fe40f */
[----:B------:R-:W-:Y:S08]  /*1b8e0*/  @P1 BRA `(.L_x_35) ;  /* 0x0000000000041947 */ /* 0x000ff00003800000 */
[----:B------:R0:W5:Y:S02]  /*1b8f0*/  LDG.E.U8 R2, desc[UR46][R216.64] ;  /* 0x0000002ed8027981 */ /* 0x000164000c1e1100 */
.L_x_35:
[----:B------:R-:W-:Y:S05]  /*1b900*/  BSYNC B1 ;  /* 0x0000000000017941 */ /* 0x000fea0003800000 */
.L_x_34:
[----:B------:R-:W2:Y:S01]  /*1b910*/  LDL.LU R6, [R1+0x480] ;  /* 0x0004800001067983 */ /* 0x000ea20000300800 */
[----:B-----5:R-:W-:Y:S01]  /*1b920*/  LOP3.LUT R3, R2, 0xffff, RZ, 0xc0, !PT ;  /* 0x0000ffff02037812 */ /* 0x020fe200078ec0ff */
[----:B------:R-:W-:Y:S01]  /*1b930*/  ULDC.64 UR4, c[0x0][0x5c0] ;  /* 0x0001700000047ab9 */ /* 0x000fe20000000a00 */
[----:B------:R-:W-:Y:S01]  /*1b940*/  ISETP.LT.OR P2, PT, R0, 0x2, !P6 ;  /* 0x000000020000780c */ /* 0x000fe20007741670 */
[----:B------:R-:W-:Y:S01]  /*1b950*/  BSSY B1, `(.L_x_36) ;  /* 0x000000b000017945 */ /* 0x000fe20003800000 */
[----:B------:R-:W-:Y:S02]  /*1b960*/  PRMT R3, R3, 0x8880, RZ ;  /* 0x0000888003037816 */ /* 0x000fe400000000ff */
[----:B------:R-:W-:-:S03]  /*1b970*/  IADD3 R8, P0, R8, UR4, RZ ;  /* 0x0000000408087c10 */ /* 0x000fc6000ff1e0ff */
[----:B------:R-:W-:Y:S01]  /*1b980*/  IMAD R3, R3, R17, RZ ;  /* 0x0000001103037224 */ /* 0x000fe200078e02ff */
[----:B------:R-:W-:-:S03]  /*1b990*/  IADD3.X R9, R14, UR5, RZ, P0, !PT ;  /* 0x000000050e097c10 */ /* 0x000fc600087fe4ff */
[----:B--2---:R-:W-:-:S05]  /*1b9a0*/  @!P1 IMAD R6, R6, R16, R3 ;  /* 0x0000001006069224 */ /* 0x004fca00078e0203 */
[----:B------:R1:W-:Y:S01]  /*1b9b0*/  @!P1 STG.E.U8 desc[UR46][R8.64], R6 ;  /* 0x0000000608009986 */ /* 0x0003e2000c10112e */
[----:B------:R-:W-:Y:S05]  /*1b9c0*/  @P2 BRA `(.L_x_37) ;  /* 0x00000000000c2947 */ /* 0x000fea0003800000 */
[----:B------:R-:W2:Y:S02]  /*1b9d0*/  LDG.E.U8 R2, desc[UR46][R216.64+0x1] ;  /* 0x0000012ed8027981 */ /* 0x000ea4000c1e1100 */
[----:B--2---:R-:W-:-:S05]  /*1b9e0*/  PRMT R3, R2, 0x8880, RZ ;  /* 0x0000888002037816 */ /* 0x004fca00000000ff */
[----:B------:R-:W-:-:S07]  /*1b9f0*/  IMAD R3, R3, R17, RZ ;  /* 0x0000001103037224 */ /* 0x000fce00078e02ff */
.L_x_37:
[----:B------:R-:W-:Y:S05]  /*1ba00*/  BSYNC B1 ;  /* 0x0000000000017941 */ /* 0x000fea0003800000 */
.L_x_36:
[----:B-1----:R-:W2:Y:S01]  /*1ba10*/  LDL.LU R6, [R1+0x484] ;  /* 0x0004840001067983 */ /* 0x002ea20000300800 */
[----:B------:R-:W-:Y:S01]  /*1ba20*/  ISETP.GE.AND P5, PT, R220, 0x9, PT ;  /* 0x00000009dc00780c */ /* 0x000fe20003fa6270 */
[C---:B------:R-:W-:Y:S01]  /*1ba30*/  IMAD.SHL.U32 R222, R4.reuse, 0x8, RZ ;  /* 0x0000000804de7824 */ /* 0x040fe200078e00ff */
[----:B------:R-:W-:Y:S01]  /*1ba40*/  SHF.L.U64.HI R223, R4, 0x3, R5 ;  /* 0x0000000304df7819 */ /* 0x000fe20000010205 */
[----:B------:R-:W-:Y:S01]  /*1ba50*/  @!P2 IMAD.MOV.U32 R7, RZ, RZ, R9 ;  /* 0x000000ffff07a224 */ /* 0x000fe200078e0009 */
[C---:B------:R-:W-:Y:S01]  /*1ba60*/  ISETP.LT.OR P4, PT, R0.reuse, 0x1, !P5 ;  /* 0x000000010000780c */ /* 0x040fe20006f81670 */
[----:B------:R-:W-:Y:S01]  /*1ba70*/  BSSY B1, `(.L_x_38) ;  /* 0x000000e000017945 */ /* 0x000fe20003800000 */
[----:B------:R-:W-:Y:S01]  /*1ba80*/  ISETP.LT.OR P0, PT, R0, 0x2, !P5 ;  /* 0x000000020000780c */ /* 0x000fe20006f01670 */
[----:B------:R-:W-:-:S04]  /*1ba90*/  IMAD.WIDE.U32 R22, R221, R4, R222 ;  /* 0x00000004dd167225 */ /* 0x000fc800078e00de */
[----:B------:R-:W-:Y:S02]  /*1baa0*/  IMAD.IADD R15, R15, 0x1, R23 ;  /* 0x000000010f0f7824 */ /* 0x000fe400078e0217 */
[----:B--2---:R-:W-:Y:S02]  /*1bab0*/  @!P2 IMAD R14, R6, R16, R3 ;  /* 0x00000010060ea224 */ /* 0x004fe400078e0203 */
[----:B------:R-:W-:-:S05]  /*1bac0*/  @!P2 IMAD.MOV.U32 R6, RZ, RZ, R8 ;  /* 0x000000ffff06a224 */ /* 0x000fca00078e0008 */
[----:B------:R1:W-:Y:S01]  /*1bad0*/  @!P2 STG.E.U8 desc[UR46][R6.64+0x1], R14 ;  /* 0x0000010e0600a986 */ /* 0x0003e2000c10112e */
[----:B------:R-:W-:-:S04]  /*1bae0*/  IADD3 R22, P1, P2, R12, R10, R22 ;  /* 0x0000000a0c167210 */ /* 0x000fc80007a3e016 */
[----:B------:R-:W-:Y:S02]  /*1baf0*/  IADD3.X R23, R219, R11, R15, P1, P2 ;  /* 0x0000000bdb177210 */ /* 0x000fe40000fe440f */
[----:B-1----:R-:W-:Y:S01]  /*1bb00*/  @!P4 IADD3 R6, P3, R8, UR44, RZ ;  /* 0x0000002c0806cc10 */ /* 0x002fe2000ff7e0ff */
[----:B------:R-:W-:-:S12]  /*1bb10*/  @P4 BRA `(.L_x_39) ;  /* 0x00000000000c4947 */ /* 0x000fd80003800000 */
[----:B------:R-:W2:Y:S02]  /*1bb20*/  LDG.E.U8 R2, desc[UR46][R22.64] ;  /* 0x0000002e16027981 */ /* 0x000ea4000c1e1100 */
[----:B--2---:R-:W-:-:S05]  /*1bb30*/  PRMT R3, R2, 0x8880, RZ ;  /* 0x0000888002037816 */ /* 0x004fca00000000ff */
[----:B------:R-:W-:-:S07]  /*1bb40*/  IMAD R3, R3, R17, RZ ;  /* 0x0000001103037224 */ /* 0x000fce00078e02ff */
.L_x_39:
[----:B------:R-:W-:Y:S05]  /*1bb50*/  BSYNC B1 ;  /* 0x0000000000017941 */ /* 0x000fea0003800000 */
.L_x_38:
[----:B------:R-:W2:Y:S01]  /*1bb60*/  LDL.LU R14, [R1+0x488] ;  /* 0x00048800010e7983 */ /* 0x000ea20000300800 */
[----:B------:R-:W-:Y:S01]  /*1bb70*/  @!P4 IADD3.X R7, R9, UR43, RZ, P3, !PT ;  /* 0x0000002b0907cc10 */ /* 0x000fe20009ffe4ff */
[----:B------:R-:W-:Y:S01]  /*1bb80*/  BSSY B1, `(.L_x_40) ;  /* 0x000000b000017945 */ /* 0x000fe20003800000 */
[C---:B------:R-:W-:Y:S02]  /*1bb90*/  ISETP.LT.OR P2, PT, R0.reuse, 0x9, !P6 ;  /* 0x000000090000780c */ /* 0x040fe40007741670 */
[C---:B------:R-:W-:Y:S02]  /*1bba0*/  ISETP.LT.OR P3, PT, R0.reuse, 0xa, !P6 ;  /* 0x0000000a0000780c */ /* 0x040fe40007761670 */
[----:B------:R-:W-:Y:S01]  /*1bbb0*/  ISETP.LT.OR P1, PT, R0, 0x9, !P5 ;  /* 0x000000090000780c */ /* 0x000fe20006f21670 */
[----:B--2---:R-:W-:-:S05]  /*1bbc0*/  @!P4 IMAD R14, R14, R16, R3 ;  /* 0x000000100e0ec224 */ /* 0x004fca00078e0203 */
[----:B------:R1:W-:Y:S02]  /*1bbd0*/  @!P4 STG.E.U8 desc[UR46][R6.64], R14 ;  /* 0x0000000e0600c986 */ /* 0x0003e4000c10112e */
[----:B-1----:R-:W-:Y:S01]  /*1bbe0*/  @!P0 IADD3 R6, P4, R8, UR44, RZ ;  /* 0x0000002c08068c10 */ /* 0x002fe2000ff9e0ff */
[----:B------:R-:W-:-:S12]  /*1bbf0*/  @P0 BRA `(.L_x_41) ;  /* 0x00000000000c0947 */ /* 0x000fd80003800000 */
[----:B------:R-:W2:Y:S02]  /*1bc00*/  LDG.E.U8 R2, desc[UR46][R22.64+0x1] ;  /* 0x0000012e16027981 */ /* 0x000ea4000c1e1100 */
[----:B--2---:R-:W-:-:S05]  /*1bc10*/  PRMT R3, R2, 0x8880, RZ ;  /* 0x0000888002037816 */ /* 0x004fca00000000ff */
[----:B------:R-:W-:-:S07]  /*1bc20*/  IMAD R3, R3, R17, RZ ;  /* 0x0000001103037224 */ /* 0x000fce00078e02ff */
.L_x_41:
[----:B------:R-:W-:Y:S05]  /*1bc30*/  BSYNC B1 ;  /* 0x0000000000017941 */ /* 0x000fea0003800000 */
.L_x_40:
[----:B------:R-:W2:Y:S01]  /*1bc40*/  LDL.LU R14, [R1+0x48c] ;  /* 0x00048c00010e7983 */ /* 0x000ea20000300800 */
[----:B------:R-:W-:Y:S01]  /*1bc50*/  @!P0 IADD3.X R7, R9, UR43, RZ, P4, !PT ;  /* 0x0000002b09078c10 */ /* 0x000fe2000a7fe4ff */
[----:B------:R-:W-:Y:S01]  /*1bc60*/  BSSY B1, `(.L_x_42) ;  /* 0x0000007000017945 */ /* 0x000fe20003800000 */
[----:B--2---:R-:W-:-:S05]  /*1bc70*/  @!P0 IMAD R14, R14, R16, R3 ;  /* 0x000000100e0e8224 */ /* 0x004fca00078e0203 */
[----:B------:R1:W-:Y:S01]  /*1bc80*/  @!P0 STG.E.U8 desc[UR46][R6.64+0x1], R14 ;  /* 0x0000010e06008986 */ /* 0x0003e2000c10112e */
[----:B------:R-:W-:Y:S05]  /*1bc90*/  @P2 BRA `(.L_x_43) ;  /* 0x00000000000c2947 */ /* 0x000fea0003800000 */
[----:B------:R-:W2:Y:S02]  /*1bca0*/  LDG.E.U8 R2, desc[UR46][R216.64+0x8] ;  /* 0x0000082ed8027981 */ /* 0x000ea4000c1e1100 */
[----:B--2---:R-:W-:-:S05]  /*1bcb0*/  PRMT R3, R2, 0x8880, RZ ;  /* 0x0000888002037816 */ /* 0x004fca00000000ff */
[----:B------:R-:W-:-:S07]  /*1bcc0*/  IMAD R3, R3, R17, RZ ;  /* 0x0000001103037224 */ /* 0x000fce00078e02ff */
.L_x_43:
[----:B------:R-:W-:Y:S05]  /*1bcd0*/  BSYNC B1 ;  /* 0x0000000000017941 */ /* 0x000fea0003800000 */
.L_x_42:
[----:B-1----:R-:W2:Y:S01]  /*1bce0*/  LDL.LU R6, [R1+0x490] ;  /* 0x0004900001067983 */ /* 0x002ea20000300800 */
[----:B------:R-:W-:Y:S01]  /*1bcf0*/  @!P2 IMAD.MOV.U32 R7, RZ, RZ, R9 ;  /* 0x000000ffff07a224 */ /* 0x000fe200078e0009 */
[----:B------:R-:W-:Y:S01]  /*1bd00*/  BSSY B1, `(.L_x_44) ;  /* 0x0000008000017945 */ /* 0x000fe20003800000 */
[----:B--2---:R-:W-:Y:S02]  /*1bd10*/  @!P2 IMAD R14, R6, R16, R3 ;  /* 0x00000010060ea224 */ /* 0x004fe400078e0203 */
[----:B------:R-:W-:-:S05]  /*1bd20*/  @!P2 IMAD.MOV.U32 R6, RZ, RZ, R8 ;  /* 0x000000ffff06a224 */ /* 0x000fca00078e0008 */
[----:B------:R1:W-:Y:S01]  /*1bd30*/  @!P2 STG.E.U8 desc[UR46][R6.64+0x8], R14 ;  /* 0x0000080e0600a986 */ /* 0x0003e2000c10112e */
[----:B------:R-:W-:Y:S05]  /*1bd40*/  @P3 BRA `(.L_x_45) ;  /* 0x00000000000c3947 */ /* 0x000fea0003800000 */
[----:B------:R-:W2:Y:S02]  /*1bd50*/  LDG.E.U8 R2, desc[UR46][R216.64+0x9] ;  /* 0x0000092ed8027981 */ /* 0x000ea4000c1e1100 */
[----:B--2---:R-:W-:-:S05]  /*1bd60*/  PRMT R3, R2, 0x8880, RZ ;  /* 0x0000888002037816 */ /* 0x004fca00000000ff */
[----:B------:R-:W-:-:S07]  /*1bd70*/  IMAD R3, R3, R17, RZ ;  /* 0x0000001103037224 */ /* 0x000fce00078e02ff */
.L_x_45:
[----:B------:R-:W-:Y:S05]  /*1bd80*/  BSYNC B1 ;  /* 0x0000000000017941 */ /* 0x000fea0003800000 */
.L_x_44:
[----:B-1----:R-:W2:Y:S01]  /*1bd90*/  LDL.LU R6, [R1+0x494] ;  /* 0x0004940001067983 */ /* 0x002ea20000300800 */
[----:B------:R-:W-:Y:S01]  /*1bda0*/  @!P3 IMAD.MOV.U32 R7, RZ, RZ, R9 ;  /* 0x000000ffff07b224 */ /* 0x000fe200078e0009 */
[----:B------:R-:W-:Y:S01]  /*1bdb0*/  BSSY B1, `(.L_x_46) ;  /* 0x000000a000017945 */ /* 0x000fe20003800000 */
[----:B------:R-:W-:Y:S01]  /*1bdc0*/  ISETP.LT.OR P0, PT, R0, 0xa, !P5 ;  /* 0x0000000a0000780c */ /* 0x000fe20006f01670 */
[----:B--2---:R-:W-:Y:S02]  /*1bdd0*/  @!P3 IMAD R14, R6, R16, R3 ;  /* 0x00000010060eb224 */ /* 0x004fe400078e0203 */
[----:B------:R-:W-:-:S05]  /*1bde0*/  @!P3 IMAD.MOV.U32 R6, RZ, RZ, R8 ;  /* 0x000000ffff06b224 */ /* 0x000fca00078e0008 */
[----:B------:R1:W-:Y:S02]  /*1bdf0*/  @!P3 STG.E.U8 desc[UR46][R6.64+0x9], R14 ;  /* 0x0000090e0600b986 */ /* 0x0003e4000c10112e */
[----:B-1----:R-:W-:Y:S01]  /*1be00*/  @!P1 IADD3 R6, P2, R8, UR44, RZ ;  /* 0x0000002c08069c10 */ /* 0x002fe2000ff5e0ff */
[----:B------:R-:W-:-:S12]  /*1be10*/  @P1 BRA `(.L_x_47) ;  /* 0x00000000000c1947 */ /* 0x000fd80003800000 */
[----:B------:R-:W2:Y:S02]  /*1be20*/  LDG.E.U8 R2, desc[UR46][R22.64+0x8] ;  /* 0x0000082e16027981 */ /* 0x000ea4000c1e1100 */
[----:B--2---:R-:W-:-:S05]  /*1be30*/  PRMT R3, R2, 0x8880, RZ ;  /* 0x0000888002037816 */ /* 0x004fca00000000ff */
[----:B------:R-:W-:-:S07]  /*1be40*/  IMAD R3, R3, R17, RZ ;  /* 0x0000001103037224 */ /* 0x000fce00078e02ff */
.L_x_47:
[----:B------:R-:W-:Y:S05]  /*1be50*/  BSYNC B1 ;  /* 0x0000000000017941 */ /* 0x000fea0003800000 */
.L_x_46:
[----:B------:R-:W2:Y:S01]  /*1be60*/  LDL.LU R14, [R1+0x498] ;  /* 0x00049800010e7983 */ /* 0x000ea20000300800 */
[----:B------:R-:W-:Y:S01]  /*1be70*/  @!P1 IADD3.X R7, R9, UR43, RZ, P2, !PT ;  /* 0x0000002b09079c10 */ /* 0x000fe200097fe4ff */
[----:B------:R-:W-:Y:S01]  /*1be80*/  BSSY B1, `(.L_x_48) ;  /* 0x000000b000017945 */ /* 0x000fe20003800000 */
[C---:B------:R-:W-:Y:S02]  /*1be90*/  ISETP.LT.OR P2, PT, R0.reuse, 0x11, !P6 ;  /* 0x000000110000780c */ /* 0x040fe40007741670 */
[----:B------:R-:W-:Y:S01]  /*1bea0*/  ISETP.LT.OR P3, PT, R0, 0x12, !P6 ;  /* 0x000000120000780c */ /* 0x000fe20007761670 */
[----:B--2---:R-:W-:-:S05]  /*1beb0*/  @!P1 IMAD R14, R14, R16, R3 ;  /* 0x000000100e0e9224 */ /* 0x004fca00078e0203 */
[----:B------:R1:W-:Y:S01]  /*1bec0*/  @!P1 STG.E.U8 desc[UR46][R6.64+0x8], R14 ;  /* 0x0000080e06009986 */ /* 0x0003e2000c10112e */
[----:B------:R-:W-:Y:S02]  /*1bed0*/  ISETP.LT.OR P1, PT, R0, 0x11, !P5 ;  /* 0x000000110000780c */ /* 0x000fe40006f21670 */
[----:B-1----:R-:W-:Y:S01]  /*1bee0*/  @!P0 IADD3 R6, P4, R8, UR44, RZ ;  /* 0x0000002c08068c10 */ /* 0x002fe2000ff9e0ff */
[----:B------:R-:W-:-:S12]  /*1bef0*/  @P0 BRA `(.L_x_49) ;  /* 0x00000000000c0947 */ /* 0x000fd80003800000 */
[----:B------:R-:W2:Y:S02]  /*1bf00*/  LDG.E.U8 R2, desc[UR46][R22.64+0x9] ;  /* 0x0000092e16027981 */ /* 0x000ea4000c1e1100 */
[----:B--2---:R-:W-:-:S05]  /*1bf10*/  PRMT R3, R2, 0x8880, RZ ;  /* 0x0000888002037816 */ /* 0x004fca00000000ff */
[----:B------:R-:W-:-:S07]  /*1bf20*/  IMAD R3, R3, R17, RZ ;  /* 0x0000001103037224 */ /* 0x000fce00078e02ff */
.L_x_49:
[----:B------:R-:W-:Y:S05]  /*1bf30*/  BSYNC B1 ;  /* 0x0000000000017941 */ /* 0x000fea0003800000 */
.L_x_48:
        /* <DEDUP_REMOVED lines=9> */
.L_x_51:
[----:B------:R-:W-:Y:S05]  /*1bfd0*/  BSYNC B1 ;  /* 0x0000000000017941 */ /* 0x000fea0003800000 */
.L_x_50:
        /* <DEDUP_REMOVED lines=10> */
.L_x_53:
[----:B------:R-:W-:Y:S05]  /*1c080*/  BSYNC B1 ;  /* 0x0000000000017941 */ /* 0x000fea0003800000 */
.L_x_52:
        /* <DEDUP_REMOVED lines=12> */
.L_x_55:
[----:B------:R-:W-:Y:S05]  /*1c150*/  BSYNC B1 ;  /* 0x0000000000017941 */ /* 0x000fea0003800000 */
.L_x_54:
        /* <DEDUP_REMOVED lines=13> */
.L_x_57:
[----:B------:R-:W-:Y:S05]  /*1c230*/  BSYNC B1 ;  /* 0x0000000000017941 */ /* 0x000fea0003800000 */
.L_x_56:
        /* <DEDUP_REMOVED lines=9> */
.L_x_59:
[----:B------:R-:W-:Y:S05]  /*1c2d0*/  BSYNC B1 ;  /* 0x0000000000017941 */ /* 0x000fea0003800000 */
.L_x_58:
        /* <DEDUP_REMOVED lines=10> */
.L_x_61:
[----:B------:R-:W-:Y:S05]  /*1c380*/  BSYNC B1 ;  /* 0x0000000000017941 */ /* 0x000fea0003800000 */
.L_x_60:
        /* <DEDUP_REMOVED lines=12> */
.L_x_63:
[----:B------:R-:W-:Y:S05]  /*1c450*/  BSYNC B1 ;  /* 0x0000000000017941 */ /* 0x000fea0003800000 */
.L_x_62:
        /* <DEDUP_REMOVED lines=13> */
.L_x_65:
[----:B------:R-:W-:Y:S05]  /*1c530*/  BSYNC B1 ;  /* 0x0000000000017941 */ /* 0x000fea0003800000 */
.L_x_64:
        /* <DEDUP_REMOVED lines=9> */
.L_x_67:
[----:B------:R-:W-:Y:S05]  /*1c5d0*/  BSYNC B1 ;  /* 0x0000000000017941 */ /* 0x000fea0003800000 */
.L_x_66:
        /* <DEDUP_REMOVED lines=10> */
.L_x_69:
[----:B------:R-:W-:Y:S05]  /*1c680*/  BSYNC B1 ;  /* 0x0000000000017941 */ /* 0x000fea0003800000 */
.L_x_68:
        /* <DEDUP_REMOVED lines=12> */
.L_x_71:
[----:B------:R-:W-:Y:S05]  /*1c750*/  BSYNC B1 ;  /* 0x0000000000017941 */ /* 0x000fea0003800000 */
.L_x_70:
        /* <DEDUP_REMOVED lines=13> */
.L_x_73:
[----:B------:R-:W-:Y:S05]  /*1c830*/  BSYNC B1 ;  /* 0x0000000000017941 */ /* 0x000fea0003800000 */
.L_x_72:
        /* <DEDUP_REMOVED lines=9> */
.L_x_75:
[----:B------:R-:W-:Y:S05]  /*1c8d0*/  BSYNC B1 ;  /* 0x0000000000017941 */ /* 0x000fea0003800000 */
.L_x_74:
        /* <DEDUP_REMOVED lines=10> */
.L_x_77:
[----:B------:R-:W-:Y:S05]  /*1c980*/  BSYNC B1 ;  /* 0x0000000000017941 */ /* 0x000fea0003800000 */
.L_x_76:
        /* <DEDUP_REMOVED lines=12> */
.L_x_79:
[----:B------:R-:W-:Y:S05]  /*1ca50*/  BSYNC B1 ;  /* 0x0000000000017941 */ /* 0x000fea0003800000 */
.L_x_78:
        /* <DEDUP_REMOVED lines=13> */
.L_x_81:
[----:B------:R-:W-:Y:S05]  /*1cb30*/  BSYNC B1 ;  /* 0x0000000000017941 */ /* 0x000fea0003800000 */
.L_x_80:
        /* <DEDUP_REMOVED lines=9> */
.L_x_83:
[----:B------:R-:W-:Y:S05]  /*1cbd0*/  BSYNC B1 ;  /* 0x0000000000017941 */ /* 0x000fea0003800000 */
.L_x_82:
        /* <DEDUP_REMOVED lines=10> */
.L_x_85:
[----:B------:R-:W-:Y:S05]  /*1cc80*/  BSYNC B1 ;  /* 0x0000000000017941 */ /* 0x000fea0003800000 */
.L_x_84:
        /* <DEDUP_REMOVED lines=12> */
.L_x_87:
[----:B------:R-:W-:Y:S05]  /*1cd50*/  BSYNC B1 ;  /* 0x0000000000017941 */ /* 0x000fea0003800000 */
.L_x_86:
        /* <DEDUP_REMOVED lines=13> */
.L_x_89:
[----:B------:R-:W-:Y:S05]  /*1ce30*/  BSYNC B1 ;  /* 0x0000000000017941 */ /* 0x000fea0003800000 */
.L_x_88:
        /* <DEDUP_REMOVED lines=9> */
.L_x_91:
[----:B------:R-:W-:Y:S05]  /*1ced0*/  BSYNC B1 ;  /* 0x0000000000017941 */ /* 0x000fea0003800000 */
.L_x_90:
        /* <DEDUP_REMOVED lines=10> */
.L_x_93:
[----:B------:R-:W-:Y:S05]  /*1cf80*/  BSYNC B1 ;  /* 0x0000000000017941 */ /* 0x000fea0003800000 */
.L_x_92:
        /* <DEDUP_REMOVED lines=12> */
.L_x_95:
[----:B------:R-:W-:Y:S05]  /*1d050*/  BSYNC B1 ;  /* 0x0000000000017941 */ /* 0x000fea0003800000 */
.L_x_94:
        /* <DEDUP_REMOVED lines=13> */
.L_x_97:
[----:B------:R-:W-:Y:S05]  /*1d130*/  BSYNC B1 ;  /* 0x0000000000017941 */ /* 0x000fea0003800000 */
.L_x_96:
        /* <DEDUP_REMOVED lines=9> */
.L_x_99:
[----:B------:R-:W-:Y:S05]  /*1d1d0*/  BSYNC B1 ;  /* 0x0000000000017941 */ /* 0x000fea0003800000 */
.L_x_98:
        /* <DEDUP_REMOVED lines=10> */
.L_x_101:
[----:B------:R-:W-:Y:S05]  /*1d280*/  BSYNC B1 ;  /* 0x0000000000017941 */ /* 0x000fea0003800000 */
.L_x_100:
        /* <DEDUP_REMOVED lines=12> */
.L_x_103:
[----:B------:R-:W-:Y:S05]  /*1d350*/  BSYNC B1 ;  /* 0x0000000000017941 */ /* 0x000fea0003800000 */
.L_x_102:
[----:B------:R-:W2:Y:S01]  /*1d360*/  LDL.LU R14, [R1+0x508] ;  /* 0x00050800010e7983 */ /* 0x000ea20000300800 */
[----:B------:R-:W-:Y:S01]  /*1d370*/  @!P1 IADD3.X R7, R9, UR43, RZ, P0, !PT ;  /* 0x0000002b09079c10 */ /* 0x000fe200087fe4ff */
[----:B------:R-:W-:Y:S01]  /*1d380*/  BSSY B1, `(.L_x_104) ;  /* 0x000000a000017945 */ /* 0x000fe20003800000 */
        /* <DEDUP_REMOVED lines=9> */
.L_x_105:
[----:B------:R-:W-:Y:S05]  /*1d420*/  BSYNC B1 ;  /* 0x0000000000017941 */ /* 0x000fea0003800000 */
.L_x_104:
        /* <DEDUP_REMOVED lines=9> */
.L_x_107:
[----:B------:R-:W-:Y:S05]  /*1d4c0*/  BSYNC B1 ;  /* 0x0000000000017941 */ /* 0x000fea0003800000 */
.L_x_106:
[----:B-1----:R-:W2:Y:S01]  /*1d4d0*/  LDL.LU R6, [R1+0x510] ;  /* 0x0005100001067983 */ /* 0x002ea20000300800 */
[----:B------:R-:W-:Y:S01]  /*1d4e0*/  ISETP.LT.OR P2, PT, R0, 0x4a, !P6 ;  /* 0x0000004a0000780c */ /* 0x000fe20007741670 */
[----:B------:R-:W-:Y:S01]  /*1d4f0*/  @!P1 IMAD.MOV.U32 R7, RZ, RZ, R9 ;  /* 0x000000ffff079224 */ /* 0x000fe200078e0009 */
[----:B------:R-:W-:Y:S01]  /*1d500*/  BSSY B1, `(.L_x_108) ;  /* 0x000000a000017945 */ /* 0x000fe20003800000 */
[----:B--2---:R-:W-:Y:S02]  /*1d510*/  @!P1 IMAD R14, R6, R16, R3 ;  /* 0x00000010060e9224 */ /* 0x004fe400078e0203 */
[----:B------:R-:W-:-:S05]  /*1d520*/  @!P1 IMAD.MOV.U32 R6, RZ, RZ, R8 ;  /* 0x000000ffff069224 */ /* 0x000fca00078e0008 */
[----:B------:R1:W-:Y:S01]  /*1d530*/  @!P1 STG.E.U8 desc[UR46][R6.64+0x48], R14 ;  /* 0x0000480e06009986 */ /* 0x0003e2000c10112e */
[----:B------:R-:W-:Y:S02]  /*1d540*/  ISETP.LT.OR P1, PT, R0, 0x4a, !P5 ;  /* 0x0000004a0000780c */ /* 0x000fe40006f21670 */
[----:B-1----:R-:W-:Y:S01]  /*1d550*/  @!P0 IADD3 R6, P3, R8, UR44, RZ ;  /* 0x0000002c08068c10 */ /* 0x002fe2000ff7e0ff */
[----:B------:R-:W-:-:S12]  /*1d560*/  @P2 BRA `(.L_x_109) ;  /* 0x00000000000c2947 */ /* 0x000fd80003800000 */
[----:B------:R-:W2:Y:S02]  /*1d570*/  LDG.E.U8 R2, desc[UR46][R216.64+0x49] ;  /* 0x0000492ed8027981 */ /* 0x000ea4000c1e1100 */
[----:B--2---:R-:W-:-:S05]  /*1d580*/  PRMT R3, R2, 0x8880, RZ ;  /* 0x0000888002037816 */ /* 0x004fca00000000ff */
[----:B------:R-:W-:-:S07]  /*1d590*/  IMAD R3, R3, R17, RZ ;  /* 0x0000001103037224 */ /* 0x000fce00078e02ff */
.L_x_109:
[----:B------:R-:W-:Y:S05]  /*1d5a0*/  BSYNC B1 ;  /* 0x0000000000017941 */ /* 0x000fea0003800000 */
.L_x_108:
[----:B------:R-:W2:Y:S01]  /*1d5b0*/  LDL.LU R14, [R1+0x514] ;  /* 0x00051400010e7983 */ /* 0x000ea20000300800 */
[----:B------:R-:W-:Y:S01]  /*1d5c0*/  BSSY B1, `(.L_x_110) ;  /* 0x0000007000017945 */ /* 0x000fe20003800000 */
[----:B--2---:R-:W-:-:S05]  /*1d5d0*/  @!P2 IMAD R14, R14, R16, R3 ;  /* 0x000000100e0ea224 */ /* 0x004fca00078e0203 */
[----:B------:R1:W-:Y:S01]  /*1d5e0*/  @!P2 STG.E.U8 desc[UR46][R8.64+0x49], R14 ;  /* 0x0000490e0800a986 */ /* 0x0003e2000c10112e */
[----:B------:R-:W-:Y:S05]  /*1d5f0*/  @P0 BRA `(.L_x_111) ;  /* 0x00000000000c0947 */ /* 0x000fea0003800000 */
[----:B------:R-:W2:Y:S02]  /*1d600*/  LDG.E.U8 R2, desc[UR46][R22.64+0x48] ;  /* 0x0000482e16027981 */ /* 0x000ea4000c1e1100 */
[----:B--2---:R-:W-:-:S05]  /*1d610*/  PRMT R3, R2, 0x8880, RZ ;  /* 0x0000888002037816 */ /* 0x004fca00000000ff */
[----:B------:R-:W-:-:S07]  /*1d620*/  IMAD R3, R3, R17, RZ ;  /* 0x0000001103037224 */ /* 0x000fce00078e02ff */
.L_x_111:
[----:B------:R-:W-:Y:S05]  /*1d630*/  BSYNC B1 ;  /* 0x0000000000017941 */ /* 0x000fea0003800000 */
.L_x_110:
[----:B-1----:R-:W2:Y:S01]  /*1d640*/  LDL.LU R14, [R1+0x518] ;  /* 0x00051800010e7983 */ /* 0x002ea20000300800 */
[----:B------:R-:W-:Y:S01]  /*1d650*/  @!P0 IADD3.X R7, R9, UR43, RZ, P3, !PT ;  /* 0x0000002b09078c10 */ /* 0x000fe20009ffe4ff */
[----:B------:R-:W-:Y:S01]  /*1d660*/  BSSY B1, `(.L_x_112) ;  /* 0x000000a000017945 */ /* 0x000fe20003800000 */
[----:B--2---:R-:W-:-:S05]  /*1d670*/  @!P0 IMAD R14, R14, R16, R3 ;  /* 0x000000100e0e8224 */ /* 0x004fca00078e0203 */
[----:B------:R1:W-:Y:S01]  /*1d680*/  @!P0 STG.E.U8 desc[UR46][R6.64+0x48], R14 ;  /* 0x0000480e06008986 */ /* 0x0003e2000c10112e */
[----:B------:R-:W-:Y:S02]  /*1d690*/  ISETP.LT.OR P0, PT, R0, 0x51, !P5 ;  /* 0x000000510000780c */ /* 0x000fe40006f01670 */
[----:B-1----:R-:W-:-:S04]  /*1d6a0*/  @!P1 IADD3 R6, P2, R8, UR44, RZ ;  /* 0x0000002c08069c10 */ /* 0x002fc8000ff5e0ff */
[----:B------:R-:W-:Y:S01]  /*1d6b0*/  @!P1 IADD3.X R7, R9, UR43, RZ, P2, !PT ;  /* 0x0000002b09079c10 */ /* 0x000fe200097fe4ff */
[----:B------:R-:W-:Y:S08]  /*1d6c0*/  @P1 BRA `(.L_x_113) ;  /* 0x00000000000c1947 */ /* 0x000ff00003800000 */
[----:B------:R-:W2:Y:S02]  /*1d6d0*/  LDG.E.U8 R2, desc[UR46][R22.64+0x49] ;  /* 0x0000492e16027981 */ /* 0x000ea4000c1e1100 */
[----:B--2---:R-:W-:-:S05]  /*1d6e0*/  PRMT R3, R2, 0x8880, RZ ;  /* 0x0000888002037816 */ /* 0x004fca00000000ff */
[----:B------:R-:W-:-:S07]  /*1d6f0*/  IMAD R3, R3, R17, RZ ;  /* 0x0000001103037224 */ /* 0x000fce00078e02ff */
.L_x_113:
[----:B------:R-:W-:Y:S05]  /*1d700*/  BSYNC B1 ;  /* 0x0000000000017941 */ /* 0x000fea0003800000 */
.L_x_112:
[----:B------:R-:W2:Y:S01]  /*1d710*/  LDL.LU R14, [R1+0x51c] ;  /* 0x00051c00010e7983 */ /* 0x000ea20000300800 */
[C---:B------:R-:W-:Y:S01]  /*1d720*/  ISETP.LT.OR P2, PT, R0.reuse, 0x51, !P6 ;  /* 0x000000510000780c */ /* 0x040fe20007741670 */
[----:B------:R-:W-:Y:S01]  /*1d730*/  BSSY B1, `(.L_x_114) ;  /* 0x000000a000017945 */ /* 0x000fe20003800000 */
[----:B------:R-:W-:Y:S01]  /*1d740*/  ISETP.LT.OR P3, PT, R0, 0x52, !P6 ;  /* 0x000000520000780c */ /* 0x000fe20007761670 */
[----:B--2---:R-:W-:-:S05]  /*1d750*/  @!P1 IMAD R14, R14, R16, R3 ;  /* 0x000000100e0e9224 */ /* 0x004fca00078e0203 */
[----:B------:R1:W-:Y:S01]  /*1d760*/  @!P1 STG.E.U8 desc[UR46][R6.64+0x49], R14 ;  /* 0x0000490e06009986 */ /* 0x0003e2000c10112e */
[----:B------:R-:W-:Y:S02]  /*1d770*/  ISETP.LT.OR P1, PT, R0, 0x52, !P5 ;  /* 0x000000520000780c */ /* 0x000fe40006f21670 */
[----:B-1----:R-:W-:Y:S02]  /*1d780*/  @!P0 IADD3 R14, P4, R8, UR44, RZ ;  /* 0x0000002c080e8c10 */ /* 0x002fe4000ff9e0ff */
[----:B------:R-:W-:Y:S11]  /*1d790*/  @P2 BRA `(.L_x_115) ;  /* 0x00000000000c2947 */ /* 0x000ff60003800000 */
[----:B------:R-:W2:Y:S02]  /*1d7a0*/  LDG.E.U8 R2, desc[UR46][R216.64+0x50] ;  /* 0x0000502ed8027981 */ /* 0x000ea4000c1e1100 */
[----:B--2---:R-:W-:-:S05]  /*1d7b0*/  PRMT R3, R2, 0x8880, RZ ;  /* 0x0000888002037816 */ /* 0x004fca00000000ff */
[----:B------:R-:W-:-:S07]  /*1d7c0*/  IMAD R3, R3, R17, RZ ;  /* 0x0000001103037224 */ /* 0x000fce00078e02ff */
.L_x_115:
[----:B------:R-:W-:Y:S05]  /*1d7d0*/  BSYNC B1 ;  /* 0x0000000000017941 */ /* 0x000fea0003800000 */
.L_x_114:
[----:B------:R-:W2:Y:S01]  /*1d7e0*/  LDL.LU R6, [R1+0x520] ;  /* 0x0005200001067983 */ /* 0x000ea20000300800 */
        /* <DEDUP_REMOVED lines=9> */
.L_x_117:
[----:B------:R-:W-:Y:S05]  /*1d880*/  BSYNC B1 ;  /* 0x0000000000017941 */ /* 0x000fea0003800000 */
.L_x_116:
[----:B-1----:R-:W2:Y:S01]  /*1d890*/  LDL.LU R6, [R1+0x524] ;  /* 0x0005240001067983 */ /* 0x002ea20000300800 */
[----:B------:R-:W-:Y:S01]  /*1d8a0*/  @!P3 IMAD.MOV.U32 R7, RZ, RZ, R9 ;  /* 0x000000ffff07b224 */ /* 0x000fe200078e0009 */
[----:B------:R-:W-:Y:S01]  /*1d8b0*/  BSSY B1, `(.L_x_118) ;  /* 0x0000009000017945 */ /* 0x000fe20003800000 */
[----:B------:R-:W-:Y:S01]  /*1d8c0*/  @!P0 IADD3.X R15, R9, UR43, RZ, P4, !PT ;  /* 0x0000002b090f8c10 */ /* 0x000fe2000a7fe4ff */
[----:B--2---:R-:W-:Y:S02]  /*1d8d0*/  @!P3 IMAD R20, R6, R16, R3 ;  /* 0x000000100614b224 */ /* 0x004fe400078e0203 */
[----:B------:R-:W-:-:S05]  /*1d8e0*/  @!P3 IMAD.MOV.U32 R6, RZ, RZ, R8 ;  /* 0x000000ffff06b224 */ /* 0x000fca00078e0008 */
[----:B------:R1:W-:Y:S01]  /*1d8f0*/  @!P3 STG.E.U8 desc[UR46][R6.64+0x51], R20 ;  /* 0x000051140600b986 */ /* 0x0003e2000c10112e */
[----:B------:R-:W-:Y:S05]  /*1d900*/  @P0 BRA `(.L_x_119) ;  /* 0x00000000000c0947 */ /* 0x000fea0003800000 */
[----:B------:R-:W2:Y:S02]  /*1d910*/  LDG.E.U8 R2, desc[UR46][R22.64+0x50] ;  /* 0x0000502e16027981 */ /* 0x000ea4000c1e1100 */
[----:B--2---:R-:W-:-:S05]  /*1d920*/  PRMT R3, R2, 0x8880, RZ ;  /* 0x0000888002037816 */ /* 0x004fca00000000ff */
[----:B------:R-:W-:-:S07]  /*1d930*/  IMAD R3, R3, R17, RZ ;  /* 0x0000001103037224 */ /* 0x000fce00078e02ff */
.L_x_119:
[----:B------:R-:W-:Y:S05]  /*1d940*/  BSYNC B1 ;  /* 0x0000000000017941 */ /* 0x000fea0003800000 */
.L_x_118:
[----:B-1----:R-:W2:Y:S01]  /*1d950*/  LDL.LU R6, [R1+0x528] ;  /* 0x0005280001067983 */ /* 0x002ea20000300800 */
[----:B------:R-:W-:Y:S01]  /*1d960*/  BSSY B1, `(.L_x_120) ;  /* 0x000000d000017945 */ /* 0x000fe20003800000 */
[C---:B------:R-:W-:Y:S02]  /*1d970*/  ISETP.LT.OR P4, PT, R0.reuse, 0x59, !P6 ;  /* 0x000000590000780c */ /* 0x040fe40007781670 */
[----:B------:R-:W-:Y:S01]  /*1d980*/  ISETP.LT.OR P2, PT, R0, 0x59, !P5 ;  /* 0x000000590000780c */ /* 0x000fe20006f41670 */
[----:B--2---:R-:W-:Y:S01]  /*1d990*/  @!P0 IMAD R7, R6, R16, R3 ;  /* 0x0000001006078224 */ /* 0x004fe200078e0203 */
[----:B------:R-:W-:-:S04]  /*1d9a0*/  @!P1 IADD3 R6, P3, R8, UR44, RZ ;  /* 0x0000002c08069c10 */ /* 0x000fc8000ff7e0ff */
[----:B------:R1:W-:Y:S01]  /*1d9b0*/  @!P0 STG.E.U8 desc[UR46][R14.64+0x50], R7 ;  /* 0x000050070e008986 */ /* 0x0003e2000c10112e */
[C---:B------:R-:W-:Y:S02]  /*1d9c0*/  ISETP.LT.OR P0, PT, R0.reuse, 0x5a, !P6 ;  /* 0x0000005a0000780c */ /* 0x040fe40007701670 */
[----:B-1----:R-:W-:Y:S02]  /*1d9d0*/  @!P1 IADD3.X R7, R9, UR43, RZ, P3, !PT ;  /* 0x0000002b09079c10 */ /* 0x002fe40009ffe4ff */
[----:B------:R-:W-:Y:S01]  /*1d9e0*/  ISETP.LT.OR P3, PT, R0, 0x5a, !P5 ;  /* 0x0000005a0000780c */ /* 0x000fe20006f61670 */
[----:B------:R-:W-:-:S12]  /*1d9f0*/  @P1 BRA `(.L_x_121) ;  /* 0x00000000000c1947 */ /* 0x000fd80003800000 */
[----:B------:R-:W2:Y:S02]  /*1da00*/  LDG.E.U8 R2, desc[UR46][R22.64+0x51] ;  /* 0x0000512e16027981 */ /* 0x000ea4000c1e1100 */
[----:B--2---:R-:W-:-:S05]  /*1da10*/  PRMT R3, R2, 0x8880, RZ ;  /* 0x0000888002037816 */ /* 0x004fca00000000ff */
[----:B------:R-:W-:-:S07]  /*1da20*/  IMAD R3, R3, R17, RZ ;  /* 0x0000001103037224 */ /* 0x000fce00078e02ff */
.L_x_121:
[----:B------:R-:W-:Y:S05]  /*1da30*/  BSYNC B1 ;  /* 0x0000000000017941 */ /* 0x000fea0003800000 */
.L_x_120:
        /* <DEDUP_REMOVED lines=8> */
.L_x_123:
[----:B------:R-:W-:Y:S05]  /*1dac0*/  BSYNC B1 ;  /* 0x0000000000017941 */ /* 0x000fea0003800000 */
.L_x_122:
        /* <DEDUP_REMOVED lines=10> */
.L_x_125:
[----:B------:R-:W-:Y:S05]  /*1db70*/  BSYNC B1 ;  /* 0x0000000000017941 */ /* 0x000fea0003800000 */
.L_x_124:
[----:B-1----:R-:W2:Y:S01]  /*1db80*/  LDL.LU R6, [R1+0x534] ;  /* 0x0005340001067983 */ /* 0x002ea20000300800 */
[----:B------:R-:W-:Y:S01]  /*1db90*/  BSSY B1, `(.L_x_126) ;  /* 0x000000b000017945 */ /* 0x000fe20003800000 */
[----:B------:R-:W-:Y:S01]  /*1dba0*/  ISETP.LT.OR P1, PT, R0, 0x61, !P5 ;  /* 0x000000610000780c */ /* 0x000fe20006f21670 */
[----:B--2---:R-:W-:Y:S01]  /*1dbb0*/  @!P0 IMAD R7, R6, R16, R3 ;  /* 0x0000001006078224 */ /* 0x004fe200078e0203 */
[----:B------:R-:W-:-:S04]  /*1dbc0*/  @!P3 IADD3 R6, P4, R8, UR44, RZ ;  /* 0x0000002c0806bc10 */ /* 0x000fc8000ff9e0ff */
[----:B------:R1:W-:Y:S01]  /*1dbd0*/  @!P0 STG.E.U8 desc[UR46][R8.64+0x59], R7 ;  /* 0x0000590708008986 */ /* 0x0003e2000c10112e */
[----:B------:R-:W-:-:S04]  /*1dbe0*/  @!P2 IADD3 R14, P0, R8, UR44, RZ ;  /* 0x0000002c080eac10 */ /* 0x000fc8000ff1e0ff */
[----:B------:R-:W-:Y:S01]  /*1dbf0*/  @!P2 IADD3.X R15, R9, UR43, RZ, P0, !PT ;  /* 0x0000002b090fac10 */ /* 0x000fe200087fe4ff */
[----:B------:R-:W-:Y:S08]  /*1dc00*/  @P2 BRA `(.L_x_127) ;  /* 0x00000000000c2947 */ /* 0x000ff00003800000 */
[----:B------:R-:W2:Y:S02]  /*1dc10*/  LDG.E.U8 R2, desc[UR46][R22.64+0x58] ;  /* 0x0000582e16027981 */ /* 0x000ea4000c1e1100 */
[----:B--2---:R-:W-:-:S05]  /*1dc20*/  PRMT R3, R2, 0x8880, RZ ;  /* 0x0000888002037816 */ /* 0x004fca00000000ff */
[----:B------:R-:W-:-:S07]  /*1dc30*/  IMAD R3, R3, R17, RZ ;  /* 0x0000001103037224 */ /* 0x000fce00078e02ff */
.L_x_127:
[----:B------:R-:W-:Y:S05]  /*1dc40*/  BSYNC B1 ;  /* 0x0000000000017941 */ /* 0x000fea0003800000 */
.L_x_126:
[----:B------:R-:W2:Y:S01]  /*1dc50*/  LDL.LU R20, [R1+0x538] ;  /* 0x0005380001147983 */ /* 0x000ea20000300800 */
[----:B------:R-:W-:Y:S01]  /*1dc60*/  BSSY B1, `(.L_x_128) ;  /* 0x0000008000017945 */ /* 0x000fe20003800000 */
[----:B-1----:R-:W-:Y:S01]  /*1dc70*/  @!P3 IADD3.X R7, R9, UR43, RZ, P4, !PT ;  /* 0x0000002b0907bc10 */ /* 0x002fe2000a7fe4ff */
[----:B--2---:R-:W-:-:S05]  /*1dc80*/  @!P2 IMAD R20, R20, R16, R3 ;  /* 0x000000101414a224 */ /* 0x004fca00078e0203 */
[----:B------:R1:W-:Y:S01]  /*1dc90*/  @!P2 STG.E.U8 desc[UR46][R14.64+0x58], R20 ;  /* 0x000058140e00a986 */ /* 0x0003e2000c10112e */
[----:B------:R-:W-:Y:S05]  /*1dca0*/  @P3 BRA `(.L_x_129) ;  /* 0x00000000000c3947 */ /* 0x000fea0003800000 */
[----:B------:R-:W2:Y:S02]  /*1dcb0*/  LDG.E.U8 R2, desc[UR46][R22.64+0x59] ;  /* 0x0000592e16027981 */ /* 0x000ea4000c1e1100 */
[----:B--2---:R-:W-:-:S05]  /*1dcc0*/  PRMT R3, R2, 0x8880, RZ ;  /* 0x0000888002037816 */ /* 0x004fca00000000ff */
[----:B------:R-:W-:-:S07]  /*1dcd0*/  IMAD R3, R3, R17, RZ ;  /* 0x0000001103037224 */ /* 0x000fce00078e02ff */
.L_x_129:
[----:B------:R-:W-:Y:S05]  /*1dce0*/  BSYNC B1 ;  /* 0x0000000000017941 */ /* 0x000fea0003800000 */
.L_x_128:
[----:B-1----:R-:W2:Y:S01]  /*1dcf0*/  LDL.LU R14, [R1+0x53c] ;  /* 0x00053c00010e7983 */ /* 0x002ea20000300800 */
        /* <DEDUP_REMOVED lines=11> */
.L_x_131:
[----:B------:R-:W-:Y:S05]  /*1ddb0*/  BSYNC B1 ;  /* 0x0000000000017941 */ /* 0x000fea0003800000 */
.L_x_130:
        /* <DEDUP_REMOVED lines=10> */
.L_x_133:
[----:B------:R-:W-:Y:S05]  /*1de60*/  BSYNC B1 ;  /* 0x0000000000017941 */ /* 0x000fea0003800000 */
.L_x_132:
        /* <DEDUP_REMOVED lines=11> */
.L_x_135:
[----:B------:R-:W-:Y:S05]  /*1df20*/  BSYNC B1 ;  /* 0x0000000000017941 */ /* 0x000fea0003800000 */
.L_x_134:
        /* <DEDUP_REMOVED lines=14> */
.L_x_137:
[----:B------:R-:W-:Y:S05]  /*1e010*/  BSYNC B1 ;  /* 0x0000000000017941 */ /* 0x000fea0003800000 */
.L_x_136:
        /* <DEDUP_REMOVED lines=8> */
.L_x_139:
[----:B------:R-:W-:Y:S05]  /*1e0a0*/  BSYNC B1 ;  /* 0x0000000000017941 */ /* 0x000fea0003800000 */
.L_x_138:
        /* <DEDUP_REMOVED lines=10> */
.L_x_141:
[----:B------:R-:W-:Y:S05]  /*1e150*/  BSYNC B1 ;  /* 0x0000000000017941 */ /* 0x000fea0003800000 */
.L_x_140:
        /* <DEDUP_REMOVED lines=12> */
.L_x_143:
[----:B------:R-:W-:Y:S05]  /*1e220*/  BSYNC B1 ;  /* 0x0000000000017941 */ /* 0x000fea0003800000 */
.L_x_142:
        /* <DEDUP_REMOVED lines=9> */
.L_x_145:
[----:B------:R-:W-:Y:S05]  /*1e2c0*/  BSYNC B1 ;  /* 0x0000000000017941 */ /* 0x000fea0003800000 */
.L_x_144:
        /* <DEDUP_REMOVED lines=12> */
.L_x_147:
[----:B------:R-:W-:Y:S05]  /*1e390*/  BSYNC B1 ;  /* 0x0000000000017941 */ /* 0x000fea0003800000 */
.L_x_146:
        /* <DEDUP_REMOVED lines=10> */
.L_x_149:
[----:B------:R-:W-:Y:S05]  /*1e440*/  BSYNC B1 ;  /* 0x0000000000017941 */ /* 0x000fea0003800000 */
.L_x_148:
        /* <DEDUP_REMOVED lines=11> */
.L_x_151:
[----:B------:R-:W-:Y:S05]  /*1e500*/  BSYNC B1 ;  /* 0x0000000000017941 */ /* 0x000fea0003800000 */
.L_x_150:
        /* <DEDUP_REMOVED lines=14> */
.L_x_153:
[----:B------:R-:W-:Y:S05]  /*1e5f0*/  BSYNC B1 ;  /* 0x0000000000017941 */ /* 0x000fea0003800000 */
.L_x_152:
        /* <DEDUP_REMOVED lines=8> */
.L_x_155:
[----:B------:R-:W-:Y:S05]  /*1e680*/  BSYNC B1 ;  /* 0x0000000000017941 */ /* 0x000fea0003800000 */
.L_x_154:
        /* <DEDUP_REMOVED lines=10> */
.L_x_157:
[----:B------:R-:W-:Y:S05]  /*1e730*/  BSYNC B1 ;  /* 0x0000000000017941 */ /* 0x000fea0003800000 */
.L_x_156:
        /* <DEDUP_REMOVED lines=12> */
.L_x_159:
[----:B------:R-:W-:Y:S05]  /*1e800*/  BSYNC B1 ;  /* 0x0000000000017941 */ /* 0x000fea0003800000 */
.L_x_158:
        /* <DEDUP_REMOVED lines=9> */
.L_x_161:
[----:B------:R-:W-:Y:S05]  /*1e8a0*/  BSYNC B1 ;  /* 0x0000000000017941 */ /* 0x000fea0003800000 */
.L_x_160:
        /* <DEDUP_REMOVED lines=12> */
.L_x_163:
[----:B------:R-:W-:Y:S05]  /*1e970*/  BSYNC B1 ;  /* 0x0000000000017941 */ /* 0x000fea0003800000 */
.L_x_162:
        /* <DEDUP_REMOVED lines=10> */
.L_x_165:
[----:B------:R-:W-:Y:S05]  /*1ea20*/  BSYNC B1 ;  /* 0x0000000000017941 */ /* 0x000fea0003800000 */
.L_x_164:
        /* <DEDUP_REMOVED lines=11> */
.L_x_167:
[----:B------:R-:W-:Y:S05]  /*1eae0*/  BSYNC B1 ;  /* 0x0000000000017941 */ /* 0x000fea0003800000 */
.L_x_166:
        /* <DEDUP_REMOVED lines=14> */
.L_x_169:
[----:B------:R-:W-:Y:S05]  /*1ebd0*/  BSYNC B1 ;  /* 0x0000000000017941 */ /* 0x000fea0003800000 */
.L_x_168:
        /* <DEDUP_REMOVED lines=8> */
.L_x_171:
[----:B------:R-:W-:Y:S05]  /*1ec60*/  BSYNC B1 ;  /* 0x0000000000017941 */ /* 0x000fea0003800000 */
.L_x_170:
        /* <DEDUP_REMOVED lines=10> */
.L_x_173:
[----:B------:R-:W-:Y:S05]  /*1ed10*/  BSYNC B1 ;  /* 0x0000000000017941 */ /* 0x000fea0003800000 */
.L_x_172:
        /* <DEDUP_REMOVED lines=12> */
.L_x_175:
[----:B------:R-:W-:Y:S05]  /*1ede0*/  BSYNC B1 ;  /* 0x0000000000017941 */ /* 0x000fea0003800000 */
.L_x_174:
        /* <DEDUP_REMOVED lines=9> */
.L_x_177:
[----:B------:R-:W-:Y:S05]  /*1ee80*/  BSYNC B1 ;  /* 0x0000000000017941 */ /* 0x000fea0003800000 */
.L_x_176:
        /* <DEDUP_REMOVED lines=12> */
.L_x_179:
[----:B------:R-:W-:Y:S05]  /*1ef50*/  BSYNC B1 ;  /* 0x0000000000017941 */ /* 0x000fea0003800000 */
.L_x_178:
        /* <DEDUP_REMOVED lines=10> */
.L_x_181:
[----:B------:R-:W-:Y:S05]  /*1f000*/  BSYNC B1 ;  /* 0x0000000000017941 */ /* 0x000fea0003800000 */
.L_x_180:
        /* <DEDUP_REMOVED lines=11> */
.L_x_183:
[----:B------:R-:W-:Y:S05]  /*1f0c0*/  BSYNC B1 ;  /* 0x0000000000017941 */ /* 0x000fea0003800000 */
.L_x_182:
        /* <DEDUP_REMOVED lines=14> */
.L_x_185:
[----:B------:R-:W-:Y:S05]  /*1f1b0*/  BSYNC B1 ;  /* 0x0000000000017941 */ /* 0x000fea0003800000 */
.L_x_184:
        /* <DEDUP_REMOVED lines=8> */
.L_x_187:
[----:B------:R-:W-:Y:S05]  /*1f240*/  BSYNC B1 ;  /* 0x0000000000017941 */ /* 0x000fea0003800000 */
.L_x_186:
        /* <DEDUP_REMOVED lines=10> */
.L_x_189:
[----:B------:R-:W-:Y:S05]  /*1f2f0*/  BSYNC B1 ;  /* 0x0000000000017941 */ /* 0x000fea0003800000 */
.L_x_188:
        /* <DEDUP_REMOVED lines=12> */
.L_x_191:
[----:B------:R-:W-:Y:S05]  /*1f3c0*/  BSYNC B1 ;  /* 0x0000000000017941 */ /* 0x000fea0003800000 */
.L_x_190:
        /* <DEDUP_REMOVED lines=9> */
.L_x_193:
[----:B------:R-:W-:Y:S05]  /*1f460*/  BSYNC B1 ;  /* 0x0000000000017941 */ /* 0x000fea0003800000 */
.L_x_192:
        /* <DEDUP_REMOVED lines=12> */
.L_x_195:
[----:B------:R-:W-:Y:S05]  /*1f530*/  BSYNC B1 ;  /* 0x0000000000017941 */ /* 0x000fea0003800000 */
.L_x_194:
        /* <DEDUP_REMOVED lines=10> */
.L_x_197:
[----:B------:R-:W-:Y:S05]  /*1f5e0*/  BSYNC B1 ;  /* 0x0000000000017941 */ /* 0x000fea0003800000 */
.L_x_196:
        /* <DEDUP_REMOVED lines=11> */
.L_x_199:
[----:B------:R-:W-:Y:S05]  /*1f6a0*/  BSYNC B1 ;  /* 0x0000000000017941 */ /* 0x000fea0003800000 */
.L_x_198:
        /* <DEDUP_REMOVED lines=14> */
.L_x_201:
[----:B------:R-:W-:Y:S05]  /*1f790*/  BSYNC B1 ;  /* 0x0000000000017941 */ /* 0x000fea0003800000 */
.L_x_200:
        /* <DEDUP_REMOVED lines=8> */
.L_x_203:
[----:B------:R-:W-:Y:S05]  /*1f820*/  BSYNC B1 ;  /* 0x0000000000017941 */ /* 0x000fea0003800000 */
.L_x_202:
        /* <DEDUP_REMOVED lines=10> */
.L_x_205:
[----:B------:R-:W-:Y:S05]  /*1f8d0*/  BSYNC B1 ;  /* 0x0000000000017941 */ /* 0x000fea0003800000 */
.L_x_204:
        /* <DEDUP_REMOVED lines=12> */
.L_x_207:
[----:B------:R-:W-:Y:S05]  /*1f9a0*/  BSYNC B1 ;  /* 0x0000000000017941 */ /* 0x000fea0003800000 */
.L_x_206:
        /* <DEDUP_REMOVED lines=9> */
.L_x_209:
[----:B------:R-:W-:Y:S05]  /*1fa40*/  BSYNC B1 ;  /* 0x0000000000017941 */ /* 0x000fea0003800000 */
.L_x_208:
        /* <DEDUP_REMOVED lines=12> */
.L_x_211:
[----:B------:R-:W-:Y:S05]  /*1fb10*/  BSYNC B1 ;  /* 0x0000000000017941 */ /* 0x000fea0003800000 */
.L_x_210:
        /* <DEDUP_REMOVED lines=10> */
.L_x_213:
[----:B------:R-:W-:Y:S05]  /*1fbc0*/  BSYNC B1 ;  /* 0x0000000000017941 */ /* 0x000fea0003800000 */
.L_x_212:
        /* <DEDUP_REMOVED lines=11> */
.L_x_215:
[----:B------:R-:W-:Y:S05]  /*1fc80*/  BSYNC B1 ;  /* 0x0000000000017941 */ /* 0x000fea0003800000 */
.L_x_214:
        /* <DEDUP_REMOVED lines=14> */
.L_x_217:
[----:B------:R-:W-:Y:S05]  /*1fd70*/  BSYNC B1 ;  /* 0x0000000000017941 */ /* 0x000fea0003800000 */
.L_x_216:
        /* <DEDUP_REMOVED lines=8> */
.L_x_219:
[----:B------:R-:W-:Y:S05]  /*1fe00*/  BSYNC B1 ;  /* 0x0000000000017941 */ /* 0x000fea0003800000 */
.L_x_218:
        /* <DEDUP_REMOVED lines=10> */
.L_x_221:
[----:B------:R-:W-:Y:S05]  /*1feb0*/  BSYNC B1 ;  /* 0x0000000000017941 */ /* 0x000fea0003800000 */
.L_x_220:
[----:B-1----:R-:W2:Y:S01]  /*1fec0*/  LDL.LU R6, [R1+0x5f4] ;  /* 0x0005f40001067983 */ /* 0x002ea20000300800 */
[----:B------:R-:W-:Y:S01]  /*1fed0*/  IADD3 R226, P2, R221, 0x80, RZ ;  /* 0x00000080dde27810 */ /* 0x000fe20007f5e0ff */
[----:B------:R-:W-:Y:S01]  /*1fee0*/  @!P4 IMAD.MOV.U32 R7, RZ, RZ, R9 ;  /* 0x000000ffff07c224 */ /* 0x000fe200078e0009 */
[----:B------:R-:W-:Y:S01]  /*1fef0*/  @!P0 IADD3 R14, P3, R8, UR44, RZ ;  /* 0x0000002c080e8c10 */ /* 0x000fe2000ff7e0ff */
[----:B------:R-:W-:Y:S02]  /*1ff00*/  BSSY B1, `(.L_x_222) ;  /* 0x0000012000017945 */ /* 0x000fe40003800000 */
[----:B------:R-:W-:Y:S02]  /*1ff10*/  IMAD.X R21, RZ, RZ, UR7, P2 ;  /* 0x00000007ff157e24 */ /* 0x000fe400090e06ff */
[----:B------:R-:W-:-:S04]  /*1ff20*/  IMAD.WIDE.U32 R224, R226, R4, R218 ;  /* 0x00000004e2e07225 */ /* 0x000fc800078e00da */
[----:B------:R-:W-:-:S04]  /*1ff30*/  IMAD R227, R21, R4, RZ ;  /* 0x0000000415e37224 */ /* 0x000fc800078e02ff */
[----:B------:R-:W-:Y:S02]  /*1ff40*/  IMAD R227, R226, R5, R227 ;  /* 0x00000005e2e37224 */ /* 0x000fe400078e02e3 */
[----:B--2---:R-:W-:Y:S02]  /*1ff50*/  @!P4 IMAD R15, R6, R16, R3 ;  /* 0x00000010060fc224 */ /* 0x004fe400078e0203 */
[----:B------:R-:W-:-:S05]  /*1ff60*/  @!P4 IMAD.MOV.U32 R6, RZ, RZ, R8 ;  /* 0x000000ffff06c224 */ /* 0x000fca00078e0008 */
[----:B------:R1:W-:Y:S01]  /*1ff70*/  @!P4 STG.E.U8 desc[UR46][R6.64+0xb9], R15 ;  /* 0x0000b90f0600c986 */ /* 0x0003e2000c10112e */
[----:B------:R-:W-:-:S04]  /*1ff80*/  ISETP.GE.AND P4, PT, R220, 0x81, PT ;  /* 0x00000081dc00780c */ /* 0x000fc80003f86270 */
[----:B------:R-:W-:Y:S02]  /*1ff90*/  ISETP.LT.OR P2, PT, R0, 0x1, !P4 ;  /* 0x000000010000780c */ /* 0x000fe40006741670 */
[----:B-1----:R-:W-:Y:S02]  /*1ffa0*/  @!P0 IADD3.X R15, R9, UR43, RZ, P3, !PT ;  /* 0x0000002b090f8c10 */ /* 0x002fe40009ffe4ff */
[----:B------:R-:W-:-:S04]  /*1ffb0*/  @!P1 IADD3 R6, P3, R8, UR44, RZ ;  /* 0x0000002c08069c10 */ /* 0x000fc8000ff7e0ff */
[----:B------:R-:W-:Y:S02]  /*1ffc0*/  @!P1 IADD3.X R7, R9, UR43, RZ, P3, !PT ;  /* 0x0000002b09079c10 */ /* 0x000fe40009ffe4ff */
[----:B------:R-:W-:Y:S01]  /*1ffd0*/  IADD3 R20, P3, R224, R10, RZ ;  /* 0x0000000ae0147210 */ /* 0x000fe20007f7e0ff */
[----:B------:R-:W-:-:S12]  /*1ffe0*/  @P0 BRA `(.L_x_223) ;  /* 0x00000000000c0947 */ /* 0x000fd80003800000 */
[----:B------:R-:W2:Y:S02]  /*1fff0*/  LDG.E.U8 R2, desc[UR46][R22.64+0xb8] ;  /* 0x0000b82e16027981 */ /* 0x000ea4000c1e1100 */
[----:B--2---:R-:W-:-:S05]  /*20000*/  PRMT R3, R2, 0x8880, RZ ;  /* 0x0000888002037816 */ /* 0x004fca00000000ff */
[----:B------:R-:W-:-:S07]  /*20010*/  IMAD R3, R3, R17, RZ ;  /* 0x0000001103037224 */ /* 0x000fce00078e02ff */
.L_x_223:
[----:B------:R-:W-:Y:S05]  /*20020*/  BSYNC B1 ;  /* 0x0000000000017941 */ /* 0x000fea0003800000 */
.L_x_222:
[----:B------:R-:W2:Y:S01]  /*20030*/  LDL.LU R228, [R1+0x5f8] ;  /* 0x0005f80001e47983 */ /* 0x000ea20000300800 */
[----:B------:R-:W-:Y:S01]  /*20040*/  BSSY B1, `(.L_x_224) ;  /* 0x0000008000017945 */ /* 0x000fe20003800000 */
[----:B------:R-:W-:Y:S01]  /*20050*/  IADD3.X R21, R11, R225, R227, P3, !PT ;  /* 0x000000e10b157210 */ /* 0x000fe20001ffe4e3 */
[----:B--2---:R-:W-:-:S05]  /*20060*/  @!P0 IMAD R224, R228, R16, R3 ;  /* 0x00000010e4e08224 */ /* 0x004fca00078e0203 */
[----:B------:R1:W-:Y:S01]  /*20070*/  @!P0 STG.E.U8 desc[UR46][R14.64+0xb8], R224 ;  /* 0x0000b8e00e008986 */ /* 0x0003e2000c10112e */
[----:B------:R-:W-:Y:S05]  /*20080*/  @P1 BRA `(.L_x_225) ;  /* 0x00000000000c1947 */ /* 0x000fea0003800000 */
[----:B------:R-:W2:Y:S02]  /*20090*/  LDG.E.U8 R2, desc[UR46][R22.64+0xb9] ;  /* 0x0000b92e16027981 */ /* 0x000ea4000c1e1100 */
[----:B--2---:R-:W-:-:S05]  /*200a0*/  PRMT R3, R2, 0x8880, RZ ;  /* 0x0000888002037816 */ /* 0x004fca00000000ff */
[----:B------:R-:W-:-:S07]  /*200b0*/  IMAD R3, R3, R17, RZ ;  /* 0x0000001103037224 */ /* 0x000fce00078e02ff */
.L_x_225:
[----:B------:R-:W-:Y:S05]  /*200c0*/  BSYNC B1 ;  /* 0x0000000000017941 */ /* 0x000fea0003800000 */
.L_x_224:
[----:B-1----:R-:W2:Y:S04]  /*200d0*/  LDL.LU R14, [R1+0x5fc] ;  /* 0x0005fc00010e7983 */ /* 0x002ea80000300800 */
[----:B------:R-:W3:Y:S01]  /*200e0*/  LDL.LU R224, [R1+0x300] ;  /* 0x0003000001e07983 */ /* 0x000ee20000300800 */
[----:B--2---:R-:W-:-:S05]  /*200f0*/  @!P1 IMAD R14, R14, R16, R3 ;  /* 0x000000100e0e9224 */ /* 0x004fca00078e0203 */
[----:B------:R1:W-:Y:S04]  /*20100*/  @!P1 STG.E.U8 desc[UR46][R6.64+0xb9], R14 ;  /* 0x0000b90e06009986 */ /* 0x0003e8000c10112e */
[----:B------:R-:W2:Y:S01]  /*20110*/  @!P2 LDG.E.U8 R2, desc[UR46][R20.64] ;  /* 0x0000002e1402a981 */ /* 0x000ea2000c1e1100 */
[----:B------:R-:W-:Y:S01]  /*20120*/  USHF.L.U64.HI UR4, UR10, 0x7, UR11 ;  /* 0x000000070a047899 */ /* 0x000fe2000801020b */
[----:B------:R-:W-:Y:S01]  /*20130*/  ISETP.GE.AND P3, PT, R220, 0x89, PT ;  /* 0x00000089dc00780c */ /* 0x000fe20003f66270 */
[----:B------:R-:W-:Y:S01]  /*20140*/  BSSY B1, `(.L_x_226) ;  /* 0x0000012000017945 */ /* 0x000fe20003800000 */
[----:B-1----:R-:W-:-:S04]  /*20150*/  IMAD.WIDE.U32 R14, R226, R4, R222 ;  /* 0x00000004e20e7225 */ /* 0x002fc800078e00de */
[----:B------:R-:W-:Y:S01]  /*20160*/  IMAD.IADD R227, R227, 0x1, R15 ;  /* 0x00000001e3e37824 */ /* 0x000fe200078e020f */
[----:B------:R-:W-:Y:S01]  /*20170*/  IADD3 R14, P0, P1, R12, R10, R14 ;  /* 0x0000000a0c0e7210 */ /* 0x000fe2000791e00e */
[----:B------:R-:W-:-:S03]  /*20180*/  IMAD.U32 R6, RZ, RZ, UR10 ;  /* 0x0000000aff067e24 */ /* 0x000fc6000f8e00ff */
[----:B------:R-:W-:Y:S02]  /*20190*/  IADD3.X R15, R219, R11, R227, P0, P1 ;  /* 0x0000000bdb0f7210 */ /* 0x000fe400007e24e3 */
[----:B------:R-:W-:Y:S02]  /*201a0*/  LEA R6, P0, R6, R8, 0x7 ;  /* 0x0000000806067211 */ /* 0x000fe400078038ff */
[----:B------:R-:W-:Y:S02]  /*201b0*/  ISETP.LT.OR P1, PT, R0, 0x2, !P4 ;  /* 0x000000020000780c */ /* 0x000fe40006721670 */
[----:B--2---:R-:W-:-:S05]  /*201c0*/  @!P2 PRMT R7, R2, 0x8880, RZ ;  /* 0x000088800207a816 */ /* 0x004fca00000000ff */
[----:B------:R-:W-:Y:S01]  /*201d0*/  @!P2 IMAD R3, R7, R17, RZ ;  /* 0x000000110703a224 */ /* 0x000fe200078e02ff */
[----:B------:R-:W-:Y:S02]  /*201e0*/  IADD3.X R7, R9, UR4, RZ, P0, !PT ;  /* 0x0000000409077c10 */ /* 0x000fe400087fe4ff */
[----:B------:R-:W-:Y:S01]  /*201f0*/  ISETP.LT.OR P0, PT, R0, 0x1, !P3 ;  /* 0x000000010000780c */ /* 0x000fe20005f01670 */
[----:B---3--:R-:W-:-:S05]  /*20200*/  @!P2 IMAD R224, R224, R16, R3 ;  /* 0x00000010e0e0a224 */ /* 0x008fca00078e0203 */
[----:B------:R1:W-:Y:S01]  /*20210*/  @!P2 STG.E.U8 desc[UR46][R6.64], R224 ;  /* 0x000000e00600a986 */ /* 0x0003e2000c10112e */
[----:B------:R-:W-:Y:S06]  /*20220*/  @P1 BRA `(.L_x_227) ;  /* 0x00000000000c1947 */ /* 0x000fec0003800000 */
[----:B------:R-:W2:Y:S02]  /*20230*/  LDG.E.U8 R2, desc[UR46][R20.64+0x1] ;  /* 0x0000012e14027981 */ /* 0x000ea4000c1e1100 */
[----:B--2---:R-:W-:-:S05]  /*20240*/  PRMT R3, R2, 0x8880, RZ ;  /* 0x0000888002037816 */ /* 0x004fca00000000ff */
[----:B------:R-:W-:-:S07]  /*20250*/  IMAD R3, R3, R17, RZ ;  /* 0x0000001103037224 */ /* 0x000fce00078e02ff */
.L_x_227:
[----:B------:R-:W-:Y:S05]  /*20260*/  BSYNC B1 ;  /* 0x0000000000017941 */ /* 0x000fea0003800000 */
.L_x_226:
[----:B-1----:R-:W2:Y:S01]  /*20270*/  LDL.LU R224, [R1+0x304] ;  /* 0x0003040001e07983 */ /* 0x002ea20000300800 */
[----:B------:R-:W-:Y:S01]  /*20280*/  BSSY B1, `(.L_x_228) ;  /* 0x000000a000017945 */ /* 0x000fe20003800000 */
[----:B------:R-:W-:Y:S01]  /*20290*/  ISETP.LT.OR P2, PT, R0, 0x2, !P3 ;  /* 0x000000020000780c */ /* 0x000fe20005f41670 */
[----:B--2---:R-:W-:-:S05]  /*202a0*/  @!P1 IMAD R224, R224, R16, R3 ;  /* 0x00000010e0e09224 */ /* 0x004fca00078e0203 */
[----:B------:R1:W-:Y:S02]  /*202b0*/  @!P1 STG.E.U8 desc[UR46][R6.64+0x1], R224 ;  /* 0x000001e006009986 */ /* 0x0003e4000c10112e */
[----:B-1----:R-:W-:-:S04]  /*202c0*/  @!P0 IADD3 R224, P1, R6, UR44, RZ ;  /* 0x0000002c06e08c10 */ /* 0x002fc8000ff3e0ff */
[----:B------:R-:W-:Y:S01]  /*202d0*/  @!P0 IADD3.X R225, R7, UR43, RZ, P1, !PT ;  /* 0x0000002b07e18c10 */ /* 0x000fe20008ffe4ff */
[----:B------:R-:W-:Y:S08]  /*202e0*/  @P0 BRA `(.L_x_229) ;  /* 0x00000000000c0947 */ /* 0x000ff00003800000 */
[----:B------:R-:W2:Y:S02]  /*202f0*/  LDG.E.U8 R2, desc[UR46][R14.64] ;  /* 0x0000002e0e027981 */ /* 0x000ea4000c1e1100 */
[----:B--2---:R-:W-:-:S05]  /*20300*/  PRMT R3, R2, 0x8880, RZ ;  /* 0x0000888002037816 */ /* 0x004fca00000000ff */
[----:B------:R-:W-:-:S07]  /*20310*/  IMAD R3, R3, R17, RZ ;  /* 0x0000001103037224 */ /* 0x000fce00078e02ff */
.L_x_229:
[----:B------:R-:W-:Y:S05]  /*20320*/  BSYNC B1 ;  /* 0x0000000000017941 */ /* 0x000fea0003800000 */
.L_x_228:
[----:B------:R-:W2:Y:S01]  /*20330*/  LDL.LU R226, [R1+0x308] ;  /* 0x0003080001e27983 */ /* 0x000ea20000300800 */
        /* <DEDUP_REMOVED lines=10> */
.L_x_231:
[----:B------:R-:W-:Y:S05]  /*203e0*/  BSYNC B1 ;  /* 0x0000000000017941 */ /* 0x000fea0003800000 */
.L_x_230:
        /* <DEDUP_REMOVED lines=8> */
.L_x_233:
[----:B------:R-:W-:Y:S05]  /*20470*/  BSYNC B1 ;  /* 0x0000000000017941 */ /* 0x000fea0003800000 */
.L_x_232:
[----:B-1----:R-:W2:Y:S01]  /*20480*/  LDL.LU R224, [R1+0x310] ;  /* 0x0003100001e07983 */ /* 0x002ea20000300800 */
[C---:B------:R-:W-:Y:S01]  /*20490*/  ISETP.LT.OR P0, PT, R0.reuse, 0xa, !P4 ;  /* 0x0000000a0000780c */ /* 0x040fe20006701670 */
[----:B------:R-:W-:Y:S01]  /*204a0*/  BSSY B1, `(.L_x_234) ;  /* 0x0000009000017945 */ /* 0x000fe20003800000 */
[----:B------:R-:W-:Y:S01]  /*204b0*/  ISETP.LT.OR P2, PT, R0, 0x9, !P3 ;  /* 0x000000090000780c */ /* 0x000fe20005f41670 */
[----:B--2---:R-:W-:-:S05]  /*204c0*/  @!P1 IMAD R224, R224, R16, R3 ;  /* 0x00000010e0e09224 */ /* 0x004fca00078e0203 */
[----:B------:R1:W-:Y:S01]  /*204d0*/  @!P1 STG.E.U8 desc[UR46][R6.64+0x8], R224 ;  /* 0x000008e006009986 */ /* 0x0003e2000c10112e */
[----:B------:R-:W-:-:S04]  /*204e0*/  ISETP.LT.OR P1, PT, R0, 0xa, !P3 ;  /* 0x0000000a0000780c */ /* 0x000fc80005f21670 */
[----:B------:R-:W-:Y:S09]  /*204f0*/  @P0 BRA `(.L_x_235) ;  /* 0x00000000000c0947 */ /* 0x000ff20003800000 */
[----:B------:R-:W2:Y:S02]  /*20500*/  LDG.E.U8 R2, desc[UR46][R20.64+0x9] ;  /* 0x0000092e14027981 */ /* 0x000ea4000c1e1100 */
[----:B--2---:R-:W-:-:S05]  /*20510*/  PRMT R3, R2, 0x8880, RZ ;  /* 0x0000888002037816 */ /* 0x004fca00000000ff */
[----:B------:R-:W-:-:S07]  /*20520*/  IMAD R3, R3, R17, RZ ;  /* 0x0000001103037224 */ /* 0x000fce00078e02ff */
.L_x_235:
[----:B------:R-:W-:Y:S05]  /*20530*/  BSYNC B1 ;  /* 0x0000000000017941 */ /* 0x000fea0003800000 */
.L_x_234:
[----:B-1----:R-:W2:Y:S01]  /*20540*/  LDL.LU R224, [R1+0x314] ;  /* 0x0003140001e07983 */ /* 0x002ea20000300800 */
[----:B------:R-:W-:Y:S01]  /*20550*/  BSSY B1, `(.L_x_236) ;  /* 0x000000a000017945 */ /* 0x000fe20003800000 */
[----:B--2---:R-:W-:-:S05]  /*20560*/  @!P0 IMAD R224, R224, R16, R3 ;  /* 0x00000010e0e08224 */ /* 0x004fca00078e0203 */
[----:B------:R1:W-:Y:S01]  /*20570*/  @!P0 STG.E.U8 desc[UR46][R6.64+0x9], R224 ;  /* 0x000009e006008986 */ /* 0x0003e2000c10112e */
[----:B------:R-:W-:-:S04]  /*20580*/  @!P2 IADD3 R226, P0, R6, UR44, RZ ;  /* 0x0000002c06e2ac10 */ /* 0x000fc8000ff1e0ff */
[----:B------:R-:W-:Y:S02]  /*20590*/  @!P2 IADD3.X R227, R7, UR43, RZ, P0, !PT ;  /* 0x0000002b07e3ac10 */ /* 0x000fe400087fe4ff */
[----:B-1----:R-:W-:Y:S01]  /*205a0*/  @!P1 IADD3 R224, P0, R6, UR44, RZ ;  /* 0x0000002c06e09c10 */ /* 0x002fe2000ff1e0ff */
[----:B------:R-:W-:-:S12]  /*205b0*/  @P2 BRA `(.L_x_237) ;  /* 0x00000000000c2947 */ /* 0x000fd80003800000 */
[----:B------:R-:W2:Y:S02]  /*205c0*/  LDG.E.U8 R2, desc[UR46][R14.64+0x8] ;  /* 0x0000082e0e027981 */ /* 0x000ea4000c1e1100 */
[----:B--2---:R-:W-:-:S05]  /*205d0*/  PRMT R3, R2, 0x8880, RZ ;  /* 0x0000888002037816 */ /* 0x004fca00000000ff */
[----:B------:R-:W-:-:S07]  /*205e0*/  IMAD R3, R3, R17, RZ ;  /* 0x0000001103037224 */ /* 0x000fce00078e02ff */
.L_x_237:
[----:B------:R-:W-:Y:S05]  /*205f0*/  BSYNC B1 ;  /* 0x0000000000017941 */ /* 0x000fea0003800000 */
.L_x_236:
[----:B------:R-:W2:Y:S01]  /*20600*/  LDL.LU R228, [R1+0x318] ;  /* 0x0003180001e47983 */ /* 0x000ea20000300800 */
[----:B------:R-:W-:Y:S01]  /*20610*/  BSSY B1, `(.L_x_238) ;  /* 0x0000008000017945 */ /* 0x000fe20003800000 */
[----:B------:R-:W-:Y:S01]  /*20620*/  @!P1 IADD3.X R225, R7, UR43, RZ, P0, !PT ;  /* 0x0000002b07e19c10 */ /* 0x000fe200087fe4ff */
[----:B--2---:R-:W-:-:S05]  /*20630*/  @!P2 IMAD R228, R228, R16, R3 ;  /* 0x00000010e4e4a224 */ /* 0x004fca00078e0203 */
[----:B------:R1:W-:Y:S01]  /*20640*/  @!P2 STG.E.U8 desc[UR46][R226.64+0x8], R228 ;  /* 0x000008e4e200a986 */ /* 0x0003e2000c10112e */
[----:B------:R-:W-:Y:S05]  /*20650*/  @P1 BRA `(.L_x_239) ;  /* 0x00000000000c1947 */ /* 0x000fea0003800000 */
[----:B------:R-:W2:Y:S02]  /*20660*/  LDG.E.U8 R2, desc[UR46][R14.64+0x9] ;  /* 0x0000092e0e027981 */ /* 0x000ea4000c1e1100 */
[----:B--2---:R-:W-:-:S05]  /*20670*/  PRMT R3, R2, 0x8880, RZ ;  /* 0x0000888002037816 */ /* 0x004fca00000000ff */
[----:B------:R-:W-:-:S07]  /*20680*/  IMAD R3, R3, R17, RZ ;  /* 0x0000001103037224 */ /* 0x000fce00078e02ff */
.L_x_239:
[----:B------:R-:W-:Y:S05]  /*20690*/  BSYNC B1 ;  /* 0x0000000000017941 */ /* 0x000fea0003800000 */
.L_x_238:
        /* <DEDUP_REMOVED lines=11> */
.L_x_241:
[----:B------:R-:W-:Y:S05]  /*20750*/  BSYNC B1 ;  /* 0x0000000000017941 */ /* 0x000fea0003800000 */
.L_x_240:
[----:B-1----:R-:W2:Y:S01]  /*20760*/  LDL.LU R224, [R1+0x320] ;  /* 0x0003200001e07983 */ /* 0x002ea20000300800 */
[----:B------:R-:W-:Y:S01]  /*20770*/  BSSY B1, `(.L_x_242) ;  /* 0x0000007000017945 */ /* 0x000fe20003800000 */
[----:B--2---:R-:W-:-:S05]  /*20780*/  @!P2 IMAD R224, R224, R16, R3 ;  /* 0x00000010e0e0a224 */ /* 0x004fca00078e0203 */
[----:B------:R1:W-:Y:S01]  /*20790*/  @!P2 STG.E.U8 desc[UR46][R6.64+0x10], R224 ;  /* 0x000010e00600a986 */ /* 0x0003e2000c10112e */
[----:B------:R-:W-:Y:S05]  /*207a0*/  @P0 BRA `(.L_x_243) ;  /* 0x00000000000c0947 */ /* 0x000fea0003800000 */
[----:B------:R-:W2:Y:S02]  /*207b0*/  LDG.E.U8 R2, desc[UR46][R20.64+0x11] ;  /* 0x0000112e14027981 */ /* 0x000ea4000c1e1100 */
[----:B--2---:R-:W-:-:S05]  /*207c0*/  PRMT R3, R2, 0x8880, RZ ;  /* 0x0000888002037816 */ /* 0x004fca00000000ff */
[----:B------:R-:W-:-:S07]  /*207d0*/  IMAD R3, R3, R17, RZ ;  /* 0x0000001103037224 */ /* 0x000fce00078e02ff */
.L_x_243:
[----:B------:R-:W-:Y:S05]  /*207e0*/  BSYNC B1 ;  /* 0x0000000000017941 */ /* 0x000fea0003800000 */
.L_x_242:
        /* <DEDUP_REMOVED lines=11> */
.L_x_245:
[----:B------:R-:W-:Y:S05]  /*208a0*/  BSYNC B1 ;  /* 0x0000000000017941 */ /* 0x000fea0003800000 */
.L_x_244:
        /* <DEDUP_REMOVED lines=11> */
.L_x_247:
[----:B------:R-:W-:Y:S05]  /*20960*/  BSYNC B1 ;  /* 0x0000000000017941 */ /* 0x000fea0003800000 */
.L_x_246:
        /* <DEDUP_REMOVED lines=8> */
.L_x_249:
[----:B------:R-:W-:Y:S05]  /*209f0*/  BSYNC B1 ;  /* 0x0000000000017941 */ /* 0x000fea0003800000 */
.L_x_248:
        /* <DEDUP_REMOVED lines=11> */
.L_x_251:
[----:B------:R-:W-:Y:S05]  /*20ab0*/  BSYNC B1 ;  /* 0x0000000000017941 */ /* 0x000fea0003800000 */
.L_x_250:
        /* <DEDUP_REMOVED lines=11> */
.L_x_253:
[----:B------:R-:W-:Y:S05]  /*20b70*/  BSYNC B1 ;  /* 0x0000000000017941 */ /* 0x000fea0003800000 */
.L_x_252:
        /* <DEDUP_REMOVED lines=9> */
.L_x_255:
[----:B------:R-:W-:Y:S05]  /*20c10*/  BSYNC B1 ;  /* 0x0000000000017941 */ /* 0x000fea0003800000 */
.L_x_254:
        /* <DEDUP_REMOVED lines=11> */
.L_x_257:
[----:B------:R-:W-:Y:S05]  /*20cd0*/  BSYNC B1 ;  /* 0x0000000000017941 */ /* 0x000fea0003800000 */
.L_x_256:
        /* <DEDUP_REMOVED lines=8> */
.L_x_259:
[----:B------:R-:W-:Y:S05]  /*20d60*/  BSYNC B1 ;  /* 0x0000000000017941 */ /* 0x000fea0003800000 */
.L_x_258:
        /* <DEDUP_REMOVED lines=11> */
.L_x_261:
[----:B------:R-:W-:Y:S05]  /*20e20*/  BSYNC B1 ;  /* 0x0000000000017941 */ /* 0x000fea0003800000 */
.L_x_260:
        /* <DEDUP_REMOVED lines=11> */
.L_x_263:
[----:B------:R-:W-:Y:S05]  /*20ee0*/  BSYNC B1 ;  /* 0x0000000000017941 */ /* 0x000fea0003800000 */
.L_x_262:
        /* <DEDUP_REMOVED lines=8> */
.L_x_265:
[----:B------:R-:W-:Y:S05]  /*20f70*/  BSYNC B1 ;  /* 0x0000000000017941 */ /* 0x000fea0003800000 */
.L_x_264:
        /* <DEDUP_REMOVED lines=11> */
.L_x_267:
[----:B------:R-:W-:Y:S05]  /*21030*/  BSYNC B1 ;  /* 0x0000000000017941 */ /* 0x000fea0003800000 */
.L_x_266:
        /* <DEDUP_REMOVED lines=11> */
.L_x_269:
[----:B------:R-:W-:Y:S05]  /*210f0*/  BSYNC B1 ;  /* 0x0000000000017941 */ /* 0x000fea0003800000 */
.L_x_268:
        /* <DEDUP_REMOVED lines=9> */
.L_x_271:
[----:B------:R-:W-:Y:S05]  /*21190*/  BSYNC B1 ;  /* 0x0000000000017941 */ /* 0x000fea0003800000 */
.L_x_270:
        /* <DEDUP_REMOVED lines=11> */
.L_x_273:
[----:B------:R-:W-:Y:S05]  /*21250*/  BSYNC B1 ;  /* 0x0000000000017941 */ /* 0x000fea0003800000 */
.L_x_272:
        /* <DEDUP_REMOVED lines=8> */
.L_x_275:
[----:B------:R-:W-:Y:S05]  /*212e0*/  BSYNC B1 ;  /* 0x0000000000017941 */ /* 0x000fea0003800000 */
.L_x_274:
        /* <DEDUP_REMOVED lines=11> */
.L_x_277:
[----:B------:R-:W-:Y:S05]  /*213a0*/  BSYNC B1 ;  /* 0x0000000000017941 */ /* 0x000fea0003800000 */
.L_x_276:
        /* <DEDUP_REMOVED lines=11> */
.L_x_279:
[----:B------:R-:W-:Y:S05]  /*21460*/  BSYNC B1 ;  /* 0x0000000000017941 */ /* 0x000fea0003800000 */
.L_x_278:
        /* <DEDUP_REMOVED lines=8> */
.L_x_281:
[----:B------:R-:W-:Y:S05]  /*214f0*/  BSYNC B1 ;  /* 0x0000000000017941 */ /* 0x000fea0003800000 */
.L_x_280:
        /* <DEDUP_REMOVED lines=11> */
.L_x_283:
[----:B------:R-:W-:Y:S05]  /*215b0*/  BSYNC B1 ;  /* 0x0000000000017941 */ /* 0x000fea0003800000 */
.L_x_282:
        /* <DEDUP_REMOVED lines=11> */
.L_x_285:
[----:B------:R-:W-:Y:S05]  /*21670*/  BSYNC B1 ;  /* 0x0000000000017941 */ /* 0x000fea0003800000 */
.L_x_284:
        /* <DEDUP_REMOVED lines=9> */
.L_x_287:
[----:B------:R-:W-:Y:S05]  /*21710*/  BSYNC B1 ;  /* 0x0000000000017941 */ /* 0x000fea0003800000 */
.L_x_286:
        /* <DEDUP_REMOVED lines=11> */
.L_x_289:
[----:B------:R-:W-:Y:S05]  /*217d0*/  BSYNC B1 ;  /* 0x0000000000017941 */ /* 0x000fea0003800000 */
.L_x_288:
        /* <DEDUP_REMOVED lines=8> */
.L_x_291:
[----:B------:R-:W-:Y:S05]  /*21860*/  BSYNC B1 ;  /* 0x0000000000017941 */ /* 0x000fea0003800000 */
.L_x_290:
        /* <DEDUP_REMOVED lines=11> */
.L_x_293:
[----:B------:R-:W-:Y:S05]  /*21920*/  BSYNC B1 ;  /* 0x0000000000017941 */ /* 0x000fea0003800000 */
.L_x_292:
        /* <DEDUP_REMOVED lines=11> */
.L_x_295:
[----:B------:R-:W-:Y:S05]  /*219e0*/  BSYNC B1 ;  /* 0x0000000000017941 */ /* 0x000fea0003800000 */
.L_x_294:
        /* <DEDUP_REMOVED lines=8> */
.L_x_297:
[----:B------:R-:W-:Y:S05]  /*21a70*/  BSYNC B1 ;  /* 0x0000000000017941 */ /* 0x000fea0003800000 */
.L_x_296:
        /* <DEDUP_REMOVED lines=11> */
.L_x_299:
[----:B------:R-:W-:Y:S05]  /*21b30*/  BSYNC B1 ;  /* 0x0000000000017941 */ /* 0x000fea0003800000 */
.L_x_298:
        /* <DEDUP_REMOVED lines=11> */
.L_x_301:
[----:B------:R-:W-:Y:S05]  /*21bf0*/  BSYNC B1 ;  /* 0x0000000000017941 */ /* 0x000fea0003800000 */
.L_x_300:
        /* <DEDUP_REMOVED lines=9> */
.L_x_303:
[----:B------:R-:W-:Y:S05]  /*21c90*/  BSYNC B1 ;  /* 0x0000000000017941 */ /* 0x000fea0003800000 */
.L_x_302:
        /* <DEDUP_REMOVED lines=11> */
.L_x_305:
[----:B------:R-:W-:Y:S05]  /*21d50*/  BSYNC B1 ;  /* 0x0000000000017941 */ /* 0x000fea0003800000 */
.L_x_304:
        /* <DEDUP_REMOVED lines=8> */
.L_x_307:
[----:B------:R-:W-:Y:S05]  /*21de0*/  BSYNC B1 ;  /* 0x0000000000017941 */ /* 0x000fea0003800000 */
.L_x_306:
        /* <DEDUP_REMOVED lines=11> */
.L_x_309:
[----:B------:R-:W-:Y:S05]  /*21ea0*/  BSYNC B1 ;  /* 0x0000000000017941 */ /* 0x000fea0003800000 */
.L_x_308:
        /* <DEDUP_REMOVED lines=11> */
.L_x_311:
[----:B------:R-:W-:Y:S05]  /*21f60*/  BSYNC B1 ;  /* 0x0000000000017941 */ /* 0x000fea0003800000 */
.L_x_310:
        /* <DEDUP_REMOVED lines=8> */
.L_x_313:
[----:B------:R-:W-:Y:S05]  /*21ff0*/  BSYNC B1 ;  /* 0x0000000000017941 */ /* 0x000fea0003800000 */
.L_x_312:
        /* <DEDUP_REMOVED lines=11> */
.L_x_315:
[----:B------:R-:W-:Y:S05]  /*220b0*/  BSYNC B1 ;  /* 0x0000000000017941 */ /* 0x000fea0003800000 */
.L_x_314:
        /* <DEDUP_REMOVED lines=11> */
.L_x_317:
[----:B------:R-:W-:Y:S05]  /*22170*/  BSYNC B1 ;  /* 0x0000000000017941 */ /* 0x000fea0003800000 */
.L_x_316:
        /* <DEDUP_REMOVED lines=9> */
.L_x_319:
[----:B------:R-:W-:Y:S05]  /*22210*/  BSYNC B1 ;  /* 0x0000000000017941 */ /* 0x000fea0003800000 */
.L_x_318:
        /* <DEDUP_REMOVED lines=11> */
.L_x_321:
[----:B------:R-:W-:Y:S05]  /*222d0*/  BSYNC B1 ;  /* 0x0000000000017941 */ /* 0x000fea0003800000 */
.L_x_320:
        /* <DEDUP_REMOVED lines=8> */
.L_x_323:
[----:B------:R-:W-:Y:S05]  /*22360*/  BSYNC B1 ;  /* 0x0000000000017941 */ /* 0x000fea0003800000 */
.L_x_322:
        /* <DEDUP_REMOVED lines=11> */
.L_x_325:
[----:B------:R-:W-:Y:S05]  /*22420*/  BSYNC B1 ;  /* 0x0000000000017941 */ /* 0x000fea0003800000 */
.L_x_324:
        /* <DEDUP_REMOVED lines=11> */
.L_x_327:
[----:B------:R-:W-:Y:S05]  /*224e0*/  BSYNC B1 ;  /* 0x0000000000017941 */ /* 0x000fea0003800000 */
.L_x_326:
        /* <DEDUP_REMOVED lines=8> */
.L_x_329:
[----:B------:R-:W-:Y:S05]  /*22570*/  BSYNC B1 ;  /* 0x0000000000017941 */ /* 0x000fea0003800000 */
.L_x_328:
        /* <DEDUP_REMOVED lines=11> */
.L_x_331:
[----:B------:R-:W-:Y:S05]  /*22630*/  BSYNC B1 ;  /* 0x0000000000017941 */ /* 0x000fea0003800000 */
.L_x_330:
        /* <DEDUP_REMOVED lines=11> */
.L_x_333:
[----:B------:R-:W-:Y:S05]  /*226f0*/  BSYNC B1 ;  /* 0x0000000000017941 */ /* 0x000fea0003800000 */
.L_x_332:
        /* <DEDUP_REMOVED lines=9> */
.L_x_335:
[----:B------:R-:W-:Y:S05]  /*22790*/  BSYNC B1 ;  /* 0x0000000000017941 */ /* 0x000fea0003800000 */
.L_x_334:
        /* <DEDUP_REMOVED lines=11> */
.L_x_337:
[----:B------:R-:W-:Y:S05]  /*22850*/  BSYNC B1 ;  /* 0x0000000000017941 */ /* 0x000fea0003800000 */
.L_x_336:
        /* <DEDUP_REMOVED lines=8> */
.L_x_339:
[----:B------:R-:W-:Y:S05]  /*228e0*/  BSYNC B1 ;  /* 0x0000000000017941 */ /* 0x000fea0003800000 */
.L_x_338:
        /* <DEDUP_REMOVED lines=11> */
.L_x_341:
[----:B------:R-:W-:Y:S05]  /*229a0*/  BSYNC B1 ;  /* 0x0000000000017941 */ /* 0x000fea0003800000 */
.L_x_340:
        /* <DEDUP_REMOVED lines=11> */
.L_x_343:
[----:B------:R-:W-:Y:S05]  /*22a60*/  BSYNC B1 ;  /* 0x0000000000017941 */ /* 0x000fea0003800000 */
.L_x_342:
        /* <DEDUP_REMOVED lines=8> */
.L_x_345:
[----:B------:R-:W-:Y:S05]  /*22af0*/  BSYNC B1 ;  /* 0x0000000000017941 */ /* 0x000fea0003800000 */
.L_x_344:
        /* <DEDUP_REMOVED lines=11> */
.L_x_347:
[----:B------:R-:W-:Y:S05]  /*22bb0*/  BSYNC B1 ;  /* 0x0000000000017941 */ /* 0x000fea0003800000 */
.L_x_346:
        /* <DEDUP_REMOVED lines=11> */
.L_x_349:
[----:B------:R-:W-:Y:S05]  /*22c70*/  BSYNC B1 ;  /* 0x0000000000017941 */ /* 0x000fea0003800000 */
.L_x_348:
        /* <DEDUP_REMOVED lines=9> */
.L_x_351:
[----:B------:R-:W-:Y:S05]  /*22d10*/  BSYNC B1 ;  /* 0x0000000000017941 */ /* 0x000fea0003800000 */
.L_x_350:
        /* <DEDUP_REMOVED lines=11> */
.L_x_353:
[----:B------:R-:W-:Y:S05]  /*22dd0*/  BSYNC B1 ;  /* 0x0000000000017941 */ /* 0x000fea0003800000 */
.L_x_352:
        /* <DEDUP_REMOVED lines=8> */
.L_x_355:
[----:B------:R-:W-:Y:S05]  /*22e60*/  BSYNC B1 ;  /* 0x0000000000017941 */ /* 0x000fea0003800000 */
.L_x_354:
        /* <DEDUP_REMOVED lines=11> */
.L_x_357:
[----:B------:R-:W-:Y:S05]  /*22f20*/  BSYNC B1 ;  /* 0x0000000000017941 */ /* 0x000fea0003800000 */
.L_x_356:
        /* <DEDUP_REMOVED lines=11> */
.L_x_359:
[----:B------:R-:W-:Y:S05]  /*22fe0*/  BSYNC B1 ;  /* 0x0000000000017941 */ /* 0x000fea0003800000 */
.L_x_358:
        /* <DEDUP_REMOVED lines=8> */
.L_x_361:
[----:B------:R-:W-:Y:S05]  /*23070*/  BSYNC B1 ;  /* 0x0000000000017941 */ /* 0x000fea0003800000 */
.L_x_360:
        /* <DEDUP_REMOVED lines=11> */
.L_x_363:
[----:B------:R-:W-:Y:S05]  /*23130*/  BSYNC B1 ;  /* 0x0000000000017941 */ /* 0x000fea0003800000 */
.L_x_362:
        /* <DEDUP_REMOVED lines=11> */
.L_x_365:
[----:B------:R-:W-:Y:S05]  /*231f0*/  BSYNC B1 ;  /* 0x0000000000017941 */ /* 0x000fea0003800000 */
.L_x_364:
        /* <DEDUP_REMOVED lines=9> */
.L_x_367:
[----:B------:R-:W-:Y:S05]  /*23290*/  BSYNC B1 ;  /* 0x0000000000017941 */ /* 0x000fea0003800000 */
.L_x_366:
        /* <DEDUP_REMOVED lines=11> */
.L_x_369:
[----:B------:R-:W-:Y:S05]  /*23350*/  BSYNC B1 ;  /* 0x0000000000017941 */ /* 0x000fea0003800000 */
.L_x_368:
        /* <DEDUP_REMOVED lines=8> */
.L_x_371:
[----:B------:R-:W-:Y:S05]  /*233e0*/  BSYNC B1 ;  /* 0x0000000000017941 */ /* 0x000fea0003800000 */
.L_x_370:
        /* <DEDUP_REMOVED lines=11> */
.L_x_373:
[----:B------:R-:W-:Y:S05]  /*234a0*/  BSYNC B1 ;  /* 0x0000000000017941 */ /* 0x000fea0003800000 */
.L_x_372:
        /* <DEDUP_REMOVED lines=11> */
.L_x_375:
[----:B------:R-:W-:Y:S05]  /*23560*/  BSYNC B1 ;  /* 0x0000000000017941 */ /* 0x000fea0003800000 */
.L_x_374:
        /* <DEDUP_REMOVED lines=8> */
.L_x_377:
[----:B------:R-:W-:Y:S05]  /*235f0*/  BSYNC B1 ;  /* 0x0000000000017941 */ /* 0x000fea0003800000 */
.L_x_376:
        /* <DEDUP_REMOVED lines=11> */
.L_x_379:
[----:B------:R-:W-:Y:S05]  /*236b0*/  BSYNC B1 ;  /* 0x0000000000017941 */ /* 0x000fea0003800000 */
.L_x_378:
        /* <DEDUP_REMOVED lines=11> */
.L_x_381:
[----:B------:R-:W-:Y:S05]  /*23770*/  BSYNC B1 ;  /* 0x0000000000017941 */ /* 0x000fea0003800000 */
.L_x_380:
        /* <DEDUP_REMOVED lines=9> */
.L_x_383:
[----:B------:R-:W-:Y:S05]  /*23810*/  BSYNC B1 ;  /* 0x0000000000017941 */ /* 0x000fea0003800000 */
.L_x_382:
        /* <DEDUP_REMOVED lines=11> */
.L_x_385:
[----:B------:R-:W-:Y:S05]  /*238d0*/  BSYNC B1 ;  /* 0x0000000000017941 */ /* 0x000fea0003800000 */
.L_x_384:
        /* <DEDUP_REMOVED lines=8> */
.L_x_387:
[----:B------:R-:W-:Y:S05]  /*23960*/  BSYNC B1 ;  /* 0x0000000000017941 */ /* 0x000fea0003800000 */
.L_x_386:
        /* <DEDUP_REMOVED lines=11> */
.L_x_389:
[----:B------:R-:W-:Y:S05]  /*23a20*/  BSYNC B1 ;  /* 0x0000000000017941 */ /* 0x000fea0003800000 */
.L_x_388:
        /* <DEDUP_REMOVED lines=11> */
.L_x_391:
[----:B------:R-:W-:Y:S05]  /*23ae0*/  BSYNC B1 ;  /* 0x0000000000017941 */ /* 0x000fea0003800000 */
.L_x_390:
        /* <DEDUP_REMOVED lines=8> */
.L_x_393:
[----:B------:R-:W-:Y:S05]  /*23b70*/  BSYNC B1 ;  /* 0x0000000000017941 */ /* 0x000fea0003800000 */
.L_x_392:
        /* <DEDUP_REMOVED lines=11> */
.L_x_395:
[----:B------:R-:W-:Y:S05]  /*23c30*/  BSYNC B1 ;  /* 0x0000000000017941 */ /* 0x000fea0003800000 */
.L_x_394:
        /* <DEDUP_REMOVED lines=11> */
.L_x_397:
[----:B------:R-:W-:Y:S05]  /*23cf0*/  BSYNC B1 ;  /* 0x0000000000017941 */ /* 0x000fea0003800000 */
.L_x_396:
        /* <DEDUP_REMOVED lines=9> */
.L_x_399:
[----:B------:R-:W-:Y:S05]  /*23d90*/  BSYNC B1 ;  /* 0x0000000000017941 */ /* 0x000fea0003800000 */
.L_x_398:
        /* <DEDUP_REMOVED lines=11> */
.L_x_401:
[----:B------:R-:W-:Y:S05]  /*23e50*/  BSYNC B1 ;  /* 0x0000000000017941 */ /* 0x000fea0003800000 */
.L_x_400:
        /* <DEDUP_REMOVED lines=8> */
.L_x_403:
[----:B------:R-:W-:Y:S05]  /*23ee0*/  BSYNC B1 ;  /* 0x0000000000017941 */ /* 0x000fea0003800000 */
.L_x_402:
[----:B-1----:R-:W2:Y:S01]  /*23ef0*/  LDL.LU R224, [R1+0x464] ;  /* 0x0004640001e07983 */ /* 0x002ea20000300800 */
[----:B------:R-:W-:Y:S01]  /*23f00*/  @!P1 IADD3 R226, P2, R6, UR44, RZ ;  /* 0x0000002c06e29c10 */ /* 0x000fe2000ff5e0ff */
[----:B------:R-:W-:Y:S03]  /*23f10*/  BSSY B1, `(.L_x_404) ;  /* 0x000000b000017945 */ /* 0x000fe60003800000 */
[----:B------:R-:W-:Y:S02]  /*23f20*/  @!P1 IADD3.X R227, R7, UR43, RZ, P2, !PT ;  /* 0x0000002b07e39c10 */ /* 0x000fe400097fe4ff */
[----:B------:R-:W-:-:S05]  /*23f30*/  IADD3 R221, P2, R221, 0x100, RZ ;  /* 0x00000100dddd7810 */ /* 0x000fca0007f5e0ff */
[----:B------:R-:W-:Y:S02]  /*23f40*/  IMAD.X R228, RZ, RZ, UR7, P2 ;  /* 0x00000007ffe47e24 */ /* 0x000fe400090e06ff */
[----:B--2---:R-:W-:-:S05]  /*23f50*/  @!P0 IMAD R224, R224, R16, R3 ;  /* 0x00000010e0e08224 */ /* 0x004fca00078e0203 */
[----:B------:R1:W-:Y:S01]  /*23f60*/  @!P0 STG.E.U8 desc[UR46][R6.64+0xb1], R224 ;  /* 0x0000b1e006008986 */ /* 0x0003e2000c10112e */
[----:B------:R-:W-:Y:S01]  /*23f70*/  ISETP.LT.OR P0, PT, R0, 0xb2, !P3 ;  /* 0x000000b20000780c */ /* 0x000fe20005f01670 */
[----:B------:R-:W-:-:S12]  /*23f80*/  @P1 BRA `(.L_x_405) ;  /* 0x00000000000c1947 */ /* 0x000fd80003800000 */
[----:B------:R-:W2:Y:S02]  /*23f90*/  LDG.E.U8 R2, desc[UR46][R14.64+0xb0] ;  /* 0x0000b02e0e027981 */ /* 0x000ea4000c1e1100 */
[----:B--2---:R-:W-:-:S05]  /*23fa0*/  PRMT R3, R2, 0x8880, RZ ;  /* 0x0000888002037816 */ /* 0x004fca00000000ff */
[----:B------:R-:W-:-:S07]  /*23fb0*/  IMAD R3, R3, R17, RZ ;  /* 0x0000001103037224 */ /* 0x000fce00078e02ff */
.L_x_405:
[----:B------:R-:W-:Y:S05]  /*23fc0*/  BSYNC B1 ;  /* 0x0000000000017941 */ /* 0x000fea0003800000 */
.L_x_404:
[----:B-1----:R-:W2:Y:S01]  /*23fd0*/  LDL.LU R224, [R1+0x468] ;  /* 0x0004680001e07983 */ /* 0x002ea20000300800 */
[-C--:B------:R-:W-:Y:S01]  /*23fe0*/  IMAD R13, R228, R4.reuse, RZ ;  /* 0x00000004e40d7224 */ /* 0x080fe200078e02ff */
[----:B------:R-:W-:Y:S01]  /*23ff0*/  BSSY B1, `(.L_x_406) ;  /* 0x000000d000017945 */ /* 0x000fe20003800000 */
[----:B------:R-:W-:-:S04]  /*24000*/  IMAD.WIDE.U32 R222, R221, R4, R222 ;  /* 0x00000004ddde7225 */ /* 0x000fc800078e00de */
[----:B--2---:R-:W-:Y:S01]  /*24010*/  @!P1 IMAD R225, R224, R16, R3 ;  /* 0x00000010e0e19224 */ /* 0x004fe200078e0203 */
[----:B------:R-:W-:-:S04]  /*24020*/  @!P0 IADD3 R224, P2, R6, UR44, RZ ;  /* 0x0000002c06e08c10 */ /* 0x000fc8000ff5e0ff */
[----:B------:R1:W-:Y:S02]  /*24030*/  @!P1 STG.E.U8 desc[UR46][R226.64+0xb0], R225 ;  /* 0x0000b0e1e2009986 */ /* 0x0003e4000c10112e */
[----:B-1----:R-:W-:Y:S01]  /*24040*/  IMAD R226, R221, R5, R13 ;  /* 0x00000005dde27224 */ /* 0x002fe200078e020d */
[----:B------:R-:W-:Y:S02]  /*24050*/  @!P0 IADD3.X R225, R7, UR43, RZ, P2, !PT ;  /* 0x0000002b07e18c10 */ /* 0x000fe400097fe4ff */
[----:B------:R-:W-:Y:S01]  /*24060*/  IADD3 R12, P1, P2, R12, R10, R222 ;  /* 0x0000000a0c0c7210 */ /* 0x000fe20007a3e0de */
[----:B------:R-:W-:Y:S01]  /*24070*/  IMAD.IADD R222, R226, 0x1, R223 ;  /* 0x00000001e2de7824 */ /* 0x000fe200078e02df */
[----:B------:R-:W-:Y:S11]  /*24080*/  @P0 BRA `(.L_x_407) ;  /* 0x00000000000c0947 */ /* 0x000ff60003800000 */
[----:B------:R-:W2:Y:S02]  /*24090*/  LDG.E.U8 R2, desc[UR46][R14.64+0xb1] ;  /* 0x0000b12e0e027981 */ /* 0x000ea4000c1e1100 */
[----:B--2---:R-:W-:-:S05]  /*240a0*/  PRMT R3, R2, 0x8880, RZ ;  /* 0x0000888002037816 */ /* 0x004fca00000000ff */
[----:B------:R-:W-:-:S07]  /*240b0*/  IMAD R3, R3, R17, RZ ;  /* 0x0000001103037224 */ /* 0x000fce00078e02ff */
.L_x_407:
[----:B------:R-:W-:Y:S05]  /*240c0*/  BSYNC B1 ;  /* 0x0000000000017941 */ /* 0x000fea0003800000 */
.L_x_406:
[----:B------:R-:W2:Y:S01]  /*240d0*/  LDL.LU R5, [R1+0x46c] ;  /* 0x00046c0001057983 */ /* 0x000ea20000300800 */
[----:B------:R-:W-:Y:S01]  /*240e0*/  IADD3.X R13, R219, R11, R222, P1, P2 ;  /* 0x0000000bdb0d7210 */ /* 0x000fe20000fe44de */
[----:B------:R-:W-:Y:S01]  /*240f0*/  BSSY B1, `(.L_x_408) ;  /* 0x000000a000017945 */ /* 0x000fe20003800000 */
[C---:B------:R-:W-:Y:S02]  /*24100*/  ISETP.LT.OR P1, PT, R0.reuse, 0xb9, !P4 ;  /* 0x000000b90000780c */ /* 0x040fe40006721670 */
        /* <DEDUP_REMOVED lines=8> */
.L_x_409:
[----:B------:R-:W-:Y:S05]  /*24190*/  BSYNC B1 ;  /* 0x0000000000017941 */ /* 0x000fea0003800000 */
.L_x_408:
        /* <DEDUP_REMOVED lines=8> */
.L_x_411:
[----:B------:R-:W-:Y:S05]  /*24220*/  BSYNC B1 ;  /* 0x0000000000017941 */ /* 0x000fea0003800000 */
.L_x_410:
[----:B-1----:R-:W2:Y:S01]  /*24230*/  LDL.LU R5, [R1+0x474] ;  /* 0x0004740001057983 */ /* 0x002ea20000300800 */
[----:B------:R-:W-:Y:S01]  /*24240*/  BSSY B1, `(.L_x_412) ;  /* 0x000000a000017945 */ /* 0x000fe20003800000 */
[----:B------:R-:W-:Y:S01]  /*24250*/  ISETP.LT.OR P1, PT, R0, 0xba, !P3 ;  /* 0x000000ba0000780c */ /* 0x000fe20005f21670 */
[----:B--2---:R-:W-:-:S05]  /*24260*/  @!P2 IMAD R5, R5, R16, R3 ;  /* 0x000000100505a224 */ /* 0x004fca00078e0203 */
[----:B------:R1:W-:Y:S01]  /*24270*/  @!P2 STG.E.U8 desc[UR46][R6.64+0xb9], R5 ;  /* 0x0000b9050600a986 */ /* 0x0003e2000c10112e */
[----:B------:R-:W-:-:S04]  /*24280*/  @!P0 IADD3 R222, P2, R6, UR44, RZ ;  /* 0x0000002c06de8c10 */ /* 0x000fc8000ff5e0ff */
[----:B------:R-:W-:Y:S01]  /*24290*/  @!P0 IADD3.X R223, R7, UR43, RZ, P2, !PT ;  /* 0x0000002b07df8c10 */ /* 0x000fe200097fe4ff */
[----:B------:R-:W-:Y:S08]  /*242a0*/  @P0 BRA `(.L_x_413) ;  /* 0x00000000000c0947 */ /* 0x000ff00003800000 */
[----:B------:R-:W2:Y:S02]  /*242b0*/  LDG.E.U8 R2, desc[UR46][R14.64+0xb8] ;  /* 0x0000b82e0e027981 */ /* 0x000ea4000c1e1100 */
[----:B--2---:R-:W-:-:S05]  /*242c0*/  PRMT R3, R2, 0x8880, RZ ;  /* 0x0000888002037816 */ /* 0x004fca00000000ff */
[----:B------:R-:W-:-:S07]  /*242d0*/  IMAD R3, R3, R17, RZ ;  /* 0x0000001103037224 */ /* 0x000fce00078e02ff */
.L_x_413:
[----:B------:R-:W-:Y:S05]  /*242e0*/  BSYNC B1 ;  /* 0x0000000000017941 */ /* 0x000fea0003800000 */
.L_x_412:
[----:B-1----:R-:W2:Y:S01]  /*242f0*/  LDL.LU R5, [R1+0x478] ;  /* 0x0004780001057983 */ /* 0x002ea20000300800 */
[----:B------:R-:W-:Y:S01]  /*24300*/  BSSY B1, `(.L_x_414) ;  /* 0x000000a000017945 */ /* 0x000fe20003800000 */
[----:B------:R-:W-:Y:S01]  /*24310*/  ISETP.GE.AND P2, PT, R220, 0x101, PT ;  /* 0x00000101dc00780c */ /* 0x000fe20003f46270 */
        /* <DEDUP_REMOVED lines=8> */
.L_x_415:
[----:B------:R-:W-:Y:S05]  /*243a0*/  BSYNC B1 ;  /* 0x0000000000017941 */ /* 0x000fea0003800000 */
.L_x_414:
[----:B------:R-:W2:Y:S01]  /*243b0*/  LDL.LU R5, [R1+0x47c] ;  /* 0x00047c0001057983 */ /* 0x000ea20000300800 */
[----:B------:R-:W-:-:S03]  /*243c0*/  ISETP.LT.OR P0, PT, R0, 0x1, !P2 ;  /* 0x000000010000780c */ /* 0x000fc60005701670 */
[----:B------:R-:W3:Y:S01]  /*243d0*/  LDL.LU R225, [R1+0x180] ;  /* 0x0001800001e17983 */ /* 0x000ee20000300800 */
[----:B--2---:R-:W-:Y:S02]  /*243e0*/  @!P1 IMAD R224, R5, R16, R3 ;  /* 0x0000001005e09224 */ /* 0x004fe400078e0203 */
[----:B------:R-:W-:-:S03]  /*243f0*/  IMAD.WIDE.U32 R4, R221, R4, R218 ;  /* 0x00000004dd047225 */ /* 0x000fc600078e00da */
[----:B------:R1:W-:Y:S01]  /*24400*/  @!P1 STG.E.U8 desc[UR46][R222.64+0xb9], R224 ;  /* 0x0000b9e0de009986 */ /* 0x0003e2000c10112e */
[----:B------:R-:W-:-:S04]  /*24410*/  IADD3 R10, P1, R4, R10, RZ ;  /* 0x0000000a040a7210 */ /* 0x000fc80007f3e0ff */
[----:B------:R-:W-:-:S05]  /*24420*/  IADD3.X R11, R11, R5, R226, P1, !PT ;  /* 0x000000050b0b7210 */ /* 0x000fca0000ffe4e2 */
[----:B------:R-:W2:Y:S01]  /*24430*/  @!P0 LDG.E.U8 R2, desc[UR46][R10.64] ;  /* 0x0000002e0a028981 */ /* 0x000ea2000c1e1100 */
[----:B------:R-:W-:Y:S01]  /*24440*/  IMAD.U32 R218, RZ, RZ, UR10 ;  /* 0x0000000affda7e24 */ /* 0x000fe2000f8e00ff */
[----:B------:R-:W-:Y:S01]  /*24450*/  USHF.L.U64.HI UR4, UR10, 0x8, UR11 ;  /* 0x000000080a047899 */ /* 0x000fe2000801020b */
[----:B------:R-:W-:Y:S01]  /*24460*/  ISETP.LT.OR P6, PT, R0, 0x2, !P2 ;  /* 0x000000020000780c */ /* 0x000fe200057c1670 */
[----:B------:R-:W-:Y:S01]  /*24470*/  BSSY B1, `(.L_x_416) ;  /* 0x000000d000017945 */ /* 0x000fe20003800000 */
[----:B--2---:R-:W-:-:S05]  /*24480*/  @!P0 PRMT R4, R2, 0x8880, RZ ;  /* 0x0000888002048816 */ /* 0x004fca00000000ff */
[----:B------:R-:W-:Y:S01]  /*24490*/  @!P0 IMAD.MOV.U32 R5, RZ, RZ, R4 ;  /* 0x000000ffff058224 */ /* 0x000fe200078e0004 */
[----:B------:R-:W-:-:S03]  /*244a0*/  LEA R4, P1, R218, R8, 0x8 ;  /* 0x00000008da047211 */ /* 0x000fc600078240ff */
[----:B------:R-:W-:Y:S01]  /*244b0*/  @!P0 IMAD R3, R5, R17, RZ ;  /* 0x0000001105038224 */ /* 0x000fe200078e02ff */
[----:B------:R-:W-:Y:S02]  /*244c0*/  IADD3.X R5, R9, UR4, RZ, P1, !PT ;  /* 0x0000000409057c10 */ /* 0x000fe40008ffe4ff */
[----:B------:R-:W-:Y:S01]  /*244d0*/  ISETP.GE.AND P1, PT, R220, 0x109, PT ;  /* 0x00000109dc00780c */ /* 0x000fe20003f26270 */
[----:B---3--:R-:W-:-:S05]  /*244e0*/  @!P0 IMAD R218, R225, R16, R3 ;  /* 0x00000010e1da8224 */ /* 0x008fca00078e0203 */
[----:B------:R1:W-:Y:S01]  /*244f0*/  @!P0 STG.E.U8 desc[UR46][R4.64], R218 ;  /* 0x000000da04008986 */ /* 0x0003e2000c10112e */
[----:B------:R-:W-:Y:S06]  /*24500*/  @P6 BRA `(.L_x_417) ;  /* 0x00000000000c6947 */ /* 0x000fec0003800000 */
[----:B------:R-:W2:Y:S02]  /*24510*/  LDG.E.U8 R2, desc[UR46][R10.64+0x1] ;  /* 0x0000012e0a027981 */ /* 0x000ea4000c1e1100 */
[----:B--2---:R-:W-:-:S05]  /*24520*/  PRMT R3, R2, 0x8880, RZ ;  /* 0x0000888002037816 */ /* 0x004fca00000000ff */
[----:B------:R-:W-:-:S07]  /*24530*/  IMAD R3, R3, R17, RZ ;  /* 0x0000001103037224 */ /* 0x000fce00078e02ff */
.L_x_417:
[----:B------:R-:W-:Y:S05]  /*24540*/  BSYNC B1 ;  /* 0x0000000000017941 */ /* 0x000fea0003800000 */
.L_x_416:
[----:B-1----:R-:W2:Y:S01]  /*24550*/  LDL.LU R218, [R1+0x184] ;  /* 0x0001840001da7983 */ /* 0x002ea20000300800 */
[----:B------:R-:W-:Y:S01]  /*24560*/  ISETP.LT.OR P0, PT, R0, 0x1, !P1 ;  /* 0x000000010000780c */ /* 0x000fe20004f01670 */
[----:B------:R-:W-:Y:S01]  /*24570*/  BSSY B1, `(.L_x_418) ;  /* 0x000000c000017945 */ /* 0x000fe20003800000 */
[----:B------:R-:W-:-:S04]  /*24580*/  LOP3.LUT R18, R18, 0xfffffff7, RZ, 0xc0, !PT ;  /* 0xfffffff712127812 */ /* 0x000fc800078ec0ff */
[----:B------:R-:W-:-:S07]  /*24590*/  @P2 LOP3.LUT R18, R18, 0x8, RZ, 0xfc, !PT ;  /* 0x0000000812122812 */ /* 0x000fce00078efcff */
[----:B------:R-:W-:-:S04]  /*245a0*/  @!P0 IADD3 R220, P2, R4, UR44, RZ ;  /* 0x0000002c04dc8c10 */ /* 0x000fc8000ff5e0ff */
[----:B------:R-:W-:Y:S02]  /*245b0*/  @!P0 IADD3.X R221, R5, UR43, RZ, P2, !PT ;  /* 0x0000002b05dd8c10 */ /* 0x000fe400097fe4ff */
[----:B------:R-:W-:Y:S01]  /*245c0*/  LOP3.LUT P2, RZ, R18, 0x8, RZ, 0xc0, !PT ;  /* 0x0000000812ff7812 */ /* 0x000fe2000784c0ff */
[----:B--2---:R-:W-:-:S05]  /*245d0*/  @!P6 IMAD R218, R218, R16, R3 ;  /* 0x00000010dadae224 */ /* 0x004fca00078e0203 */
[----:B------:R1:W-:Y:S01]  /*245e0*/  @!P6 STG.E.U8 desc[UR46][R4.64+0x1], R218 ;  /* 0x000001da0400e986 */ /* 0x0003e2000c10112e */
[----:B------:R-:W-:Y:S06]  /*245f0*/  @P0 BRA `(.L_x_419) ;  /* 0x00000000000c0947 */ /* 0x000fec0003800000 */
[----:B------:R-:W2:Y:S02]  /*24600*/  LDG.E.U8 R2, desc[UR46][R12.64] ;  /* 0x0000002e0c027981 */ /* 0x000ea4000c1e1100 */
[----:B--2---:R-:W-:-:S05]  /*24610*/  PRMT R3, R2, 0x8880, RZ ;  /* 0x0000888002037816 */ /* 0x004fca00000000ff */
[----:B------:R-:W-:-:S07]  /*24620*/  IMAD R3, R3, R17, RZ ;  /* 0x0000001103037224 */ /* 0x000fce00078e02ff */
.L_x_419:
[----:B------:R-:W-:Y:S05]  /*24630*/  BSYNC B1 ;  /* 0x0000000000017941 */ /* 0x000fea0003800000 */
.L_x_418:
[----:B------:R-:W2:Y:S01]  /*24640*/  LDL.LU R222, [R1+0x188] ;  /* 0x0001880001de7983 */ /* 0x000ea20000300800 */
[----:B------:R-:W-:Y:S01]  /*24650*/  ISETP.LT.OR P6, PT, R0, 0x2, !P1 ;  /* 0x000000020000780c */ /* 0x000fe20004fc1670 */
[----:B------:R-:W-:Y:S01]  /*24660*/  BSSY B1, `(.L_x_420) ;  /* 0x000000c000017945 */ /* 0x000fe20003800000 */
[----:B------:R-:W-:-:S04]  /*24670*/  LOP3.LUT R18, R18, 0xfffffff7, RZ, 0xc0, !PT ;  /* 0xfffffff712127812 */ /* 0x000fc800078ec0ff */
[----:B------:R-:W-:-:S07]  /*24680*/  @P2 LOP3.LUT R18, R18, 0x8, RZ, 0xfc, !PT ;  /* 0x0000000812122812 */ /* 0x000fce00078efcff */
[----:B-1----:R-:W-:-:S04]  /*24690*/  @!P6 IADD3 R218, P2, R4, UR44, RZ ;  /* 0x0000002c04daec10 */ /* 0x002fc8000ff5e0ff */
        /* <DEDUP_REMOVED lines=8> */
.L_x_421:
[----:B------:R-:W-:Y:S05]  /*24720*/  BSYNC B1 ;  /* 0x0000000000017941 */ /* 0x000fea0003800000 */
.L_x_420:
[----:B-1----:R-:W2:Y:S01]  /*24730*/  LDL.LU R220, [R1+0x18c] ;  /* 0x00018c0001dc7983 */ /* 0x002ea20000300800 */
[----:B------:R-:W-:Y:S01]  /*24740*/  ISETP.LT.OR P0, PT, R0, 0x9, !P2 ;  /* 0x000000090000780c */ /* 0x000fe20005701670 */
[----:B------:R-:W-:Y:S01]  /*24750*/  BSSY B1, `(.L_x_422) ;  /* 0x0000007000017945 */ /* 0x000fe20003800000 */
[----:B--2---:R-:W-:-:S05]  /*24760*/  @!P6 IMAD R220, R220, R16, R3 ;  /* 0x00000010dcdce224 */ /* 0x004fca00078e0203 */
[----:B------:R1:W-:Y:S06]  /*24770*/  @!P6 STG.E.U8 desc[UR46][R218.64+0x1], R220 ;  /* 0x000001dcda00e986 */ /* 0x0003ec000c10112e */
[----:B------:R-:W-:Y:S05]  /*24780*/  @P0 BRA `(.L_x_423) ;  /* 0x00000000000c0947 */ /* 0x000fea0003800000 */
[----:B------:R-:W2:Y:S02]  /*24790*/  LDG.E.U8 R2, desc[UR46][R10.64+0x8] ;  /* 0x0000082e0a027981 */ /* 0x000ea4000c1e1100 */
[----:B--2---:R-:W-:-:S05]  /*247a0*/  PRMT R3, R2, 0x8880, RZ ;  /* 0x0000888002037816 */ /* 0x004fca00000000ff */
[----:B------:R-:W-:-:S07]  /*247b0*/  IMAD R3, R3, R17, RZ ;  /* 0x0000001103037224 */ /* 0x000fce00078e02ff */
.L_x_423:
[----:B------:R-:W-:Y:S05]  /*247c0*/  BSYNC B1 ;  /* 0x0000000000017941 */ /* 0x000fea0003800000 */
.L_x_422:
        /* <DEDUP_REMOVED lines=9> */
.L_x_425:
[----:B------:R-:W-:Y:S05]  /*24860*/  BSYNC B1 ;  /* 0x0000000000017941 */ /* 0x000fea0003800000 */
.L_x_424:
        /* <DEDUP_REMOVED lines=14> */
.L_x_427:
[----:B------:R-:W-:Y:S05]  /*24950*/  BSYNC B1 ;  /* 0x0000000000017941 */ /* 0x000fea0003800000 */
.L_x_426:
        /* <DEDUP_REMOVED lines=14> */
.L_x_429:
[----:B------:R-:W-:Y:S05]  /*24a40*/  BSYNC B1 ;  /* 0x0000000000017941 */ /* 0x000fea0003800000 */
.L_x_428:
        /* <DEDUP_REMOVED lines=9> */
.L_x_431:
[----:B------:R-:W-:Y:S05]  /*24ae0*/  BSYNC B1 ;  /* 0x0000000000017941 */ /* 0x000fea0003800000 */
.L_x_430:
        /* <DEDUP_REMOVED lines=9> */
.L_x_433:
[----:B------:R-:W-:Y:S05]  /*24b80*/  BSYNC B1 ;  /* 0x0000000000017941 */ /* 0x000fea0003800000 */
.L_x_432:
        /* <DEDUP_REMOVED lines=14> */
.L_x_435:
[----:B------:R-:W-:Y:S05]  /*24c70*/  BSYNC B1 ;  /* 0x0000000000017941 */ /* 0x000fea0003800000 */
.L_x_434:
        /* <DEDUP_REMOVED lines=14> */
.L_x_437:
[----:B------:R-:W-:Y:S05]  /*24d60*/  BSYNC B1 ;  /* 0x0000000000017941 */ /* 0x000fea0003800000 */
.L_x_436:
        /* <DEDUP_REMOVED lines=9> */
.L_x_439:
[----:B------:R-:W-:Y:S05]  /*24e00*/  BSYNC B1 ;  /* 0x0000000000017941 */ /* 0x000fea0003800000 */
.L_x_438:
        /* <DEDUP_REMOVED lines=9> */
.L_x_441:
[----:B------:R-:W-:Y:S05]  /*24ea0*/  BSYNC B1 ;  /* 0x0000000000017941 */ /* 0x000fea0003800000 */
.L_x_440:
        /* <DEDUP_REMOVED lines=14> */
.L_x_443:
[----:B------:R-:W-:Y:S05]  /*24f90*/  BSYNC B1 ;  /* 0x0000000000017941 */ /* 0x000fea0003800000 */
.L_x_442:
        /* <DEDUP_REMOVED lines=14> */
.L_x_445:
[----:B------:R-:W-:Y:S05]  /*25080*/  BSYNC B1 ;  /* 0x0000000000017941 */ /* 0x000fea0003800000 */
.L_x_444:
        /* <DEDUP_REMOVED lines=9> */
.L_x_447:
[----:B------:R-:W-:Y:S05]  /*25120*/  BSYNC B1 ;  /* 0x0000000000017941 */ /* 0x000fea0003800000 */
.L_x_446:
        /* <DEDUP_REMOVED lines=9> */
.L_x_449:
[----:B------:R-:W-:Y:S05]  /*251c0*/  BSYNC B1 ;  /* 0x0000000000017941 */ /* 0x000fea0003800000 */
.L_x_448:
        /* <DEDUP_REMOVED lines=14> */
.L_x_451:
[----:B------:R-:W-:Y:S05]  /*252b0*/  BSYNC B1 ;  /* 0x0000000000017941 */ /* 0x000fea0003800000 */
.L_x_450:
        /* <DEDUP_REMOVED lines=14> */
.L_x_453:
[----:B------:R-:W-:Y:S05]  /*253a0*/  BSYNC B1 ;  /* 0x0000000000017941 */ /* 0x000fea0003800000 */
.L_x_452:
        /* <DEDUP_REMOVED lines=9> */
.L_x_455:
[----:B------:R-:W-:Y:S05]  /*25440*/  BSYNC B1 ;  /* 0x0000000000017941 */ /* 0x000fea0003800000 */
.L_x_454:
        /* <DEDUP_REMOVED lines=9> */
.L_x_457:
[----:B------:R-:W-:Y:S05]  /*254e0*/  BSYNC B1 ;  /* 0x0000000000017941 */ /* 0x000fea0003800000 */
.L_x_456:
        /* <DEDUP_REMOVED lines=14> */
.L_x_459:
[----:B------:R-:W-:Y:S05]  /*255d0*/  BSYNC B1 ;  /* 0x0000000000017941 */ /* 0x000fea0003800000 */
.L_x_458:
        /* <DEDUP_REMOVED lines=14> */
.L_x_461:
[----:B------:R-:W-:Y:S05]  /*256c0*/  BSYNC B1 ;  /* 0x0000000000017941 */ /* 0x000fea0003800000 */
.L_x_460:
        /* <DEDUP_REMOVED lines=9> */
.L_x_463:
[----:B------:R-:W-:Y:S05]  /*25760*/  BSYNC B1 ;  /* 0x0000000000017941 */ /* 0x000fea0003800000 */
.L_x_462:
        /* <DEDUP_REMOVED lines=9> */
.L_x_465:
[----:B------:R-:W-:Y:S05]  /*25800*/  BSYNC B1 ;  /* 0x0000000000017941 */ /* 0x000fea0003800000 */
.L_x_464:
        /* <DEDUP_REMOVED lines=14> */
.L_x_467:
[----:B------:R-:W-:Y:S05]  /*258f0*/  BSYNC B1 ;  /* 0x0000000000017941 */ /* 0x000fea0003800000 */
.L_x_466:
        /* <DEDUP_REMOVED lines=14> */
.L_x_469:
[----:B------:R-:W-:Y:S05]  /*259e0*/  BSYNC B1 ;  /* 0x0000000000017941 */ /* 0x000fea0003800000 */
.L_x_468:
        /* <DEDUP_REMOVED lines=9> */
.L_x_471:
[----:B------:R-:W-:Y:S05]  /*25a80*/  BSYNC B1 ;  /* 0x0000000000017941 */ /* 0x000fea0003800000 */
.L_x_470:
        /* <DEDUP_REMOVED lines=9> */
.L_x_473:
[----:B------:R-:W-:Y:S05]  /*25b20*/  BSYNC B1 ;  /* 0x0000000000017941 */ /* 0x000fea0003800000 */
.L_x_472:
        /* <DEDUP_REMOVED lines=14> */
.L_x_475:
[----:B------:R-:W-:Y:S05]  /*25c10*/  BSYNC B1 ;  /* 0x0000000000017941 */ /* 0x000fea0003800000 */
.L_x_474:
        /* <DEDUP_REMOVED lines=14> */
.L_x_477:
[----:B------:R-:W-:Y:S05]  /*25d00*/  BSYNC B1 ;  /* 0x0000000000017941 */ /* 0x000fea0003800000 */
.L_x_476:
        /* <DEDUP_REMOVED lines=9> */
.L_x_479:
[----:B------:R-:W-:Y:S05]  /*25da0*/  BSYNC B1 ;  /* 0x0000000000017941 */ /* 0x000fea0003800000 */
.L_x_478:
        /* <DEDUP_REMOVED lines=9> */
.L_x_481:
[----:B------:R-:W-:Y:S05]  /*25e40*/  BSYNC B1 ;  /* 0x0000000000017941 */ /* 0x000fea0003800000 */
.L_x_480:
        /* <DEDUP_REMOVED lines=14> */
.L_x_483:
[----:B------:R-:W-:Y:S05]  /*25f30*/  BSYNC B1 ;  /* 0x0000000000017941 */ /* 0x000fea0003800000 */
.L_x_482:
        /* <DEDUP_REMOVED lines=14> */
.L_x_485:
[----:B------:R-:W-:Y:S05]  /*26020*/  BSYNC B1 ;  /* 0x0000000000017941 */ /* 0x000fea0003800000 */
.L_x_484:
        /* <DEDUP_REMOVED lines=9> */
.L_x_487:
[----:B------:R-:W-:Y:S05]  /*260c0*/  BSYNC B1 ;  /* 0x0000000000017941 */ /* 0x000fea0003800000 */
.L_x_486:
        /* <DEDUP_REMOVED lines=9> */
.L_x_489:
[----:B------:R-:W-:Y:S05]  /*26160*/  BSYNC B1 ;  /* 0x0000000000017941 */ /* 0x000fea0003800000 */
.L_x_488:
        /* <DEDUP_REMOVED lines=14> */
.L_x_491:
[----:B------:R-:W-:Y:S05]  /*26250*/  BSYNC B1 ;  /* 0x0000000000017941 */ /* 0x000fea0003800000 */
.L_x_490:
        /* <DEDUP_REMOVED lines=14> */
.L_x_493:
[----:B------:R-:W-:Y:S05]  /*26340*/  BSYNC B1 ;  /* 0x0000000000017941 */ /* 0x000fea0003800000 */
.L_x_492:
        /* <DEDUP_REMOVED lines=9> */
.L_x_495:
[----:B------:R-:W-:Y:S05]  /*263e0*/  BSYNC B1 ;  /* 0x0000000000017941 */ /* 0x000fea0003800000 */
.L_x_494:
        /* <DEDUP_REMOVED lines=9> */
.L_x_497:
[----:B------:R-:W-:Y:S05]  /*26480*/  BSYNC B1 ;  /* 0x0000000000017941 */ /* 0x000fea0003800000 */
.L_x_496:
        /* <DEDUP_REMOVED lines=14> */
.L_x_499:
[----:B------:R-:W-:Y:S05]  /*26570*/  BSYNC B1 ;  /* 0x0000000000017941 */ /* 0x000fea0003800000 */
.L_x_498:
        /* <DEDUP_REMOVED lines=14> */
.L_x_501:
[----:B------:R-:W-:Y:S05]  /*26660*/  BSYNC B1 ;  /* 0x0000000000017941 */ /* 0x000fea0003800000 */
.L_x_500:
        /* <DEDUP_REMOVED lines=9> */
.L_x_503:
[----:B------:R-:W-:Y:S05]  /*26700*/  BSYNC B1 ;  /* 0x0000000000017941 */ /* 0x000fea0003800000 */
.L_x_502:
        /* <DEDUP_REMOVED lines=9> */
.L_x_505:
[----:B------:R-:W-:Y:S05]  /*267a0*/  BSYNC B1 ;  /* 0x0000000000017941 */ /* 0x000fea0003800000 */
.L_x_504:
        /* <DEDUP_REMOVED lines=14> */
.L_x_507:
[----:B------:R-:W-:Y:S05]  /*26890*/  BSYNC B1 ;  /* 0x0000000000017941 */ /* 0x000fea0003800000 */
.L_x_506:
        /* <DEDUP_REMOVED lines=14> */
.L_x_509:
[----:B------:R-:W-:Y:S05]  /*26980*/  BSYNC B1 ;  /* 0x0000000000017941 */ /* 0x000fea0003800000 */
.L_x_508:
        /* <DEDUP_REMOVED lines=9> */
.L_x_511:
[----:B------:R-:W-:Y:S05]  /*26a20*/  BSYNC B1 ;  /* 0x0000000000017941 */ /* 0x000fea0003800000 */
.L_x_510:
        /* <DEDUP_REMOVED lines=9> */
.L_x_513:
[----:B------:R-:W-:Y:S05]  /*26ac0*/  BSYNC B1 ;  /* 0x0000000000017941 */ /* 0x000fea0003800000 */
.L_x_512:
        /* <DEDUP_REMOVED lines=14> */
.L_x_515:
[----:B------:R-:W-:Y:S05]  /*26bb0*/  BSYNC B1 ;  /* 0x0000000000017941 */ /* 0x000fea0003800000 */
.L_x_514:
        /* <DEDUP_REMOVED lines=14> */
.L_x_517:
[----:B------:R-:W-:Y:S05]  /*26ca0*/  BSYNC B1 ;  /* 0x0000000000017941 */ /* 0x000fea0003800000 */
.L_x_516:
        /* <DEDUP_REMOVED lines=9> */
.L_x_519:
[----:B------:R-:W-:Y:S05]  /*26d40*/  BSYNC B1 ;  /* 0x0000000000017941 */ /* 0x000fea0003800000 */
.L_x_518:
        /* <DEDUP_REMOVED lines=9> */
.L_x_521:
[----:B------:R-:W-:Y:S05]  /*26de0*/  BSYNC B1 ;  /* 0x0000000000017941 */ /* 0x000fea0003800000 */
.L_x_520:
        /* <DEDUP_REMOVED lines=14> */
.L_x_523:
[----:B------:R-:W-:Y:S05]  /*26ed0*/  BSYNC B1 ;  /* 0x0000000000017941 */ /* 0x000fea0003800000 */
.L_x_522:
        /* <DEDUP_REMOVED lines=14> */
.L_x_525:
[----:B------:R-:W-:Y:S05]  /*26fc0*/  BSYNC B1 ;  /* 0x0000000000017941 */ /* 0x000fea0003800000 */
.L_x_524:
        /* <DEDUP_REMOVED lines=9> */
.L_x_527:
[----:B------:R-:W-:Y:S05]  /*27060*/  BSYNC B1 ;  /* 0x0000000000017941 */ /* 0x000fea0003800000 */
.L_x_526:
        /* <DEDUP_REMOVED lines=9> */
.L_x_529:
[----:B------:R-:W-:Y:S05]  /*27100*/  BSYNC B1 ;  /* 0x0000000000017941 */ /* 0x000fea0003800000 */
.L_x_528:
        /* <DEDUP_REMOVED lines=14> */
.L_x_531:
[----:B------:R-:W-:Y:S05]  /*271f0*/  BSYNC B1 ;  /* 0x0000000000017941 */ /* 0x000fea0003800000 */
.L_x_530:
        /* <DEDUP_REMOVED lines=14> */
.L_x_533:
[----:B------:R-:W-:Y:S05]  /*272e0*/  BSYNC B1 ;  /* 0x0000000000017941 */ /* 0x000fea0003800000 */
.L_x_532:
        /* <DEDUP_REMOVED lines=9> */
.L_x_535:
[----:B------:R-:W-:Y:S05]  /*27380*/  BSYNC B1 ;  /* 0x0000000000017941 */ /* 0x000fea0003800000 */
.L_x_534:
        /* <DEDUP_REMOVED lines=9> */
.L_x_537:
[----:B------:R-:W-:Y:S05]  /*27420*/  BSYNC B1 ;  /* 0x0000000000017941 */ /* 0x000fea0003800000 */
.L_x_536:
        /* <DEDUP_REMOVED lines=14> */
.L_x_539:
[----:B------:R-:W-:Y:S05]  /*27510*/  BSYNC B1 ;  /* 0x0000000000017941 */ /* 0x000fea0003800000 */
.L_x_538:
        /* <DEDUP_REMOVED lines=14> */
.L_x_541:
[----:B------:R-:W-:Y:S05]  /*27600*/  BSYNC B1 ;  /* 0x0000000000017941 */ /* 0x000fea0003800000 */
.L_x_540:
        /* <DEDUP_REMOVED lines=9> */
.L_x_543:
[----:B------:R-:W-:Y:S05]  /*276a0*/  BSYNC B1 ;  /* 0x0000000000017941 */ /* 0x000fea0003800000 */
.L_x_542:
        /* <DEDUP_REMOVED lines=9> */
.L_x_545:
[----:B------:R-:W-:Y:S05]  /*27740*/  BSYNC B1 ;  /* 0x0000000000017941 */ /* 0x000fea0003800000 */
.L_x_544:
        /* <DEDUP_REMOVED lines=14> */
.L_x_547:
[----:B------:R-:W-:Y:S05]  /*27830*/  BSYNC B1 ;  /* 0x0000000000017941 */ /* 0x000fea0003800000 */
.L_x_546:
        /* <DEDUP_REMOVED lines=14> */
.L_x_549:
[----:B------:R-:W-:Y:S05]  /*27920*/  BSYNC B1 ;  /* 0x0000000000017941 */ /* 0x000fea0003800000 */
.L_x_548:
        /* <DEDUP_REMOVED lines=9> */
.L_x_551:
[----:B------:R-:W-:Y:S05]  /*279c0*/  BSYNC B1 ;  /* 0x0000000000017941 */ /* 0x000fea0003800000 */
.L_x_550:
        /* <DEDUP_REMOVED lines=9> */
.L_x_553:
[----:B------:R-:W-:Y:S05]  /*27a60*/  BSYNC B1 ;  /* 0x0000000000017941 */ /* 0x000fea0003800000 */
.L_x_552:
        /* <DEDUP_REMOVED lines=14> */
.L_x_555:
[----:B------:R-:W-:Y:S05]  /*27b50*/  BSYNC B1 ;  /* 0x0000000000017941 */ /* 0x000fea0003800000 */
.L_x_554:
        /* <DEDUP_REMOVED lines=14> */
.L_x_557:
[----:B------:R-:W-:Y:S05]  /*27c40*/  BSYNC B1 ;  /* 0x0000000000017941 */ /* 0x000fea0003800000 */
.L_x_556:
        /* <DEDUP_REMOVED lines=9> */
.L_x_559:
[----:B------:R-:W-:Y:S05]  /*27ce0*/  BSYNC B1 ;  /* 0x0000000000017941 */ /* 0x000fea0003800000 */
.L_x_558:
        /* <DEDUP_REMOVED lines=9> */
.L_x_561:
[----:B------:R-:W-:Y:S05]  /*27d80*/  BSYNC B1 ;  /* 0x0000000000017941 */ /* 0x000fea0003800000 */
.L_x_560:
        /* <DEDUP_REMOVED lines=14> */
.L_x_563:
[----:B------:R-:W-:Y:S05]  /*27e70*/  BSYNC B1 ;  /* 0x0000000000017941 */ /* 0x000fea0003800000 */
.L_x_562:
        /* <DEDUP_REMOVED lines=14> */
.L_x_565:
[----:B------:R-:W-:Y:S05]  /*27f60*/  BSYNC B1 ;  /* 0x0000000000017941 */ /* 0x000fea0003800000 */
.L_x_564:
        /* <DEDUP_REMOVED lines=9> */
.L_x_567:
[----:B------:R-:W-:Y:S05]  /*28000*/  BSYNC B1 ;  /* 0x0000000000017941 */ /* 0x000fea0003800000 */
.L_x_566:
        /* <DEDUP_REMOVED lines=9> */
.L_x_569:
[----:B------:R-:W-:Y:S05]  /*280a0*/  BSYNC B1 ;  /* 0x0000000000017941 */ /* 0x000fea0003800000 */
.L_x_568:
        /* <DEDUP_REMOVED lines=14> */
.L_x_571:
[----:B------:R-:W-:Y:S05]  /*28190*/  BSYNC B1 ;  /* 0x0000000000017941 */ /* 0x000fea0003800000 */
.L_x_570:
        /* <DEDUP_REMOVED lines=14> */
.L_x_573:
[----:B------:R-:W-:Y:S05]  /*28280*/  BSYNC B1 ;  /* 0x0000000000017941 */ /* 0x000fea0003800000 */
.L_x_572:
        /* <DEDUP_REMOVED lines=9> */
.L_x_575:
[----:B------:R-:W-:Y:S05]  /*28320*/  BSYNC B1 ;  /* 0x0000000000017941 */ /* 0x000fea0003800000 */
.L_x_574:
        /* <DEDUP_REMOVED lines=9> */
.L_x_577:
[----:B------:R-:W-:Y:S05]  /*283c0*/  BSYNC B1 ;  /* 0x0000000000017941 */ /* 0x000fea0003800000 */
.L_x_576:
        /* <DEDUP_REMOVED lines=14> */
.L_x_579:
[----:B------:R-:W-:Y:S05]  /*284b0*/  BSYNC B1 ;  /* 0x0000000000017941 */ /* 0x000fea0003800000 */
.L_x_578:
        /* <DEDUP_REMOVED lines=14> */
.L_x_581:
[----:B------:R-:W-:Y:S05]  /*285a0*/  BSYNC B1 ;  /* 0x0000000000017941 */ /* 0x000fea0003800000 */
.L_x_580:
        /* <DEDUP_REMOVED lines=9> */
.L_x_583:
[----:B------:R-:W-:Y:S05]  /*28640*/  BSYNC B1 ;  /* 0x0000000000017941 */ /* 0x000fea0003800000 */
.L_x_582:
        /* <DEDUP_REMOVED lines=9> */
.L_x_585:
[----:B------:R-:W-:Y:S05]  /*286e0*/  BSYNC B1 ;  /* 0x0000000000017941 */ /* 0x000fea0003800000 */
.L_x_584:
        /* <DEDUP_REMOVED lines=14> */
.L_x_587:
[----:B------:R-:W-:Y:S05]  /*287d0*/  BSYNC B1 ;  /* 0x0000000000017941 */ /* 0x000fea0003800000 */
.L_x_586:
        /* <DEDUP_REMOVED lines=14> */
.L_x_589:
[----:B------:R-:W-:Y:S05]  /*288c0*/  BSYNC B1 ;  /* 0x0000000000017941 */ /* 0x000fea0003800000 */
.L_x_588:
        /* <DEDUP_REMOVED lines=9> */
.L_x_591:
[----:B------:R-:W-:Y:S05]  /*28960*/  BSYNC B1 ;  /* 0x0000000000017941 */ /* 0x000fea0003800000 */
.L_x_590:
        /* <DEDUP_REMOVED lines=9> */
.L_x_593:
[----:B------:R-:W-:Y:S05]  /*28a00*/  BSYNC B1 ;  /* 0x0000000000017941 */ /* 0x000fea0003800000 */
.L_x_592:
        /* <DEDUP_REMOVED lines=14> */
.L_x_595:
[----:B------:R-:W-:Y:S05]  /*28af0*/  BSYNC B1 ;  /* 0x0000000000017941 */ /* 0x000fea0003800000 */
.L_x_594:
        /* <DEDUP_REMOVED lines=14> */
.L_x_597:
[----:B------:R-:W-:Y:S05]  /*28be0*/  BSYNC B1 ;  /* 0x0000000000017941 */ /* 0x000fea0003800000 */
.L_x_596:
        /* <DEDUP_REMOVED lines=9> */
.L_x_599:
[----:B------:R-:W-:Y:S05]  /*28c80*/  BSYNC B1 ;  /* 0x0000000000017941 */ /* 0x000fea0003800000 */
.L_x_598:
        /* <DEDUP_REMOVED lines=9> */
.L_x_601:
[----:B------:R-:W-:Y:S05]  /*28d20*/  BSYNC B1 ;  /* 0x0000000000017941 */ /* 0x000fea0003800000 */
.L_x_600:
        /* <DEDUP_REMOVED lines=14> */
.L_x_603:
[----:B------:R-:W-:Y:S05]  /*28e10*/  BSYNC B1 ;  /* 0x0000000000017941 */ /* 0x000fea0003800000 */
.L_x_602:
        /* <DEDUP_REMOVED lines=14> */
.L_x_605:
[----:B------:R-:W-:Y:S05]  /*28f00*/  BSYNC B1 ;  /* 0x0000000000017941 */ /* 0x000fea0003800000 */
.L_x_604:
[----:B-1----:R-:W2:Y:S01]  /*28f10*/  LDL.LU R220, [R1+0x2fc] ;  /* 0x0002fc0001dc7983 */ /* 0x002ea20000300800 */
[----:B------:R-:W-:Y:S01]  /*28f20*/  BSSY B1, `(.L_x_606) ;  /* 0x0000009000017945 */ /* 0x000fe20003800000 */
[----:B--2---:R-:W-:-:S05]  /*28f30*/  @!P6 IMAD R220, R220, R16, R3 ;  /* 0x00000010dcdce224 */ /* 0x004fca00078e0203 */
[----:B------:R1:W-:Y:S01]  /*28f40*/  @!P6 STG.E.U8 desc[UR46][R218.64+0xb9], R220 ;  /* 0x0000b9dcda00e986 */ /* 0x0003e2000c10112e */
[----:B------:R-:W-:-:S04]  /*28f50*/  LOP3.LUT P6, RZ, R18, 0x1, RZ, 0xc0, !PT ;  /* 0x0000000112ff7812 */ /* 0x000fc800078cc0ff */
[----:B------:R-:W-:-:S13]  /*28f60*/  ISETP.LT.OR P0, PT, R0, 0xc1, !P6 ;  /* 0x000000c10000780c */ /* 0x000fda0007701670 */
[----:B-1----:R-:W-:Y:S05]  /*28f70*/  @P0 BRA `(.L_x_607) ;  /* 0x00000000000c0947 */ /* 0x002fea0003800000 */
[----:B------:R-:W2:Y:S02]  /*28f80*/  LDG.E.U8 R2, desc[UR46][R216.64+0xc0] ;  /* 0x0000c02ed8027981 */ /* 0x000ea4000c1e1100 */
[----:B--2---:R-:W-:-:S05]  /*28f90*/  PRMT R3, R2, 0x8880, RZ ;  /* 0x0000888002037816 */ /* 0x004fca00000000ff */
[----:B------:R-:W-:-:S07]  /*28fa0*/  IMAD R3, R3, R17, RZ ;  /* 0x0000001103037224 */ /* 0x000fce00078e02ff */
.L_x_607:
[----:B------:R-:W-:Y:S05]  /*28fb0*/  BSYNC B1 ;  /* 0x0000000000017941 */ /* 0x000fea0003800000 */
.L_x_606:
[----:B------:R-:W2:Y:S01]  /*28fc0*/  LDL.LU R218, [R1] ;  /* 0x0000000001da7983 */ /* 0x000ea20000300800 */
        /* <DEDUP_REMOVED lines=8> */
.L_x_609:
[----:B------:R-:W-:Y:S05]  /*29050*/  BSYNC B1 ;  /* 0x0000000000017941 */ /* 0x000fea0003800000 */
.L_x_608:
        /* <DEDUP_REMOVED lines=14> */
.L_x_611:
[----:B------:R-:W-:Y:S05]  /*29140*/  BSYNC B1 ;  /* 0x0000000000017941 */ /* 0x000fea0003800000 */
.L_x_610:
        /* <DEDUP_REMOVED lines=14> */
.L_x_613:
[----:B------:R-:W-:Y:S05]  /*29230*/  BSYNC B1 ;  /* 0x0000000000017941 */ /* 0x000fea0003800000 */
.L_x_612:
        /* <DEDUP_REMOVED lines=10> */
.L_x_615:
[----:B------:R-:W-:Y:S05]  /*292e0*/  BSYNC B1 ;  /* 0x0000000000017941 */ /* 0x000fea0003800000 */
.L_x_614:
[----:B------:R-:W2:Y:S01]  /*292f0*/  LDL.LU R218, [R1+0x10] ;  /* 0x0000100001da7983 */ /* 0x000ea20000300800 */
        /* <DEDUP_REMOVED lines=8> */
.L_x_617:
[----:B------:R-:W-:Y:S05]  /*29380*/  BSYNC B1 ;  /* 0x0000000000017941 */ /* 0x000fea0003800000 */
.L_x_616:
        /* <DEDUP_REMOVED lines=14> */
.L_x_619:
[----:B------:R-:W-:Y:S05]  /*29470*/  BSYNC B1 ;  /* 0x0000000000017941 */ /* 0x000fea0003800000 */
.L_x_618:
        /* <DEDUP_REMOVED lines=14> */
.L_x_621:
[----:B------:R-:W-:Y:S05]  /*29560*/  BSYNC B1 ;  /* 0x0000000000017941 */ /* 0x000fea0003800000 */
.L_x_620:
        /* <DEDUP_REMOVED lines=10> */
.L_x_623:
[----:B------:R-:W-:Y:S05]  /*29610*/  BSYNC B1 ;  /* 0x0000000000017941 */ /* 0x000fea0003800000 */
.L_x_622:
        /* <DEDUP_REMOVED lines=9> */
.L_x_625:
[----:B------:R-:W-:Y:S05]  /*296b0*/  BSYNC B1 ;  /* 0x0000000000017941 */ /* 0x000fea0003800000 */
.L_x_624:
        /* <DEDUP_REMOVED lines=14> */
.L_x_627:
[----:B------:R-:W-:Y:S05]  /*297a0*/  BSYNC B1 ;  /* 0x0000000000017941 */ /* 0x000fea0003800000 */
.L_x_626:
        /* <DEDUP_REMOVED lines=14> */
.L_x_629:
[----:B------:R-:W-:Y:S05]  /*29890*/  BSYNC B1 ;  /* 0x0000000000017941 */ /* 0x000fea0003800000 */
.L_x_628:
        /* <DEDUP_REMOVED lines=10> */
.L_x_631:
[----:B------:R-:W-:Y:S05]  /*29940*/  BSYNC B1 ;  /* 0x0000000000017941 */ /* 0x000fea0003800000 */
.L_x_630:
        /* <DEDUP_REMOVED lines=9> */
.L_x_633:
[----:B------:R-:W-:Y:S05]  /*299e0*/  BSYNC B1 ;  /* 0x0000000000017941 */ /* 0x000fea0003800000 */
.L_x_632:
        /* <DEDUP_REMOVED lines=14> */
.L_x_635:
[----:B------:R-:W-:Y:S05]  /*29ad0*/  BSYNC B1 ;  /* 0x0000000000017941 */ /* 0x000fea0003800000 */
.L_x_634:
        /* <DEDUP_REMOVED lines=14> */
.L_x_637:
[----:B------:R-:W-:Y:S05]  /*29bc0*/  BSYNC B1 ;  /* 0x0000000000017941 */ /* 0x000fea0003800000 */
.L_x_636:
        /* <DEDUP_REMOVED lines=10> */
.L_x_639:
[----:B------:R-:W-:Y:S05]  /*29c70*/  BSYNC B1 ;  /* 0x0000000000017941 */ /* 0x000fea0003800000 */
.L_x_638:
        /* <DEDUP_REMOVED lines=9> */
.L_x_641:
[----:B------:R-:W-:Y:S05]  /*29d10*/  BSYNC B1 ;  /* 0x0000000000017941 */ /* 0x000fea0003800000 */
.L_x_640:
        /* <DEDUP_REMOVED lines=14> */
.L_x_643:
[----:B------:R-:W-:Y:S05]  /*29e00*/  BSYNC B1 ;  /* 0x0000000000017941 */ /* 0x000fea0003800000 */
.L_x_642:
        /* <DEDUP_REMOVED lines=14> */
.L_x_645:
[----:B------:R-:W-:Y:S05]  /*29ef0*/  BSYNC B1 ;  /* 0x0000000000017941 */ /* 0x000fea0003800000 */
.L_x_644:
        /* <DEDUP_REMOVED lines=10> */
.L_x_647:
[----:B------:R-:W-:Y:S05]  /*29fa0*/  BSYNC B1 ;  /* 0x0000000000017941 */ /* 0x000fea0003800000 */
.L_x_646:
        /* <DEDUP_REMOVED lines=9> */
.L_x_649:
[----:B------:R-:W-:Y:S05]  /*2a040*/  BSYNC B1 ;  /* 0x0000000000017941 */ /* 0x000fea0003800000 */
.L_x_648:
        /* <DEDUP_REMOVED lines=14> */
.L_x_651:
[----:B------:R-:W-:Y:S05]  /*2a130*/  BSYNC B1 ;  /* 0x0000000000017941 */ /* 0x000fea0003800000 */
.L_x_650:
        /* <DEDUP_REMOVED lines=14> */
.L_x_653:
[----:B------:R-:W-:Y:S05]  /*2a220*/  BSYNC B1 ;  /* 0x0000000000017941 */ /* 0x000fea0003800000 */
.L_x_652:
        /* <DEDUP_REMOVED lines=10> */
.L_x_655:
[----:B------:R-:W-:Y:S05]  /*2a2d0*/  BSYNC B1 ;  /* 0x0000000000017941 */ /* 0x000fea0003800000 */
.L_x_654:
        /* <DEDUP_REMOVED lines=9> */
.L_x_657:
[----:B------:R-:W-:Y:S05]  /*2a370*/  BSYNC B1 ;  /* 0x0000000000017941 */ /* 0x000fea0003800000 */
.L_x_656:
        /* <DEDUP_REMOVED lines=14> */
.L_x_659:
[----:B------:R-:W-:Y:S05]  /*2a460*/  BSYNC B1 ;  /* 0x0000000000017941 */ /* 0x000fea0003800000 */
.L_x_658:
        /* <DEDUP_REMOVED lines=14> */
.L_x_661:
[----:B------:R-:W-:Y:S05]  /*2a550*/  BSYNC B1 ;  /* 0x0000000000017941 */ /* 0x000fea0003800000 */
.L_x_660:
        /* <DEDUP_REMOVED lines=10> */
.L_x_663:
[----:B------:R-:W-:Y:S05]  /*2a600*/  BSYNC B1 ;  /* 0x0000000000017941 */ /* 0x000fea0003800000 */
.L_x_662:
        /* <DEDUP_REMOVED lines=9> */
.L_x_665:
[----:B------:R-:W-:Y:S05]  /*2a6a0*/  BSYNC B1 ;  /* 0x0000000000017941 */ /* 0x000fea0003800000 */
.L_x_664:
        /* <DEDUP_REMOVED lines=14> */
.L_x_667:
[----:B------:R-:W-:Y:S05]  /*2a790*/  BSYNC B1 ;  /* 0x0000000000017941 */ /* 0x000fea0003800000 */
.L_x_666:
        /* <DEDUP_REMOVED lines=14> */
.L_x_669:
[----:B------:R-:W-:Y:S05]  /*2a880*/  BSYNC B1 ;  /* 0x0000000000017941 */ /* 0x000fea0003800000 */
.L_x_668:
        /* <DEDUP_REMOVED lines=10> */
.L_x_671:
[----:B------:R-:W-:Y:S05]  /*2a930*/  BSYNC B1 ;  /* 0x0000000000017941 */ /* 0x000fea0003800000 */
.L_x_670:
        /* <DEDUP_REMOVED lines=9> */
.L_x_673:
[----:B------:R-:W-:Y:S05]  /*2a9d0*/  BSYNC B1 ;  /* 0x0000000000017941 */ /* 0x000fea0003800000 */
.L_x_672:
        /* <DEDUP_REMOVED lines=14> */
.L_x_675:
[----:B------:R-:W-:Y:S05]  /*2aac0*/  BSYNC B1 ;  /* 0x0000000000017941 */ /* 0x000fea0003800000 */
.L_x_674:
        /* <DEDUP_REMOVED lines=14> */
.L_x_677:
[----:B------:R-:W-:Y:S05]  /*2abb0*/  BSYNC B1 ;  /* 0x0000000000017941 */ /* 0x000fea0003800000 */
.L_x_676:
        /* <DEDUP_REMOVED lines=10> */
.L_x_679:
[----:B------:R-:W-:Y:S05]  /*2ac60*/  BSYNC B1 ;  /* 0x0000000000017941 */ /* 0x000fea0003800000 */
.L_x_678:
        /* <DEDUP_REMOVED lines=9> */
.L_x_681:
[----:B------:R-:W-:Y:S05]  /*2ad00*/  BSYNC B1 ;  /* 0x0000000000017941 */ /* 0x000fea0003800000 */
.L_x_680:
        /* <DEDUP_REMOVED lines=14> */
.L_x_683:
[----:B------:R-:W-:Y:S05]  /*2adf0*/  BSYNC B1 ;  /* 0x0000000000017941 */ /* 0x000fea0003800000 */
.L_x_682:
        /* <DEDUP_REMOVED lines=14> */
.L_x_685:
[----:B------:R-:W-:Y:S05]  /*2aee0*/  BSYNC B1 ;  /* 0x0000000000017941 */ /* 0x000fea0003800000 */
.L_x_684:
        /* <DEDUP_REMOVED lines=10> */
.L_x_687:
[----:B------:R-:W-:Y:S05]  /*2af90*/  BSYNC B1 ;  /* 0x0000000000017941 */ /* 0x000fea0003800000 */
.L_x_686:
        /* <DEDUP_REMOVED lines=9> */
.L_x_689:
[----:B------:R-:W-:Y:S05]  /*2b030*/  BSYNC B1 ;  /* 0x0000000000017941 */ /* 0x000fea0003800000 */
.L_x_688:
        /* <DEDUP_REMOVED lines=14> */
.L_x_691:
[----:B------:R-:W-:Y:S05]  /*2b120*/  BSYNC B1 ;  /* 0x0000000000017941 */ /* 0x000fea0003800000 */
.L_x_690:
        /* <DEDUP_REMOVED lines=14> */
.L_x_693:
[----:B------:R-:W-:Y:S05]  /*2b210*/  BSYNC B1 ;  /* 0x0000000000017941 */ /* 0x000fea0003800000 */
.L_x_692:
        /* <DEDUP_REMOVED lines=10> */
.L_x_695:
[----:B------:R-:W-:Y:S05]  /*2b2c0*/  BSYNC B1 ;  /* 0x0000000000017941 */ /* 0x000fea0003800000 */
.L_x_694:
        /* <DEDUP_REMOVED lines=9> */
.L_x_697:
[----:B------:R-:W-:Y:S05]  /*2b360*/  BSYNC B1 ;  /* 0x0000000000017941 */ /* 0x000fea0003800000 */
.L_x_696:
        /* <DEDUP_REMOVED lines=14> */
.L_x_699:
[----:B------:R-:W-:Y:S05]  /*2b450*/  BSYNC B1 ;  /* 0x0000000000017941 */ /* 0x000fea0003800000 */
.L_x_698:
        /* <DEDUP_REMOVED lines=14> */
.L_x_701:
[----:B------:R-:W-:Y:S05]  /*2b540*/  BSYNC B1 ;  /* 0x0000000000017941 */ /* 0x000fea0003800000 */
.L_x_700:
        /* <DEDUP_REMOVED lines=10> */
.L_x_703:
[----:B------:R-:W-:Y:S05]  /*2b5f0*/  BSYNC B1 ;  /* 0x0000000000017941 */ /* 0x000fea0003800000 */
.L_x_702:
        /* <DEDUP_REMOVED lines=9> */
.L_x_705:
[----:B------:R-:W-:Y:S05]  /*2b690*/  BSYNC B1 ;  /* 0x0000000000017941 */ /* 0x000fea0003800000 */
.L_x_704:
        /* <DEDUP_REMOVED lines=14> */
.L_x_707:
[----:B------:R-:W-:Y:S05]  /*2b780*/  BSYNC B1 ;  /* 0x0000000000017941 */ /* 0x000fea0003800000 */
.L_x_706:
        /* <DEDUP_REMOVED lines=14> */
.L_x_709:
[----:B------:R-:W-:Y:S05]  /*2b870*/  BSYNC B1 ;  /* 0x0000000000017941 */ /* 0x000fea0003800000 */
.L_x_708:
        /* <DEDUP_REMOVED lines=10> */
.L_x_711:
[----:B------:R-:W-:Y:S05]  /*2b920*/  BSYNC B1 ;  /* 0x0000000000017941 */ /* 0x000fea0003800000 */
.L_x_710:
        /* <DEDUP_REMOVED lines=9> */
.L_x_713:
[----:B------:R-:W-:Y:S05]  /*2b9c0*/  BSYNC B1 ;  /* 0x0000000000017941 */ /* 0x000fea0003800000 */
.L_x_712:
        /* <DEDUP_REMOVED lines=14> */
.L_x_715:
[----:B------:R-:W-:Y:S05]  /*2bab0*/  BSYNC B1 ;  /* 0x0000000000017941 */ /* 0x000fea0003800000 */
.L_x_714:
        /* <DEDUP_REMOVED lines=14> */
.L_x_717:
[----:B------:R-:W-:Y:S05]  /*2bba0*/  BSYNC B1 ;  /* 0x0000000000017941 */ /* 0x000fea0003800000 */
.L_x_716:
        /* <DEDUP_REMOVED lines=10> */
.L_x_719:
[----:B------:R-:W-:Y:S05]  /*2bc50*/  BSYNC B1 ;  /* 0x0000000000017941 */ /* 0x000fea0003800000 */
.L_x_718:
        /* <DEDUP_REMOVED lines=9> */
.L_x_721:
[----:B------:R-:W-:Y:S05]  /*2bcf0*/  BSYNC B1 ;  /* 0x0000000000017941 */ /* 0x000fea0003800000 */
.L_x_720:
        /* <DEDUP_REMOVED lines=14> */
.L_x_723:
[----:B------:R-:W-:Y:S05]  /*2bde0*/  BSYNC B1 ;  /* 0x0000000000017941 */ /* 0x000fea0003800000 */
.L_x_722:
        /* <DEDUP_REMOVED lines=14> */
.L_x_725:
[----:B------:R-:W-:Y:S05]  /*2bed0*/  BSYNC B1 ;  /* 0x0000000000017941 */ /* 0x000fea0003800000 */
.L_x_724:
        /* <DEDUP_REMOVED lines=10> */
.L_x_727:
[----:B------:R-:W-:Y:S05]  /*2bf80*/  BSYNC B1 ;  /* 0x0000000000017941 */ /* 0x000fea0003800000 */
.L_x_726:
        /* <DEDUP_REMOVED lines=9> */
.L_x_729:
[----:B------:R-:W-:Y:S05]  /*2c020*/  BSYNC B1 ;  /* 0x0000000000017941 */ /* 0x000fea0003800000 */
.L_x_728:
        /* <DEDUP_REMOVED lines=14> */
.L_x_731:
[----:B------:R-:W-:Y:S05]  /*2c110*/  BSYNC B1 ;  /* 0x0000000000017941 */ /* 0x000fea0003800000 */
.L_x_730:
        /* <DEDUP_REMOVED lines=14> */
.L_x_733:
[----:B------:R-:W-:Y:S05]  /*2c200*/  BSYNC B1 ;  /* 0x0000000000017941 */ /* 0x000fea0003800000 */
.L_x_732:
        /* <DEDUP_REMOVED lines=10> */
.L_x_735:
[----:B------:R-:W-:Y:S05]  /*2c2b0*/  BSYNC B1 ;  /* 0x0000000000017941 */ /* 0x000fea0003800000 */
.L_x_734:
        /* <DEDUP_REMOVED lines=9> */
.L_x_737:
[----:B------:R-:W-:Y:S05]  /*2c350*/  BSYNC B1 ;  /* 0x0000000000017941 */ /* 0x000fea0003800000 */
.L_x_736:
        /* <DEDUP_REMOVED lines=14> */
.L_x_739:
[----:B------:R-:W-:Y:S05]  /*2c440*/  BSYNC B1 ;  /* 0x0000000000017941 */ /* 0x000fea0003800000 */
.L_x_738:
        /* <DEDUP_REMOVED lines=14> */
.L_x_741:
[----:B------:R-:W-:Y:S05]  /*2c530*/  BSYNC B1 ;  /* 0x0000000000017941 */ /* 0x000fea0003800000 */
.L_x_740:
        /* <DEDUP_REMOVED lines=10> */
.L_x_743:
[----:B------:R-:W-:Y:S05]  /*2c5e0*/  BSYNC B1 ;  /* 0x0000000000017941 */ /* 0x000fea0003800000 */
.L_x_742:
        /* <DEDUP_REMOVED lines=9> */
.L_x_745:
[----:B------:R-:W-:Y:S05]  /*2c680*/  BSYNC B1 ;  /* 0x0000000000017941 */ /* 0x000fea0003800000 */
.L_x_744:
        /* <DEDUP_REMOVED lines=14> */
.L_x_747:
[----:B------:R-:W-:Y:S05]  /*2c770*/  BSYNC B1 ;  /* 0x0000000000017941 */ /* 0x000fea0003800000 */
.L_x_746:
        /* <DEDUP_REMOVED lines=14> */
.L_x_749:
[----:B------:R-:W-:Y:S05]  /*2c860*/  BSYNC B1 ;  /* 0x0000000000017941 */ /* 0x000fea0003800000 */
.L_x_748:
        /* <DEDUP_REMOVED lines=10> */
.L_x_751:
[----:B------:R-:W-:Y:S05]  /*2c910*/  BSYNC B1 ;  /* 0x0000000000017941 */ /* 0x000fea0003800000 */
.L_x_750:
        /* <DEDUP_REMOVED lines=9> */
.L_x_753:
[----:B------:R-:W-:Y:S05]  /*2c9b0*/  BSYNC B1 ;  /* 0x0000000000017941 */ /* 0x000fea0003800000 */
.L_x_752:
        /* <DEDUP_REMOVED lines=14> */
.L_x_755:
[----:B------:R-:W-:Y:S05]  /*2caa0*/  BSYNC B1 ;  /* 0x0000000000017941 */ /* 0x000fea0003800000 */
.L_x_754:
        /* <DEDUP_REMOVED lines=14> */
.L_x_757:
[----:B------:R-:W-:Y:S05]  /*2cb90*/  BSYNC B1 ;  /* 0x0000000000017941 */ /* 0x000fea0003800000 */
.L_x_756:
        /* <DEDUP_REMOVED lines=10> */
.L_x_759:
[----:B------:R-:W-:Y:S05]  /*2cc40*/  BSYNC B1 ;  /* 0x0000000000017941 */ /* 0x000fea0003800000 */
.L_x_758:
        /* <DEDUP_REMOVED lines=9> */
.L_x_761:
[----:B------:R-:W-:Y:S05]  /*2cce0*/  BSYNC B1 ;  /* 0x0000000000017941 */ /* 0x000fea0003800000 */
.L_x_760:
        /* <DEDUP_REMOVED lines=14> */
.L_x_763:
[----:B------:R-:W-:Y:S05]  /*2cdd0*/  BSYNC B1 ;  /* 0x0000000000017941 */ /* 0x000fea0003800000 */
.L_x_762:
        /* <DEDUP_REMOVED lines=14> */
.L_x_765:
[----:B------:R-:W-:Y:S05]  /*2cec0*/  BSYNC B1 ;  /* 0x0000000000017941 */ /* 0x000fea0003800000 */
.L_x_764:
        /* <DEDUP_REMOVED lines=10> */
.L_x_767:
[----:B------:R-:W-:Y:S05]  /*2cf70*/  BSYNC B1 ;  /* 0x0000000000017941 */ /* 0x000fea0003800000 */
.L_x_766:
[----:B------:R-:W2:Y:S01]  /*2cf80*/  LDL.LU R218, [R1+0x140] ;  /* 0x0001400001da7983 */ /* 0x000ea20000300800 */
[----:B------:R-:W-:Y:S01]  /*2cf90*/  ISETP.LT.OR P6, PT, R0, 0x162, !P6 ;  /* 0x000001620000780c */ /* 0x000fe200077c1670 */
[----:B------:R-:W-:Y:S01]  /*2cfa0*/  BSSY B1, `(.L_x_768) ;  /* 0x0000007000017945 */ /* 0x000fe20003800000 */
[----:B--2---:R-:W-:-:S05]  /*2cfb0*/  @!P0 IMAD R218, R218, R16, R3 ;  /* 0x00000010dada8224 */ /* 0x004fca00078e0203 */
[----:B------:R1:W-:Y:S06]  /*2cfc0*/  @!P0 STG.E.U8 desc[UR46][R8.64+0x160], R218 ;  /* 0x000160da08008986 */ /* 0x0003ec000c10112e */
[----:B------:R-:W-:Y:S05]  /*2cfd0*/  @P6 BRA `(.L_x_769) ;  /* 0x00000000000c6947 */ /* 0x000fea0003800000 */
[----:B------:R-:W1:Y:S02]  /*2cfe0*/  LDG.E.U8 R2, desc[UR46][R216.64+0x161] ;  /* 0x0001612ed8027981 */ /* 0x000e64000c1e1100 */
[----:B-1----:R-:W-:-:S05]  /*2cff0*/  PRMT R218, R2, 0x8880, RZ ;  /* 0x0000888002da7816 */ /* 0x002fca00000000ff */
[----:B------:R-:W-:-:S07]  /*2d000*/  IMAD R3, R218, R17, RZ ;  /* 0x00000011da037224 */ /* 0x000fce00078e02ff */
.L_x_769:
[----:B------:R-:W-:Y:S05]  /*2d010*/  BSYNC B1 ;  /* 0x0000000000017941 */ /* 0x000fea0003800000 */
.L_x_768:
        /* <DEDUP_REMOVED lines=11> */
[----:B------:R-:W1:Y:S02]  /*2d0d0*/  LDG.E.U8 R2, desc[UR46][R22.64+0x160] ;  /* 0x0001602e16027981 */ /* 0x000e64000c1e1100 */
[----:B-1----:R-:W-:-:S05]  /*2d0e0*/  PRMT R218, R2, 0x8880, RZ ;  /* 0x0000888002da7816 */ /* 0x002fca00000000ff */
[----:B------:R-:W-:-:S07]  /*2d0f0*/  IMAD R3, R218, R17, RZ ;  /* 0x00000011da037224 */ /* 0x000fce00078e02ff */
.L_x_771:
[----:B------:R-:W-:Y:S05]  /*2d100*/  BSYNC B1 ;  /* 0x0000000000017941 */ /* 0x000fea0003800000 */
.L_x_770:
        /* <DEDUP_REMOVED lines=14> */
.L_x_773:
[----:B------:R-:W-:Y:S05]  /*2d1f0*/  BSYNC B1 ;  /* 0x0000000000017941 */ /* 0x000fea0003800000 */
.L_x_772:
        /* <DEDUP_REMOVED lines=10> */
.L_x_775:
[----:B------:R-:W-:Y:S05]  /*2d2a0*/  BSYNC B1 ;  /* 0x0000000000017941 */ /* 0x000fea0003800000 */
.L_x_774:
        /* <DEDUP_REMOVED lines=9> */
.L_x_777:
[----:B------:R-:W-:Y:S05]  /*2d340*/  BSYNC B1 ;  /* 0x0000000000017941 */ /* 0x000fea0003800000 */
.L_x_776:
[----:B------:R-:W1:Y:S01]  /*2d350*/  LDL.LU R218, [R1+0x154] ;  /* 0x0001540001da7983 */ /* 0x000e620000300800 */
[----:B------:R-:W-:Y:S01]  /*2d360*/  ISETP.LT.OR P0, PT, R0, 0x169, !P5 ;  /* 0x000001690000780c */ /* 0x000fe20006f01670 */
[----:B------:R-:W-:Y:S01]  /*2d370*/  BSSY B1, `(.L_x_778) ;  /* 0x000000c000017945 */ /* 0x000fe20003800000 */
[----:B------:R-:W-:-:S04]  /*2d380*/  LOP3.LUT R18, R18, 0xfffffff7, RZ, 0xc0, !PT ;  /* 0xfffffff712127812 */ /* 0x000fc800078ec0ff */
[----:B------:R-:W-:-:S07]  /*2d390*/  @P1 LOP3.LUT R18, R18, 0x8, RZ, 0xfc, !PT ;  /* 0x0000000812121812 */ /* 0x000fce00078efcff */
[----:B------:R-:W-:-:S04]  /*2d3a0*/  @!P0 IADD3 R220, P1, R8, UR44, RZ ;  /* 0x0000002c08dc8c10 */ /* 0x000fc8000ff3e0ff */
[----:B------:R-:W-:Y:S02]  /*2d3b0*/  @!P0 IADD3.X R221, R9, UR43, RZ, P1, !PT ;  /* 0x0000002b09dd8c10 */ /* 0x000fe40008ffe4ff */
[----:B------:R-:W-:Y:S01]  /*2d3c0*/  LOP3.LUT P1, RZ, R18, 0x8, RZ, 0xc0, !PT ;  /* 0x0000000812ff7812 */ /* 0x000fe2000782c0ff */
[----:B-1----:R-:W-:-:S05]  /*2d3d0*/  @!P6 IMAD R219, R218, R16, R3 ;  /* 0x00000010dadbe224 */ /* 0x002fca00078e0203 */
[----:B------:R1:W-:Y:S01]  /*2d3e0*/  @!P6 STG.E.U8 desc[UR46][R8.64+0x169], R219 ;  /* 0x000169db0800e986 */ /* 0x0003e2000c10112e */
[----:B------:R-:W-:Y:S06]  /*2d3f0*/  @P0 BRA `(.L_x_779) ;  /* 0x00000000000c0947 */ /* 0x000fec0003800000 */
[----:B------:R-:W2:Y:S02]  /*2d400*/  LDG.E.U8 R2, desc[UR46][R22.64+0x168] ;  /* 0x0001682e16027981 */ /* 0x000ea4000c1e1100 */
[----:B--2---:R-:W-:-:S05]  /*2d410*/  PRMT R218, R2, 0x8880, RZ ;  /* 0x0000888002da7816 */ /* 0x004fca00000000ff */
[----:B------:R-:W-:-:S07]  /*2d420*/  IMAD R3, R218, R17, RZ ;  /* 0x00000011da037224 */ /* 0x000fce00078e02ff */
.L_x_779:
[----:B------:R-:W-:Y:S05]  /*2d430*/  BSYNC B1 ;  /* 0x0000000000017941 */ /* 0x000fea0003800000 */
.L_x_778:
[----:B------:R-:W2:Y:S01]  /*2d440*/  LDL.LU R222, [R1+0x158] ;  /* 0x0001580001de7983 */ /* 0x000ea20000300800 */
[----:B------:R-:W-:Y:S01]  /*2d450*/  ISETP.LT.OR P6, PT, R0, 0x16a, !P5 ;  /* 0x0000016a0000780c */ /* 0x000fe20006fc1670 */
[----:B------:R-:W-:Y:S01]  /*2d460*/  BSSY B1, `(.L_x_780) ;  /* 0x000000c000017945 */ /* 0x000fe20003800000 */
[----:B------:R-:W-:-:S04]  /*2d470*/  LOP3.LUT R18, R18, 0xfffffff7, RZ, 0xc0, !PT ;  /* 0xfffffff712127812 */ /* 0x000fc800078ec0ff */
[----:B------:R-:W-:-:S07]  /*2d480*/  @P1 LOP3.LUT R18, R18, 0x8, RZ, 0xfc, !PT ;  /* 0x0000000812121812 */ /* 0x000fce00078efcff */
[----:B------:R-:W-:-:S04]  /*2d490*/  @!P6 IADD3 R218, P1, R8, UR44, RZ ;  /* 0x0000002c08daec10 */ /* 0x000fc8000ff3e0ff */
[----:B-1----:R-:W-:Y:S02]  /*2d4a0*/  @!P6 IADD3.X R219, R9, UR43, RZ, P1, !PT ;  /* 0x0000002b09dbec10 */ /* 0x002fe40008ffe4ff */
[----:B------:R-:W-:Y:S01]  /*2d4b0*/  LOP3.LUT P1, RZ, R18, 0x8, RZ, 0xc0, !PT ;  /* 0x0000000812ff7812 */ /* 0x000fe2000782c0ff */
[----:B--2---:R-:W-:-:S05]  /*2d4c0*/  @!P0 IMAD R223, R222, R16, R3 ;  /* 0x00000010dedf8224 */ /* 0x004fca00078e0203 */
[----:B------:R1:W-:Y:S01]  /*2d4d0*/  @!P0 STG.E.U8 desc[UR46][R220.64+0x168], R223 ;  /* 0x000168dfdc008986 */ /* 0x0003e2000c10112e */
[----:B------:R-:W-:Y:S06]  /*2d4e0*/  @P6 BRA `(.L_x_781) ;  /* 0x00000000000c6947 */ /* 0x000fec0003800000 */
[----:B------:R-:W1:Y:S02]  /*2d4f0*/  LDG.E.U8 R2, desc[UR46][R22.64+0x169] ;  /* 0x0001692e16027981 */ /* 0x000e64000c1e1100 */
[----:B-1----:R-:W-:-:S05]  /*2d500*/  PRMT R220, R2, 0x8880, RZ ;  /* 0x0000888002dc7816 */ /* 0x002fca00000000ff */
[----:B------:R-:W-:-:S07]  /*2d510*/  IMAD R3, R220, R17, RZ ;  /* 0x00000011dc037224 */ /* 0x000fce00078e02ff */
.L_x_781:
[----:B------:R-:W-:Y:S05]  /*2d520*/  BSYNC B1 ;  /* 0x0000000000017941 */ /* 0x000fea0003800000 */
.L_x_780:
        /* <DEDUP_REMOVED lines=10> */
.L_x_783:
[----:B------:R-:W-:Y:S05]  /*2d5d0*/  BSYNC B1 ;  /* 0x0000000000017941 */ /* 0x000fea0003800000 */
.L_x_782:
        /* <DEDUP_REMOVED lines=9> */
.L_x_785:
[----:B------:R-:W-:Y:S05]  /*2d670*/  BSYNC B1 ;  /* 0x0000000000017941 */ /* 0x000fea0003800000 */
.L_x_784:
[----:B------:R-:W2:Y:S01]  /*2d680*/  LDL.LU R221, [R1+0x164] ;  /* 0x0001640001dd7983 */ /* 0x000ea20000300800 */
[----:B------:R-:W-:Y:S01]  /*2d690*/  ISETP.LT.OR P0, PT, R0, 0x171, !P5 ;  /* 0x000001710000780c */ /* 0x000fe20006f01670 */
[----:B------:R-:W-:Y:S01]  /*2d6a0*/  BSSY B1, `(.L_x_786) ;  /* 0x000000b000017945 */ /* 0x000fe20003800000 */
[----:B------:R-:W-:-:S11]  /*2d6b0*/  P2R R220, PR, RZ, 0x2 ;  /* 0x00000002ffdc7803 */ /* 0x000fd60000000000 */
[----:B------:R-:W-:-:S04]  /*2d6c0*/  @!P0 IADD3 R218, P1, R8, UR44, RZ ;  /* 0x0000002c08da8c10 */ /* 0x000fc8000ff3e0ff */
[----:B-1----:R-:W-:Y:S02]  /*2d6d0*/  @!P0 IADD3.X R219, R9, UR43, RZ, P1, !PT ;  /* 0x0000002b09db8c10 */ /* 0x002fe40008ffe4ff */
[----:B------:R-:W-:Y:S01]  /*2d6e0*/  ISETP.NE.AND P1, PT, R220, RZ, PT ;  /* 0x000000ffdc00720c */ /* 0x000fe20003f25270 */
[----:B--2---:R-:W-:-:S05]  /*2d6f0*/  @!P6 IMAD R221, R221, R16, R3 ;  /* 0x00000010dddde224 */ /* 0x004fca00078e0203 */
[----:B------:R1:W-:Y:S01]  /*2d700*/  @!P6 STG.E.U8 desc[UR46][R8.64+0x171], R221 ;  /* 0x000171dd0800e986 */ /* 0x0003e2000c10112e */
[----:B------:R-:W-:Y:S06]  /*2d710*/  @P0 BRA `(.L_x_787) ;  /* 0x00000000000c0947 */ /* 0x000fec0003800000 */
[----:B------:R-:W2:Y:S02]  /*2d720*/  LDG.E.U8 R2, desc[UR46][R22.64+0x170] ;  /* 0x0001702e16027981 */ /* 0x000ea4000c1e1100 */
[----:B--2---:R-:W-:-:S05]  /*2d730*/  PRMT R220, R2, 0x8880, RZ ;  /* 0x0000888002dc7816 */ /* 0x004fca00000000ff */
[----:B------:R-:W-:-:S07]  /*2d740*/  IMAD R3, R220, R17, RZ ;  /* 0x00000011dc037224 */ /* 0x000fce00078e02ff */
.L_x_787:
[----:B------:R-:W-:Y:S05]  /*2d750*/  BSYNC B1 ;  /* 0x0000000000017941 */ /* 0x000fea0003800000 */
.L_x_786:
        /* <DEDUP_REMOVED lines=10> */
[----:B------:R-:W1:Y:S02]  /*2d800*/  LDG.E.U8 R2, desc[UR46][R22.64+0x171] ;  /* 0x0001712e16027981 */ /* 0x000e64000c1e1100 */
[----:B-1----:R-:W-:-:S05]  /*2d810*/  PRMT R218, R2, 0x8880, RZ ;  /* 0x0000888002da7816 */ /* 0x002fca00000000ff */
[----:B------:R-:W-:-:S07]  /*2d820*/  IMAD R3, R218, R17, RZ ;  /* 0x00000011da037224 */ /* 0x000fce00078e02ff */
.L_x_789:
[----:B------:R-:W-:Y:S05]  /*2d830*/  BSYNC B1 ;  /* 0x0000000000017941 */ /* 0x000fea0003800000 */
.L_x_788:
        /* <DEDUP_REMOVED lines=10> */
.L_x_791:
[----:B------:R-:W-:Y:S05]  /*2d8e0*/  BSYNC B1 ;  /* 0x0000000000017941 */ /* 0x000fea0003800000 */
.L_x_790:
[----:B------:R-:W2:Y:S01]  /*2d8f0*/  LDL.LU R218, [R1+0x170] ;  /* 0x0001700001da7983 */ /* 0x000ea20000300800 */
[----:B------:R-:W-:Y:S01]  /*2d900*/  ISETP.LT.OR P6, PT, R0, 0x17a, !P6 ;  /* 0x0000017a0000780c */ /* 0x000fe200077c1670 */
[----:B------:R-:W-:Y:S01]  /*2d910*/  BSSY B1, `(.L_x_792) ;  /* 0x0000009000017945 */ /* 0x000fe20003800000 */
[----:B--2---:R-:W-:-:S05]  /*2d920*/  @!P0 IMAD R219, R218, R16, R3 ;  /* 0x00000010dadb8224 */ /* 0x004fca00078e0203 */
[----:B------:R1:W-:Y:S01]  /*2d930*/  @!P0 STG.E.U8 desc[UR46][R8.64+0x178], R219 ;  /* 0x000178db08008986 */ /* 0x0003e2000c10112e */
[C---:B------:R-:W-:Y:S02]  /*2d940*/  ISETP.LT.OR P0, PT, R0.reuse, 0x179, !P5 ;  /* 0x000001790000780c */ /* 0x040fe40006f01670 */
[----:B------:R-:W-:-:S03]  /*2d950*/  ISETP.LT.OR P5, PT, R0, 0x17a, !P5 ;  /* 0x0000017a0000780c */ /* 0x000fc60006fa1670 */
[----:B------:R-:W-:Y:S10]  /*2d960*/  @P6 BRA `(.L_x_793) ;  /* 0x00000000000c6947 */ /* 0x000ff40003800000 */
[----:B------:R-:W2:Y:S02]  /*2d970*/  LDG.E.U8 R2, desc[UR46][R216.64+0x179] ;  /* 0x0001792ed8027981 */ /* 0x000ea4000c1e1100 */
[----:B--2---:R-:W-:-:S05]  /*2d980*/  PRMT R218, R2, 0x8880, RZ ;  /* 0x0000888002da7816 */ /* 0x004fca00000000ff */
[----:B------:R-:W-:-:S07]  /*2d990*/  IMAD R3, R218, R17, RZ ;  /* 0x00000011da037224 */ /* 0x000fce00078e02ff */
.L_x_793:
[----:B------:R-:W-:Y:S05]  /*2d9a0*/  BSYNC B1 ;  /* 0x0000000000017941 */ /* 0x000fea0003800000 */
.L_x_792:
[----:B0-----:R-:W2:Y:S01]  /*2d9b0*/  LDL.LU R216, [R1+0x174] ;  /* 0x0001740001d87983 */ /* 0x001ea20000300800 */
[----:B------:R-:W-:Y:S01]  /*2d9c0*/  BSSY B1, `(.L_x_794) ;  /* 0x000000a000017945 */ /* 0x000fe20003800000 */
[----:B--2---:R-:W-:-:S05]  /*2d9d0*/  @!P6 IMAD R221, R216, R16, R3 ;  /* 0x00000010d8dde224 */ /* 0x004fca00078e0203 */
[----:B------:R0:W-:Y:S01]  /*2d9e0*/  @!P6 STG.E.U8 desc[UR46][R8.64+0x179], R221 ;  /* 0x000179dd0800e986 */ /* 0x0001e2000c10112e */
[----:B------:R-:W-:-:S04]  /*2d9f0*/  @!P0 IADD3 R218, P6, R8, UR44, RZ ;  /* 0x0000002c08da8c10 */ /* 0x000fc8000ffde0ff */
[----:B-1----:R-:W-:Y:S02]  /*2da00*/  @!P0 IADD3.X R219, R9, UR43, RZ, P6, !PT ;  /* 0x0000002b09db8c10 */ /* 0x002fe4000b7fe4ff */
[----:B------:R-:W-:Y:S01]  /*2da10*/  @!P5 IADD3 R216, P6, R8, UR44, RZ ;  /* 0x0000002c08d8dc10 */ /* 0x000fe2000ffde0ff */
[----:B------:R-:W-:-:S12]  /*2da20*/  @P0 BRA `(.L_x_795) ;  /* 0x00000000000c0947 */ /* 0x000fd80003800000 */
[----:B------:R-:W2:Y:S02]  /*2da30*/  LDG.E.U8 R2, desc[UR46][R22.64+0x178] ;  /* 0x0001782e16027981 */ /* 0x000ea4000c1e1100 */
[----:B--2---:R-:W-:-:S05]  /*2da40*/  PRMT R220, R2, 0x8880, RZ ;  /* 0x0000888002dc7816 */ /* 0x004fca00000000ff */
[----:B------:R-:W-:-:S07]  /*2da50*/  IMAD R3, R220, R17, RZ ;  /* 0x00000011dc037224 */ /* 0x000fce00078e02ff */
.L_x_795:
[----:B------:R-:W-:Y:S05]  /*2da60*/  BSYNC B1 ;  /* 0x0000000000017941 */ /* 0x000fea0003800000 */
.L_x_794:
[----:B------:R-:W0:Y:S01]  /*2da70*/  LDL.LU R220, [R1+0x178] ;  /* 0x0001780001dc7983 */ /* 0x000e220000300800 */
[----:B------:R-:W-:Y:S01]  /*2da80*/  BSSY B1, `(.L_x_796) ;  /* 0x0000008000017945 */ /* 0x000fe20003800000 */
[----:B------:R-:W-:Y:S01]  /*2da90*/  @!P5 IADD3.X R217, R9, UR43, RZ, P6, !PT ;  /* 0x0000002b09d9dc10 */ /* 0x000fe2000b7fe4ff */
[----:B0-----:R-:W-:-:S05]  /*2daa0*/  @!P0 IMAD R221, R220, R16, R3 ;  /* 0x00000010dcdd8224 */ /* 0x001fca00078e0203 */
[----:B------:R0:W-:Y:S01]  /*2dab0*/  @!P0 STG.E.U8 desc[UR46][R218.64+0x178], R221 ;  /* 0x000178ddda008986 */ /* 0x0001e2000c10112e */
[----:B------:R-:W-:Y:S05]  /*2dac0*/  @P5 BRA `(.L_x_797) ;  /* 0x00000000000c5947 */ /* 0x000fea0003800000 */
[----:B------:R-:W2:Y:S02]  /*2dad0*/  LDG.E.U8 R2, desc[UR46][R22.64+0x179] ;  /* 0x0001792e16027981 */ /* 0x000ea4000c1e1100 */
[----:B--2---:R-:W-:-:S05]  /*2dae0*/  PRMT R8, R2, 0x8880, RZ ;  /* 0x0000888002087816 */ /* 0x004fca00000000ff */
[----:B------:R-:W-:-:S07]  /*2daf0*/  IMAD R3, R8, R17, RZ ;  /* 0x0000001108037224 */ /* 0x000fce00078e02ff */
.L_x_797:
[----:B------:R-:W-:Y:S05]  /*2db00*/  BSYNC B1 ;  /* 0x0000000000017941 */ /* 0x000fea0003800000 */
.L_x_796:
[----:B------:R-:W2:Y:S01]  /*2db10*/  LDL.LU R8, [R1+0x17c] ;  /* 0x00017c0001087983 */ /* 0x000ea20000300800 */
        /* <DEDUP_REMOVED lines=10> */
.L_x_799:
[----:B------:R-:W-:Y:S05]  /*2dbc0*/  BSYNC B1 ;  /* 0x0000000000017941 */ /* 0x000fea0003800000 */
.L_x_798:
[----:B-1----:R-:W-:Y:S01]  /*2dbd0*/  @!P6 IMAD R9, R120, R16, R3 ;  /* 0x000000107809e224 */ /* 0x002fe200078e0203 */
[----:B------:R-:W-:Y:S04]  /*2dbe0*/  BSSY B1, `(.L_x_800) ;  /* 0x0000006000017945 */ /* 0x000fe80003800000 */
[----:B------:R1:W-:Y:S01]  /*2dbf0*/  @!P6 STG.E.U8 desc[UR46][R6.64+0xc0], R9 ;  /* 0x0000c0090600e986 */ /* 0x0003e2000c10112e */
[----:B------:R-:W-:Y:S05]  /*2dc00*/  @P0 BRA `(.L_x_801) ;  /* 0x00000000000c0947 */ /* 0x000fea0003800000 */
[----:B------:R-:W2:Y:S02]  /*2dc10*/  LDG.E.U8 R2, desc[UR46][R20.64+0xc1] ;  /* 0x0000c12e14027981 */ /* 0x000ea4000c1e1100 */
[----:B--2---:R-:W-:-:S05]  /*2dc20*/  PRMT R8, R2, 0x8880, RZ ;  /* 0x0000888002087816 */ /* 0x004fca00000000ff */
[----:B------:R-:W-:-:S07]  /*2dc30*/  IMAD R3, R8, R17, RZ ;  /* 0x0000001108037224 */ /* 0x000fce00078e02ff */
.L_x_801:
[----:B------:R-:W-:Y:S05]  /*2dc40*/  BSYNC B1 ;  /* 0x0000000000017941 */ /* 0x000fea0003800000 */
.L_x_800:
[----:B------:R-:W-:Y:S01]  /*2dc50*/  @!P0 IMAD R121, R121, R16, R3 ;  /* 0x0000001079798224 */ /* 0x000fe200078e0203 */
[----:B------:R-:W-:Y:S01]  /*2dc60*/  BSSY B1, `(.L_x_802) ;  /* 0x0000009000017945 */ /* 0x000fe20003800000 */
[----:B------:R-:W-:-:S03]  /*2dc70*/  ISETP.LT.OR P6, PT, R0, 0xc2, !P3 ;  /* 0x000000c20000780c */ /* 0x000fc60005fc1670 */
[----:B------:R2:W-:Y:S01]  /*2dc80*/  @!P0 STG.E.U8 desc[UR46][R6.64+0xc1], R121 ;  /* 0x0000c17906008986 */ /* 0x0005e2000c10112e */
[----:B------:R-:W-:-:S04]  /*2dc90*/  @!P5 IADD3 R8, P0, R6, UR44, RZ ;  /* 0x0000002c0608dc10 */ /* 0x000fc8000ff1e0ff */
[----:B-1----:R-:W-:Y:S01]  /*2dca0*/  @!P5 IADD3.X R9, R7, UR43, RZ, P0, !PT ;  /* 0x0000002b0709dc10 */ /* 0x002fe200087fe4ff */
[----:B------:R-:W-:Y:S08]  /*2dcb0*/  @P5 BRA `(.L_x_803) ;  /* 0x00000000000c5947 */ /* 0x000ff00003800000 */
[----:B------:R-:W3:Y:S02]  /*2dcc0*/  LDG.E.U8 R2, desc[UR46][R14.64+0xc0] ;  /* 0x0000c02e0e027981 */ /* 0x000ee4000c1e1100 */
[----:B---3--:R-:W-:-:S05]  /*2dcd0*/  PRMT R22, R2, 0x8880, RZ ;  /* 0x0000888002167816 */ /* 0x008fca00000000ff */
[----:B------:R-:W-:-:S07]  /*2dce0*/  IMAD R3, R22, R17, RZ ;  /* 0x0000001116037224 */ /* 0x000fce00078e02ff */
.L_x_803:
[----:B------:R-:W-:Y:S05]  /*2dcf0*/  BSYNC B1 ;  /* 0x0000000000017941 */ /* 0x000fea0003800000 */
.L_x_802:
[----:B--2---:R-:W-:Y:S01]  /*2dd00*/  @!P5 IMAD R121, R122, R16, R3 ;  /* 0x000000107a79d224 */ /* 0x004fe200078e0203 */
[----:B------:R-:W-:Y:S01]  /*2dd10*/  BSSY B1, `(.L_x_804) ;  /* 0x0000009000017945 */ /* 0x000fe20003800000 */
[----:B------:R-:W-:-:S03]  /*2dd20*/  ISETP.LT.OR P0, PT, R0, 0xc9, !P4 ;  /* 0x000000c90000780c */ /* 0x000fc60006701670 */
[----:B------:R1:W-:Y:S01]  /*2dd30*/  @!P5 STG.E.U8 desc[UR46][R8.64+0xc0], R121 ;  /* 0x0000c0790800d986 */ /* 0x0003e2000c10112e */
[----:B------:R-:W-:-:S04]  /*2dd40*/  @!P6 IADD3 R22, P5, R6, UR44, RZ ;  /* 0x0000002c0616ec10 */ /* 0x000fc8000ffbe0ff */
[----:B------:R-:W-:Y:S01]  /*2dd50*/  @!P6 IADD3.X R23, R7, UR43, RZ, P5, !PT ;  /* 0x0000002b0717ec10 */ /* 0x000fe2000affe4ff */
[----:B------:R-:W-:Y:S08]  /*2dd60*/  @P6 BRA `(.L_x_805) ;  /* 0x00000000000c6947 */ /* 0x000ff00003800000 */
[----:B------:R-:W1:Y:S02]  /*2dd70*/  LDG.E.U8 R2, desc[UR46][R14.64+0xc1] ;  /* 0x0000c12e0e027981 */ /* 0x000e64000c1e1100 */
[----:B-1----:R-:W-:-:S05]  /*2dd80*/  PRMT R8, R2, 0x8880, RZ ;  /* 0x0000888002087816 */ /* 0x002fca00000000ff */
[----:B------:R-:W-:-:S07]  /*2dd90*/  IMAD R3, R8, R17, RZ ;  /* 0x0000001108037224 */ /* 0x000fce00078e02ff */
.L_x_805:
[----:B------:R-:W-:Y:S05]  /*2dda0*/  BSYNC B1 ;  /* 0x0000000000017941 */ /* 0x000fea0003800000 */
.L_x_804:
[----:B------:R-:W-:Y:S01]  /*2ddb0*/  @!P6 IMAD R123, R123, R16, R3 ;  /* 0x000000107b7be224 */ /* 0x000fe200078e0203 */
[----:B------:R-:W-:Y:S04]  /*2ddc0*/  BSSY B1, `(.L_x_806) ;  /* 0x0000006000017945 */ /* 0x000fe80003800000 */
[----:B------:R2:W-:Y:S01]  /*2ddd0*/  @!P6 STG.E.U8 desc[UR46][R22.64+0xc1], R123 ;  /* 0x0000c17b1600e986 */ /* 0x0005e2000c10112e */
[----:B------:R-:W-:Y:S05]  /*2dde0*/  @P0 BRA `(.L_x_807) ;  /* 0x00000000000c0947 */ /* 0x000fea0003800000 */
[----:B------:R-:W1:Y:S02]  /*2ddf0*/  LDG.E.U8 R2, desc[UR46][R20.64+0xc8] ;  /* 0x0000c82e14027981 */ /* 0x000e64000c1e1100 */
[----:B-1----:R-:W-:-:S05]  /*2de00*/  PRMT R8, R2, 0x8880, RZ ;  /* 0x0000888002087816 */ /* 0x002fca00000000ff */
[----:B------:R-:W-:-:S07]  /*2de10*/  IMAD R3, R8, R17, RZ ;  /* 0x0000001108037224 */ /* 0x000fce00078e02ff */
.L_x_807:
[----:B------:R-:W-:Y:S05]  /*2de20*/  BSYNC B1 ;  /* 0x0000000000017941 */ /* 0x000fea0003800000 */
.L_x_806:
[----:B------:R-:W-:Y:S01]  /*2de30*/  ISETP.LT.OR P6, PT, R0, 0xca, !P4 ;  /* 0x000000ca0000780c */ /* 0x000fe200067c1670 */
[----:B-1----:R-:W-:Y:S01]  /*2de40*/  @!P0 IMAD R9, R124, R16, R3 ;  /* 0x000000107c098224 */ /* 0x002fe200078e0203 */
[----:B------:R-:W-:Y:S01]  /*2de50*/  BSSY B1, `(.L_x_808) ;  /* 0x0000008000017945 */ /* 0x000fe20003800000 */
[----:B------:R-:W-:-:S03]  /*2de60*/  ISETP.LT.OR P5, PT, R0, 0xc9, !P3 ;  /* 0x000000c90000780c */ /* 0x000fc60005fa1670 */
[----:B------:R1:W-:Y:S01]  /*2de70*/  @!P0 STG.E.U8 desc[UR46][R6.64+0xc8], R9 ;  /* 0x0000c80906008986 */ /* 0x0003e2000c10112e */
[----:B------:R-:W-:-:S06]  /*2de80*/  ISETP.LT.OR P0, PT, R0, 0xca, !P3 ;  /* 0x000000ca0000780c */ /* 0x000fcc0005f01670 */
[----:B------:R-:W-:Y:S07]  /*2de90*/  @P6 BRA `(.L_x_809) ;  /* 0x00000000000c6947 */ /* 0x000fee0003800000 */
[----:B------:R-:W3:Y:S02]  /*2dea0*/  LDG.E.U8 R2, desc[UR46][R20.64+0xc9] ;  /* 0x0000c92e14027981 */ /* 0x000ee4000c1e1100 */
[----:B---3--:R-:W-:-:S05]  /*2deb0*/  PRMT R8, R2, 0x8880, RZ ;  /* 0x0000888002087816 */ /* 0x008fca00000000ff */
[----:B------:R-:W-:-:S07]  /*2dec0*/  IMAD R3, R8, R17, RZ ;  /* 0x0000001108037224 */ /* 0x000fce00078e02ff */
.L_x_809:
[----:B------:R-:W-:Y:S05]  /*2ded0*/  BSYNC B1 ;  /* 0x0000000000017941 */ /* 0x000fea0003800000 */
.L_x_808:
[----:B------:R-:W-:Y:S01]  /*2dee0*/  @!P6 IMAD R125, R125, R16, R3 ;  /* 0x000000107d7de224 */ /* 0x000fe200078e0203 */
[----:B------:R-:W-:Y:S04]  /*2def0*/  BSSY B1, `(.L_x_810) ;  /* 0x0000009000017945 */ /* 0x000fe80003800000 */
[----:B------:R3:W-:Y:S01]  /*2df00*/  @!P6 STG.E.U8 desc[UR46][R6.64+0xc9], R125 ;  /* 0x0000c97d0600e986 */ /* 0x0007e2000c10112e */
[----:B------:R-:W-:-:S04]  /*2df10*/  @!P5 IADD3 R8, P6, R6, UR44, RZ ;  /* 0x0000002c0608dc10 */ /* 0x000fc8000ffde0ff */
[----:B-1----:R-:W-:Y:S02]  /*2df20*/  @!P5 IADD3.X R9, R7, UR43, RZ, P6, !PT ;  /* 0x0000002b0709dc10 */ /* 0x002fe4000b7fe4ff */
[----:B--2---:R-:W-:Y:S01]  /*2df30*/  @!P0 IADD3 R22, P6, R6, UR44, RZ ;  /* 0x0000002c06168c10 */ /* 0x004fe2000ffde0ff */
[----:B------:R-:W-:-:S12]  /*2df40*/  @P5 BRA `(.L_x_811) ;  /* 0x00000000000c5947 */ /* 0x000fd80003800000 */
[----:B------:R-:W2:Y:S02]  /*2df50*/  LDG.E.U8 R2, desc[UR46][R14.64+0xc8] ;  /* 0x0000c82e0e027981 */ /* 0x000ea4000c1e1100 */
[----:B--2---:R-:W-:-:S05]  /*2df60*/  PRMT R120, R2, 0x8880, RZ ;  /* 0x0000888002787816 */ /* 0x004fca00000000ff */
[----:B------:R-:W-:-:S07]  /*2df70*/  IMAD R3, R120, R17, RZ ;  /* 0x0000001178037224 */ /* 0x000fce00078e02ff */
.L_x_811:
[----:B------:R-:W-:Y:S05]  /*2df80*/  BSYNC B1 ;  /* 0x0000000000017941 */ /* 0x000fea0003800000 */
.L_x_810:
[----:B------:R-:W-:Y:S01]  /*2df90*/  @!P5 IMAD R121, R126, R16, R3 ;  /* 0x000000107e79d224 */ /* 0x000fe200078e0203 */
[----:B------:R-:W-:Y:S01]  /*2dfa0*/  BSSY B1, `(.L_x_812) ;  /* 0x0000007000017945 */ /* 0x000fe20003800000 */
[----:B------:R-:W-:-:S03]  /*2dfb0*/  @!P0 IADD3.X R23, R7, UR43, RZ, P6, !PT ;  /* 0x0000002b07178c10 */ /* 0x000fc6000b7fe4ff */
[----:B------:R1:W-:Y:S01]  /*2dfc0*/  @!P5 STG.E.U8 desc[UR46][R8.64+0xc8], R121 ;  /* 0x0000c8790800d986 */ /* 0x0003e2000c10112e */
[----:B------:R-:W-:Y:S05]  /*2dfd0*/  @P0 BRA `(.L_x_813) ;  /* 0x00000000000c0947 */ /* 0x000fea0003800000 */
[----:B------:R-:W1:Y:S02]  /*2dfe0*/  LDG.E.U8 R2, desc[UR46][R14.64+0xc9] ;  /* 0x0000c92e0e027981 */ /* 0x000e64000c1e1100 */
[----:B-1----:R-:W-:-:S05]  /*2dff0*/  PRMT R8, R2, 0x8880, RZ ;  /* 0x0000888002087816 */ /* 0x002fca00000000ff */
[----:B------:R-:W-:-:S07]  /*2e000*/  IMAD R3, R8, R17, RZ ;  /* 0x0000001108037224 */ /* 0x000fce00078e02ff */
.L_x_813:
[----:B------:R-:W-:Y:S05]  /*2e010*/  BSYNC B1 ;  /* 0x0000000000017941 */ /* 0x000fea0003800000 */
.L_x_812:
[C---:B------:R-:W-:Y:S01]  /*2e020*/  ISETP.LT.OR P6, PT, R0.reuse, 0xd1, !P4 ;  /* 0x000000d10000780c */ /* 0x040fe200067c1670 */
[----:B------:R-:W-:Y:S01]  /*2e030*/  @!P0 IMAD R127, R127, R16, R3 ;  /* 0x000000107f7f8224 */ /* 0x000fe200078e0203 */
[----:B------:R-:W-:Y:S01]  /*2e040*/  BSSY B1, `(.L_x_814) ;  /* 0x0000008000017945 */ /* 0x000fe20003800000 */
[----:B------:R-:W-:-:S03]  /*2e050*/  ISETP.LT.OR P5, PT, R0, 0xd2, !P4 ;  /* 0x000000d20000780c */ /* 0x000fc600067a1670 */
[----:B------:R2:W-:Y:S01]  /*2e060*/  @!P0 STG.E.U8 desc[UR46][R22.64+0xc9], R127 ;  /* 0x0000c97f16008986 */ /* 0x0005e2000c10112e */
[----:B------:R-:W-:-:S06]  /*2e070*/  ISETP.LT.OR P0, PT, R0, 0xd1, !P3 ;  /* 0x000000d10000780c */ /* 0x000fcc0005f01670 */
[----:B------:R-:W-:Y:S07]  /*2e080*/  @P6 BRA `(.L_x_815) ;  /* 0x00000000000c6947 */ /* 0x000fee0003800000 */
[----:B------:R-:W1:Y:S02]  /*2e090*/  LDG.E.U8 R2, desc[UR46][R20.64+0xd0] ;  /* 0x0000d02e14027981 */ /* 0x000e64000c1e1100 */
[----:B-1----:R-:W-:-:S05]  /*2e0a0*/  PRMT R8, R2, 0x8880, RZ ;  /* 0x0000888002087816 */ /* 0x002fca00000000ff */
[----:B------:R-:W-:-:S07]  /*2e0b0*/  IMAD R3, R8, R17, RZ ;  /* 0x0000001108037224 */ /* 0x000fce00078e02ff */
.L_x_815:
[----:B------:R-:W-:Y:S05]  /*2e0c0*/  BSYNC B1 ;  /* 0x0000000000017941 */ /* 0x000fea0003800000 */
.L_x_814:
[----:B-1----:R-:W-:Y:S01]  /*2e0d0*/  @!P6 IMAD R9, R128, R16, R3 ;  /* 0x000000108009e224 */ /* 0x002fe200078e0203 */
[----:B------:R-:W-:Y:S04]  /*2e0e0*/  BSSY B1, `(.L_x_816) ;  /* 0x0000006000017945 */ /* 0x000fe80003800000 */
[----:B------:R1:W-:Y:S01]  /*2e0f0*/  @!P6 STG.E.U8 desc[UR46][R6.64+0xd0], R9 ;  /* 0x0000d0090600e986 */ /* 0x0003e2000c10112e */
[----:B------:R-:W-:Y:S05]  /*2e100*/  @P5 BRA `(.L_x_817) ;  /* 0x00000000000c5947 */ /* 0x000fea0003800000 */
[----:B------:R-:W4:Y:S02]  /*2e110*/  LDG.E.U8 R2, desc[UR46][R20.64+0xd1] ;  /* 0x0000d12e14027981 */ /* 0x000f24000c1e1100 */
[----:B----4-:R-:W-:-:S05]  /*2e120*/  PRMT R8, R2, 0x8880, RZ ;  /* 0x0000888002087816 */ /* 0x010fca00000000ff */
[----:B------:R-:W-:-:S07]  /*2e130*/  IMAD R3, R8, R17, RZ ;  /* 0x0000001108037224 */ /* 0x000fce00078e02ff */
.L_x_817:
[----:B------:R-:W-:Y:S05]  /*2e140*/  BSYNC B1 ;  /* 0x0000000000017941 */ /* 0x000fea0003800000 */
.L_x_816:
[----:B------:R-:W-:Y:S01]  /*2e150*/  @!P5 IMAD R129, R129, R16, R3 ;  /* 0x000000108181d224 */ /* 0x000fe200078e0203 */
[----:B------:R-:W-:Y:S01]  /*2e160*/  BSSY B1, `(.L_x_818) ;  /* 0x0000009000017945 */ /* 0x000fe20003800000 */
[----:B------:R-:W-:-:S03]  /*2e170*/  ISETP.LT.OR P6, PT, R0, 0xd2, !P3 ;  /* 0x000000d20000780c */ /* 0x000fc60005fc1670 */
[----:B------:R4:W-:Y:S01]  /*2e180*/  @!P5 STG.E.U8 desc[UR46][R6.64+0xd1], R129 ;  /* 0x0000d1810600d986 */ /* 0x0009e2000c10112e */
[----:B------:R-:W-:-:S04]  /*2e190*/  @!P0 IADD3 R8, P5, R6, UR44, RZ ;  /* 0x0000002c06088c10 */ /* 0x000fc8000ffbe0ff */
[----:B-1----:R-:W-:Y:S01]  /*2e1a0*/  @!P0 IADD3.X R9, R7, UR43, RZ, P5, !PT ;  /* 0x0000002b07098c10 */ /* 0x002fe2000affe4ff */
[----:B------:R-:W-:Y:S08]  /*2e1b0*/  @P0 BRA `(.L_x_819) ;  /* 0x00000000000c0947 */ /* 0x000ff00003800000 */
[----:B------:R-:W2:Y:S02]  /*2e1c0*/  LDG.E.U8 R2, desc[UR46][R14.64+0xd0] ;  /* 0x0000d02e0e027981 */ /* 0x000ea4000c1e1100 */
[----:B--2---:R-:W-:-:S05]  /*2e1d0*/  PRMT R22, R2, 0x8880, RZ ;  /* 0x0000888002167816 */ /* 0x004fca00000000ff */
[----:B------:R-:W-:-:S07]  /*2e1e0*/  IMAD R3, R22, R17, RZ ;  /* 0x0000001116037224 */ /* 0x000fce00078e02ff */
.L_x_819:
[----:B------:R-:W-:Y:S05]  /*2e1f0*/  BSYNC B1 ;  /* 0x0000000000017941 */ /* 0x000fea0003800000 */
.L_x_818:
[----:B------:R-:W-:Y:S01]  /*2e200*/  @!P0 IMAD R121, R130, R16, R3 ;  /* 0x0000001082798224 */ /* 0x000fe200078e0203 */
[----:B------:R-:W-:Y:S01]  /*2e210*/  BSSY B1, `(.L_x_820) ;  /* 0x0000009000017945 */ /* 0x000fe20003800000 */
[----:B------:R-:W-:-:S03]  /*2e220*/  ISETP.LT.OR P5, PT, R0, 0xd9, !P4 ;  /* 0x000000d90000780c */ /* 0x000fc600067a1670 */
[----:B------:R1:W-:Y:S01]  /*2e230*/  @!P0 STG.E.U8 desc[UR46][R8.64+0xd0], R121 ;  /* 0x0000d07908008986 */ /* 0x0003e2000c10112e */
[----:B--2---:R-:W-:-:S04]  /*2e240*/  @!P6 IADD3 R22, P0, R6, UR44, RZ ;  /* 0x0000002c0616ec10 */ /* 0x004fc8000ff1e0ff */
[----:B------:R-:W-:Y:S01]  /*2e250*/  @!P6 IADD3.X R23, R7, UR43, RZ, P0, !PT ;  /* 0x0000002b0717ec10 */ /* 0x000fe200087fe4ff */
[----:B------:R-:W-:Y:S08]  /*2e260*/  @P6 BRA `(.L_x_821) ;  /* 0x00000000000c6947 */ /* 0x000ff00003800000 */
[----:B------:R-:W1:Y:S02]  /*2e270*/  LDG.E.U8 R2, desc[UR46][R14.64+0xd1] ;  /* 0x0000d12e0e027981 */ /* 0x000e64000c1e1100 */
[----:B-1----:R-:W-:-:S05]  /*2e280*/  PRMT R8, R2, 0x8880, RZ ;  /* 0x0000888002087816 */ /* 0x002fca00000000ff */
[----:B------:R-:W-:-:S07]  /*2e290*/  IMAD R3, R8, R17, RZ ;  /* 0x0000001108037224 */ /* 0x000fce00078e02ff */
.L_x_821:
[----:B------:R-:W-:Y:S05]  /*2e2a0*/  BSYNC B1 ;  /* 0x0000000000017941 */ /* 0x000fea0003800000 */
.L_x_820:
[----:B------:R-:W-:Y:S01]  /*2e2b0*/  @!P6 IMAD R131, R131, R16, R3 ;  /* 0x000000108383e224 */ /* 0x000fe200078e0203 */
[----:B------:R-:W-:Y:S04]  /*2e2c0*/  BSSY B1, `(.L_x_822) ;  /* 0x0000006000017945 */ /* 0x000fe80003800000 */
[----:B------:R2:W-:Y:S01]  /*2e2d0*/  @!P6 STG.E.U8 desc[UR46][R22.64+0xd1], R131 ;  /* 0x0000d1831600e986 */ /* 0x0005e2000c10112e */
[----:B------:R-:W-:Y:S05]  /*2e2e0*/  @P5 BRA `(.L_x_823) ;  /* 0x00000000000c5947 */ /* 0x000fea0003800000 */
[----:B------:R-:W1:Y:S02]  /*2e2f0*/  LDG.E.U8 R2, desc[UR46][R20.64+0xd8] ;  /* 0x0000d82e14027981 */ /* 0x000e64000c1e1100 */
[----:B-1----:R-:W-:-:S05]  /*2e300*/  PRMT R8, R2, 0x8880, RZ ;  /* 0x0000888002087816 */ /* 0x002fca00000000ff */
[----:B------:R-:W-:-:S07]  /*2e310*/  IMAD R3, R8, R17, RZ ;  /* 0x0000001108037224 */ /* 0x000fce00078e02ff */
.L_x_823:
[----:B------:R-:W-:Y:S05]  /*2e320*/  BSYNC B1 ;  /* 0x0000000000017941 */ /* 0x000fea0003800000 */
.L_x_822:
[----:B------:R-:W-:Y:S01]  /*2e330*/  ISETP.LT.OR P6, PT, R0, 0xda, !P4 ;  /* 0x000000da0000780c */ /* 0x000fe200067c1670 */
[----:B-1----:R-:W-:Y:S01]  /*2e340*/  @!P5 IMAD R9, R132, R16, R3 ;  /* 0x000000108409d224 */ /* 0x002fe200078e0203 */
[----:B------:R-:W-:Y:S01]  /*2e350*/  BSSY B1, `(.L_x_824) ;  /* 0x0000008000017945 */ /* 0x000fe20003800000 */
[----:B------:R-:W-:-:S03]  /*2e360*/  ISETP.LT.OR P0, PT, R0, 0xd9, !P3 ;  /* 0x000000d90000780c */ /* 0x000fc60005f01670 */
[----:B------:R1:W-:Y:S01]  /*2e370*/  @!P5 STG.E.U8 desc[UR46][R6.64+0xd8], R9 ;  /* 0x0000d8090600d986 */ /* 0x0003e2000c10112e */
[----:B------:R-:W-:-:S06]  /*2e380*/  ISETP.LT.OR P5, PT, R0, 0xda, !P3 ;  /* 0x000000da0000780c */ /* 0x000fcc0005fa1670 */
[----:B------:R-:W-:Y:S07]  /*2e390*/  @P6 BRA `(.L_x_825) ;  /* 0x00000000000c6947 */ /* 0x000fee0003800000 */
[----:B------:R-:W5:Y:S02]  /*2e3a0*/  LDG.E.U8 R2, desc[UR46][R20.64+0xd9] ;  /* 0x0000d92e14027981 */ /* 0x000f64000c1e1100 */
[----:B-----5:R-:W-:-:S05]  /*2e3b0*/  PRMT R8, R2, 0x8880, RZ ;  /* 0x0000888002087816 */ /* 0x020fca00000000ff */
[----:B------:R-:W-:-:S07]  /*2e3c0*/  IMAD R3, R8, R17, RZ ;  /* 0x0000001108037224 */ /* 0x000fce00078e02ff */
.L_x_825:
[----:B------:R-:W-:Y:S05]  /*2e3d0*/  BSYNC B1 ;  /* 0x0000000000017941 */ /* 0x000fea0003800000 */
.L_x_824:
        /* <DEDUP_REMOVED lines=10> */
.L_x_827:
[----:B------:R-:W-:Y:S05]  /*2e480*/  BSYNC B1 ;  /* 0x0000000000017941 */ /* 0x000fea0003800000 */
.L_x_826:
        /* <DEDUP_REMOVED lines=8> */
.L_x_829:
[----:B------:R-:W-:Y:S05]  /*2e510*/  BSYNC B1 ;  /* 0x0000000000017941 */ /* 0x000fea0003800000 */
.L_x_828:
        /* <DEDUP_REMOVED lines=10> */
.L_x_831:
[----:B------:R-:W-:Y:S05]  /*2e5c0*/  BSYNC B1 ;  /* 0x0000000000017941 */ /* 0x000fea0003800000 */
.L_x_830:
[----:B-1----:R-:W-:Y:S01]  /*2e5d0*/  @!P6 IMAD R9, R136, R16, R3 ;  /* 0x000000108809e224 */ /* 0x002fe200078e0203 */
[----:B------:R-:W-:Y:S04]  /*2e5e0*/  BSSY B1, `(.L_x_832) ;  /* 0x0000006000017945 */ /* 0x000fe80003800000 */
[----:B------:R1:W-:Y:S01]  /*2e5f0*/  @!P6 STG.E.U8 desc[UR46][R6.64+0xe0], R9 ;  /* 0x0000e0090600e986 */ /* 0x0003e2000c10112e */
[----:B------:R-:W-:Y:S05]  /*2e600*/  @P0 BRA `(.L_x_833) ;  /* 0x00000000000c0947 */ /* 0x000fea0003800000 */
[----:B------:R-:W5:Y:S02]  /*2e610*/  LDG.E.U8 R2, desc[UR46][R20.64+0xe1] ;  /* 0x0000e12e14027981 */ /* 0x000f64000c1e1100 */
[----:B-----5:R-:W-:-:S05]  /*2e620*/  PRMT R8, R2, 0x8880, RZ ;  /* 0x0000888002087816 */ /* 0x020fca00000000ff */
[----:B------:R-:W-:-:S07]  /*2e630*/  IMAD R3, R8, R17, RZ ;  /* 0x0000001108037224 */ /* 0x000fce00078e02ff */
.L_x_833:
[----:B------:R-:W-:Y:S05]  /*2e640*/  BSYNC B1 ;  /* 0x0000000000017941 */ /* 0x000fea0003800000 */
.L_x_832:
        /* <DEDUP_REMOVED lines=10> */
.L_x_835:
[----:B------:R-:W-:Y:S05]  /*2e6f0*/  BSYNC B1 ;  /* 0x0000000000017941 */ /* 0x000fea0003800000 */
.L_x_834:
        /* <DEDUP_REMOVED lines=10> */
.L_x_837:
[----:B------:R-:W-:Y:S05]  /*2e7a0*/  BSYNC B1 ;  /* 0x0000000000017941 */ /* 0x000fea0003800000 */
.L_x_836:
[----:B------:R-:W-:Y:S01]  /*2e7b0*/  @!P6 IMAD R139, R139, R16, R3 ;  /* 0x000000108b8be224 */ /* 0x000fe200078e0203 */
[----:B------:R-:W-:Y:S04]  /*2e7c0*/  BSSY B1, `(.L_x_838) ;  /* 0x0000006000017945 */ /* 0x000fe80003800000 */
[----:B------:R2:W-:Y:S01]  /*2e7d0*/  @!P6 STG.E.U8 desc[UR46][R22.64+0xe1], R139 ;  /* 0x0000e18b1600e986 */ /* 0x0005e2000c10112e */
[----:B------:R-:W-:Y:S05]  /*2e7e0*/  @P0 BRA `(.L_x_839) ;  /* 0x00000000000c0947 */ /* 0x000fea0003800000 */
[----:B------:R-:W1:Y:S02]  /*2e7f0*/  LDG.E.U8 R2, desc[UR46][R20.64+0xe8] ;  /* 0x0000e82e14027981 */ /* 0x000e64000c1e1100 */
[----:B-1----:R-:W-:-:S05]  /*2e800*/  PRMT R8, R2, 0x8880, RZ ;  /* 0x0000888002087816 */ /* 0x002fca00000000ff */
[----:B------:R-:W-:-:S07]  /*2e810*/  IMAD R3, R8, R17, RZ ;  /* 0x0000001108037224 */ /* 0x000fce00078e02ff */
.L_x_839:
[----:B------:R-:W-:Y:S05]  /*2e820*/  BSYNC B1 ;  /* 0x0000000000017941 */ /* 0x000fea0003800000 */
.L_x_838:
        /* <DEDUP_REMOVED lines=10> */
.L_x_841:
[----:B------:R-:W-:Y:S05]  /*2e8d0*/  BSYNC B1 ;  /* 0x0000000000017941 */ /* 0x000fea0003800000 */
.L_x_840:
        /* <DEDUP_REMOVED lines=10> */
.L_x_843:
[----:B------:R-:W-:Y:S05]  /*2e980*/  BSYNC B1 ;  /* 0x0000000000017941 */ /* 0x000fea0003800000 */
.L_x_842:
        /* <DEDUP_REMOVED lines=8> */
.L_x_845:
[----:B------:R-:W-:Y:S05]  /*2ea10*/  BSYNC B1 ;  /* 0x0000000000017941 */ /* 0x000fea0003800000 */
.L_x_844:
        /* <DEDUP_REMOVED lines=10> */
.L_x_847:
[----:B------:R-:W-:Y:S05]  /*2eac0*/  BSYNC B1 ;  /* 0x0000000000017941 */ /* 0x000fea0003800000 */
.L_x_846:
[----:B-1----:R-:W-:Y:S01]  /*2ead0*/  @!P6 IMAD R9, R144, R16, R3 ;  /* 0x000000109009e224 */ /* 0x002fe200078e0203 */
[----:B------:R-:W-:Y:S04]  /*2eae0*/  BSSY B1, `(.L_x_848) ;  /* 0x0000006000017945 */ /* 0x000fe80003800000 */
[----:B------:R1:W-:Y:S01]  /*2eaf0*/  @!P6 STG.E.U8 desc[UR46][R6.64+0xf0], R9 ;  /* 0x0000f0090600e986 */ /* 0x0003e2000c10112e */
[----:B------:R-:W-:Y:S05]  /*2eb00*/  @P5 BRA `(.L_x_849) ;  /* 0x00000000000c5947 */ /* 0x000fea0003800000 */
[----:B------:R-:W5:Y:S02]  /*2eb10*/  LDG.E.U8 R2, desc[UR46][R20.64+0xf1] ;  /* 0x0000f12e14027981 */ /* 0x000f64000c1e1100 */
[----:B-----5:R-:W-:-:S05]  /*2eb20*/  PRMT R8, R2, 0x8880, RZ ;  /* 0x0000888002087816 */ /* 0x020fca00000000ff */
[----:B------:R-:W-:-:S07]  /*2eb30*/  IMAD R3, R8, R17, RZ ;  /* 0x0000001108037224 */ /* 0x000fce00078e02ff */
.L_x_849:
[----:B------:R-:W-:Y:S05]  /*2eb40*/  BSYNC B1 ;  /* 0x0000000000017941 */ /* 0x000fea0003800000 */
.L_x_848:
        /* <DEDUP_REMOVED lines=10> */
.L_x_851:
[----:B------:R-:W-:Y:S05]  /*2ebf0*/  BSYNC B1 ;  /* 0x0000000000017941 */ /* 0x000fea0003800000 */
.L_x_850:
        /* <DEDUP_REMOVED lines=10> */
.L_x_853:
[----:B------:R-:W-:Y:S05]  /*2eca0*/  BSYNC B1 ;  /* 0x0000000000017941 */ /* 0x000fea0003800000 */
.L_x_852:
[----:B------:R-:W-:Y:S01]  /*2ecb0*/  @!P6 IMAD R147, R147, R16, R3 ;  /* 0x000000109393e224 */ /* 0x000fe200078e0203 */
[----:B------:R-:W-:Y:S04]  /*2ecc0*/  BSSY B1, `(.L_x_854) ;  /* 0x0000006000017945 */ /* 0x000fe80003800000 */
[----:B------:R2:W-:Y:S01]  /*2ecd0*/  @!P6 STG.E.U8 desc[UR46][R22.64+0xf1], R147 ;  /* 0x0000f1931600e986 */ /* 0x0005e2000c10112e */
[----:B------:R-:W-:Y:S05]  /*2ece0*/  @P5 BRA `(.L_x_855) ;  /* 0x00000000000c5947 */ /* 0x000fea0003800000 */
[----:B------:R-:W1:Y:S02]  /*2ecf0*/  LDG.E.U8 R2, desc[UR46][R20.64+0xf8] ;  /* 0x0000f82e14027981 */ /* 0x000e64000c1e1100 */
[----:B-1----:R-:W-:-:S05]  /*2ed00*/  PRMT R8, R2, 0x8880, RZ ;  /* 0x0000888002087816 */ /* 0x002fca00000000ff */
[----:B------:R-:W-:-:S07]  /*2ed10*/  IMAD R3, R8, R17, RZ ;  /* 0x0000001108037224 */ /* 0x000fce00078e02ff */
.L_x_855:
[----:B------:R-:W-:Y:S05]  /*2ed20*/  BSYNC B1 ;  /* 0x0000000000017941 */ /* 0x000fea0003800000 */
.L_x_854:
        /* <DEDUP_REMOVED lines=10> */
.L_x_857:
[----:B------:R-:W-:Y:S05]  /*2edd0*/  BSYNC B1 ;  /* 0x0000000000017941 */ /* 0x000fea0003800000 */
.L_x_856:
        /* <DEDUP_REMOVED lines=10> */
.L_x_859:
[----:B------:R-:W-:Y:S05]  /*2ee80*/  BSYNC B1 ;  /* 0x0000000000017941 */ /* 0x000fea0003800000 */
.L_x_858:
        /* <DEDUP_REMOVED lines=8> */
.L_x_861:
[----:B------:R-:W-:Y:S05]  /*2ef10*/  BSYNC B1 ;  /* 0x0000000000017941 */ /* 0x000fea0003800000 */
.L_x_860:
        /* <DEDUP_REMOVED lines=10> */
.L_x_863:
[----:B------:R-:W-:Y:S05]  /*2efc0*/  BSYNC B1 ;  /* 0x0000000000017941 */ /* 0x000fea0003800000 */
.L_x_862:
[----:B-1----:R-:W-:Y:S01]  /*2efd0*/  @!P6 IMAD R9, R152, R16, R3 ;  /* 0x000000109809e224 */ /* 0x002fe200078e0203 */
[----:B------:R-:W-:Y:S04]  /*2efe0*/  BSSY B1, `(.L_x_864) ;  /* 0x0000006000017945 */ /* 0x000fe80003800000 */
[----:B------:R1:W-:Y:S01]  /*2eff0*/  @!P6 STG.E.U8 desc[UR46][R6.64+0x100], R9 ;  /* 0x000100090600e986 */ /* 0x0003e2000c10112e */
[----:B------:R-:W-:Y:S05]  /*2f000*/  @P0 BRA `(.L_x_865) ;  /* 0x00000000000c0947 */ /* 0x000fea0003800000 */
[----:B------:R-:W5:Y:S02]  /*2f010*/  LDG.E.U8 R2, desc[UR46][R20.64+0x101] ;  /* 0x0001012e14027981 */ /* 0x000f64000c1e1100 */
[----:B-----5:R-:W-:-:S05]  /*2f020*/  PRMT R8, R2, 0x8880, RZ ;  /* 0x0000888002087816 */ /* 0x020fca00000000ff */
[----:B------:R-:W-:-:S07]  /*2f030*/  IMAD R3, R8, R17, RZ ;  /* 0x0000001108037224 */ /* 0x000fce00078e02ff */
.L_x_865:
[----:B------:R-:W-:Y:S05]  /*2f040*/  BSYNC B1 ;  /* 0x0000000000017941 */ /* 0x000fea0003800000 */
.L_x_864:
        /* <DEDUP_REMOVED lines=10> */
.L_x_867:
[----:B------:R-:W-:Y:S05]  /*2f0f0*/  BSYNC B1 ;  /* 0x0000000000017941 */ /* 0x000fea0003800000 */
.L_x_866:
        /* <DEDUP_REMOVED lines=10> */
.L_x_869:
[----:B------:R-:W-:Y:S05]  /*2f1a0*/  BSYNC B1 ;  /* 0x0000000000017941 */ /* 0x000fea0003800000 */
.L_x_868:
[----:B------:R-:W-:Y:S01]  /*2f1b0*/  @!P6 IMAD R155, R155, R16, R3 ;  /* 0x000000109b9be224 */ /* 0x000fe200078e0203 */
[----:B------:R-:W-:Y:S04]  /*2f1c0*/  BSSY B1, `(.L_x_870) ;  /* 0x0000006000017945 */ /* 0x000fe80003800000 */
[----:B------:R2:W-:Y:S01]  /*2f1d0*/  @!P6 STG.E.U8 desc[UR46][R22.64+0x101], R155 ;  /* 0x0001019b1600e986 */ /* 0x0005e2000c10112e */
[----:B------:R-:W-:Y:S05]  /*2f1e0*/  @P0 BRA `(.L_x_871) ;  /* 0x00000000000c0947 */ /* 0x000fea0003800000 */
[----:B------:R-:W1:Y:S02]  /*2f1f0*/  LDG.E.U8 R2, desc[UR46][R20.64+0x108] ;  /* 0x0001082e14027981 */ /* 0x000e64000c1e1100 */
[----:B-1----:R-:W-:-:S05]  /*2f200*/  PRMT R8, R2, 0x8880, RZ ;  /* 0x0000888002087816 */ /* 0x002fca00000000ff */
[----:B------:R-:W-:-:S07]  /*2f210*/  IMAD R3, R8, R17, RZ ;  /* 0x0000001108037224 */ /* 0x000fce00078e02ff */
.L_x_871:
[----:B------:R-:W-:Y:S05]  /*2f220*/  BSYNC B1 ;  /* 0x0000000000017941 */ /* 0x000fea0003800000 */
.L_x_870:
        /* <DEDUP_REMOVED lines=10> */
.L_x_873:
[----:B------:R-:W-:Y:S05]  /*2f2d0*/  BSYNC B1 ;  /* 0x0000000000017941 */ /* 0x000fea0003800000 */
.L_x_872:
        /* <DEDUP_REMOVED lines=10> */
.L_x_875:
[----:B------:R-:W-:Y:S05]  /*2f380*/  BSYNC B1 ;  /* 0x0000000000017941 */ /* 0x000fea0003800000 */
.L_x_874:
        /* <DEDUP_REMOVED lines=8> */
.L_x_877:
[----:B------:R-:W-:Y:S05]  /*2f410*/  BSYNC B1 ;  /* 0x0000000000017941 */ /* 0x000fea0003800000 */
.L_x_876:
        /* <DEDUP_REMOVED lines=10> */
.L_x_879:
[----:B------:R-:W-:Y:S05]  /*2f4c0*/  BSYNC B1 ;  /* 0x0000000000017941 */ /* 0x000fea0003800000 */
.L_x_878:
[----:B-1----:R-:W-:Y:S01]  /*2f4d0*/  @!P6 IMAD R9, R160, R16, R3 ;  /* 0x00000010a009e224 */ /* 0x002fe200078e0203 */
[----:B------:R-:W-:Y:S04]  /*2f4e0*/  BSSY B1, `(.L_x_880) ;  /* 0x0000006000017945 */ /* 0x000fe80003800000 */
[----:B------:R1:W-:Y:S01]  /*2f4f0*/  @!P6 STG.E.U8 desc[UR46][R6.64+0x110], R9 ;  /* 0x000110090600e986 */ /* 0x0003e2000c10112e */
[----:B------:R-:W-:Y:S05]  /*2f500*/  @P5 BRA `(.L_x_881) ;  /* 0x00000000000c5947 */ /* 0x000fea0003800000 */
[----:B------:R-:W5:Y:S02]  /*2f510*/  LDG.E.U8 R2, desc[UR46][R20.64+0x111] ;  /* 0x0001112e14027981 */ /* 0x000f64000c1e1100 */
[----:B-----5:R-:W-:-:S05]  /*2f520*/  PRMT R8, R2, 0x8880, RZ ;  /* 0x0000888002087816 */ /* 0x020fca00000000ff */
[----:B------:R-:W-:-:S07]  /*2f530*/  IMAD R3, R8, R17, RZ ;  /* 0x0000001108037224 */ /* 0x000fce00078e02ff */
.L_x_881:
[----:B------:R-:W-:Y:S05]  /*2f540*/  BSYNC B1 ;  /* 0x0000000000017941 */ /* 0x000fea0003800000 */
.L_x_880:
        /* <DEDUP_REMOVED lines=10> */
.L_x_883:
[----:B------:R-:W-:Y:S05]  /*2f5f0*/  BSYNC B1 ;  /* 0x0000000000017941 */ /* 0x000fea0003800000 */
.L_x_882:
        /* <DEDUP_REMOVED lines=10> */
.L_x_885:
[----:B------:R-:W-:Y:S05]  /*2f6a0*/  BSYNC B1 ;  /* 0x0000000000017941 */ /* 0x000fea0003800000 */
.L_x_884:
[----:B------:R-:W-:Y:S01]  /*2f6b0*/  @!P6 IMAD R163, R163, R16, R3 ;  /* 0x00000010a3a3e224 */ /* 0x000fe200078e0203 */
[----:B------:R-:W-:Y:S04]  /*2f6c0*/  BSSY B1, `(.L_x_886) ;  /* 0x0000006000017945 */ /* 0x000fe80003800000 */
[----:B------:R2:W-:Y:S01]  /*2f6d0*/  @!P6 STG.E.U8 desc[UR46][R22.64+0x111], R163 ;  /* 0x000111a31600e986 */ /* 0x0005e2000c10112e */
[----:B------:R-:W-:Y:S05]  /*2f6e0*/  @P5 BRA `(.L_x_887) ;  /* 0x00000000000c5947 */ /* 0x000fea0003800000 */
[----:B------:R-:W1:Y:S02]  /*2f6f0*/  LDG.E.U8 R2, desc[UR46][R20.64+0x118] ;  /* 0x0001182e14027981 */ /* 0x000e64000c1e1100 */
[----:B-1----:R-:W-:-:S05]  /*2f700*/  PRMT R8, R2, 0x8880, RZ ;  /* 0x0000888002087816 */ /* 0x002fca00000000ff */
[----:B------:R-:W-:-:S07]  /*2f710*/  IMAD R3, R8, R17, RZ ;  /* 0x0000001108037224 */ /* 0x000fce00078e02ff */
.L_x_887:
[----:B------:R-:W-:Y:S05]  /*2f720*/  BSYNC B1 ;  /* 0x0000000000017941 */ /* 0x000fea0003800000 */
.L_x_886:
        /* <DEDUP_REMOVED lines=10> */
.L_x_889:
[----:B------:R-:W-:Y:S05]  /*2f7d0*/  BSYNC B1 ;  /* 0x0000000000017941 */ /* 0x000fea0003800000 */
.L_x_888:
        /* <DEDUP_REMOVED lines=10> */
.L_x_891:
[----:B------:R-:W-:Y:S05]  /*2f880*/  BSYNC B1 ;  /* 0x0000000000017941 */ /* 0x000fea0003800000 */
.L_x_890:
        /* <DEDUP_REMOVED lines=8> */
.L_x_893:
[----:B------:R-:W-:Y:S05]  /*2f910*/  BSYNC B1 ;  /* 0x0000000000017941 */ /* 0x000fea0003800000 */
.L_x_892:
        /* <DEDUP_REMOVED lines=10> */
.L_x_895:
[----:B------:R-:W-:Y:S05]  /*2f9c0*/  BSYNC B1 ;  /* 0x0000000000017941 */ /* 0x000fea0003800000 */
.L_x_894:
[----:B-1----:R-:W-:Y:S01]  /*2f9d0*/  @!P6 IMAD R9, R168, R16, R3 ;  /* 0x00000010a809e224 */ /* 0x002fe200078e0203 */
[----:B------:R-:W-:Y:S04]  /*2f9e0*/  BSSY B1, `(.L_x_896) ;  /* 0x0000006000017945 */ /* 0x000fe80003800000 */
[----:B------:R1:W-:Y:S01]  /*2f9f0*/  @!P6 STG.E.U8 desc[UR46][R6.64+0x120], R9 ;  /* 0x000120090600e986 */ /* 0x0003e2000c10112e */
[----:B------:R-:W-:Y:S05]  /*2fa00*/  @P0 BRA `(.L_x_897) ;  /* 0x00000000000c0947 */ /* 0x000fea0003800000 */
[----:B------:R-:W5:Y:S02]  /*2fa10*/  LDG.E.U8 R2, desc[UR46][R20.64+0x121] ;  /* 0x0001212e14027981 */ /* 0x000f64000c1e1100 */
[----:B-----5:R-:W-:-:S05]  /*2fa20*/  PRMT R8, R2, 0x8880, RZ ;  /* 0x0000888002087816 */ /* 0x020fca00000000ff */
[----:B------:R-:W-:-:S07]  /*2fa30*/  IMAD R3, R8, R17, RZ ;  /* 0x0000001108037224 */ /* 0x000fce00078e02ff */
.L_x_897:
[----:B------:R-:W-:Y:S05]  /*2fa40*/  BSYNC B1 ;  /* 0x0000000000017941 */ /* 0x000fea0003800000 */
.L_x_896:
        /* <DEDUP_REMOVED lines=10> */
.L_x_899:
[----:B------:R-:W-:Y:S05]  /*2faf0*/  BSYNC B1 ;  /* 0x0000000000017941 */ /* 0x000fea0003800000 */
.L_x_898:
        /* <DEDUP_REMOVED lines=10> */
.L_x_901:
[----:B------:R-:W-:Y:S05]  /*2fba0*/  BSYNC B1 ;  /* 0x0000000000017941 */ /* 0x000fea0003800000 */
.L_x_900:
[----:B------:R-:W-:Y:S01]  /*2fbb0*/  @!P6 IMAD R171, R171, R16, R3 ;  /* 0x00000010ababe224 */ /* 0x000fe200078e0203 */
[----:B------:R-:W-:Y:S04]  /*2fbc0*/  BSSY B1, `(.L_x_902) ;  /* 0x0000006000017945 */ /* 0x000fe80003800000 */
[----:B------:R2:W-:Y:S01]  /*2fbd0*/  @!P6 STG.E.U8 desc[UR46][R22.64+0x121], R171 ;  /* 0x000121ab1600e986 */ /* 0x0005e2000c10112e */
[----:B------:R-:W-:Y:S05]  /*2fbe0*/  @P0 BRA `(.L_x_903) ;  /* 0x00000000000c0947 */ /* 0x000fea0003800000 */
[----:B------:R-:W1:Y:S02]  /*2fbf0*/  LDG.E.U8 R2, desc[UR46][R20.64+0x128] ;  /* 0x0001282e14027981 */ /* 0x000e64000c1e1100 */
[----:B-1----:R-:W-:-:S05]  /*2fc00*/  PRMT R8, R2, 0x8880, RZ ;  /* 0x0000888002087816 */ /* 0x002fca00000000ff */
[----:B------:R-:W-:-:S07]  /*2fc10*/  IMAD R3, R8, R17, RZ ;  /* 0x0000001108037224 */ /* 0x000fce00078e02ff */
.L_x_903:
[----:B------:R-:W-:Y:S05]  /*2fc20*/  BSYNC B1 ;  /* 0x0000000000017941 */ /* 0x000fea0003800000 */
.L_x_902:
        /* <DEDUP_REMOVED lines=10> */
.L_x_905:
[----:B------:R-:W-:Y:S05]  /*2fcd0*/  BSYNC B1 ;  /* 0x0000000000017941 */ /* 0x000fea0003800000 */
.L_x_904:
        /* <DEDUP_REMOVED lines=10> */
.L_x_907:
[----:B------:R-:W-:Y:S05]  /*2fd80*/  BSYNC B1 ;  /* 0x0000000000017941 */ /* 0x000fea0003800000 */
.L_x_906:
        /* <DEDUP_REMOVED lines=8> */
.L_x_909:
[----:B------:R-:W-:Y:S05]  /*2fe10*/  BSYNC B1 ;  /* 0x0000000000017941 */ /* 0x000fea0003800000 */
.L_x_908:
        /* <DEDUP_REMOVED lines=10> */
.L_x_911:
[----:B------:R-:W-:Y:S05]  /*2fec0*/  BSYNC B1 ;  /* 0x0000000000017941 */ /* 0x000fea0003800000 */
.L_x_910:
[----:B-1----:R-:W-:Y:S01]  /*2fed0*/  @!P6 IMAD R9, R176, R16, R3 ;  /* 0x00000010b009e224 */ /* 0x002fe200078e0203 */
[----:B------:R-:W-:Y:S04]  /*2fee0*/  BSSY B1, `(.L_x_912) ;  /* 0x0000006000017945 */ /* 0x000fe80003800000 */
[----:B------:R1:W-:Y:S01]  /*2fef0*/  @!P6 STG.E.U8 desc[UR46][R6.64+0x130], R9 ;  /* 0x000130090600e986 */ /* 0x0003e2000c10112e */
[----:B------:R-:W-:Y:S05]  /*2ff00*/  @P5 BRA `(.L_x_913) ;  /* 0x00000000000c5947 */ /* 0x000fea0003800000 */
[----:B------:R-:W5:Y:S02]  /*2ff10*/  LDG.E.U8 R2, desc[UR46][R20.64+0x131] ;  /* 0x0001312e14027981 */ /* 0x000f64000c1e1100 */
[----:B-----5:R-:W-:-:S05]  /*2ff20*/  PRMT R8, R2, 0x8880, RZ ;  /* 0x0000888002087816 */ /* 0x020fca00000000ff */
[----:B------:R-:W-:-:S07]  /*2ff30*/  IMAD R3, R8, R17, RZ ;  /* 0x0000001108037224 */ /* 0x000fce00078e02ff */
.L_x_913:
[----:B------:R-:W-:Y:S05]  /*2ff40*/  BSYNC B1 ;  /* 0x0000000000017941 */ /* 0x000fea0003800000 */
.L_x_912:
        /* <DEDUP_REMOVED lines=10> */
.L_x_915:
[----:B------:R-:W-:Y:S05]  /*2fff0*/  BSYNC B1 ;  /* 0x0000000000017941 */ /* 0x000fea0003800000 */
.L_x_914:
        /* <DEDUP_REMOVED lines=10> */
.L_x_917:
[----:B------:R-:W-:Y:S05]  /*300a0*/  BSYNC B1 ;  /* 0x0000000000017941 */ /* 0x000fea0003800000 */
.L_x_916:
[----:B------:R-:W-:Y:S01]  /*300b0*/  @!P6 IMAD R179, R179, R16, R3 ;  /* 0x00000010b3b3e224 */ /* 0x000fe200078e0203 */
[----:B------:R-:W-:Y:S04]  /*300c0*/  BSSY B1, `(.L_x_918) ;  /* 0x0000006000017945 */ /* 0x000fe80003800000 */
[----:B------:R2:W-:Y:S01]  /*300d0*/  @!P6 STG.E.U8 desc[UR46][R22.64+0x131], R179 ;  /* 0x000131b31600e986 */ /* 0x0005e2000c10112e */
[----:B------:R-:W-:Y:S05]  /*300e0*/  @P5 BRA `(.L_x_919) ;  /* 0x00000000000c5947 */ /* 0x000fea0003800000 */
[----:B------:R-:W1:Y:S02]  /*300f0*/  LDG.E.U8 R2, desc[UR46][R20.64+0x138] ;  /* 0x0001382e14027981 */ /* 0x000e64000c1e1100 */
[----:B-1----:R-:W-:-:S05]  /*30100*/  PRMT R8, R2, 0x8880, RZ ;  /* 0x0000888002087816 */ /* 0x002fca00000000ff */
[----:B------:R-:W-:-:S07]  /*30110*/  IMAD R3, R8, R17, RZ ;  /* 0x0000001108037224 */ /* 0x000fce00078e02ff */
.L_x_919:
[----:B------:R-:W-:Y:S05]  /*30120*/  BSYNC B1 ;  /* 0x0000000000017941 */ /* 0x000fea0003800000 */
.L_x_918:
        /* <DEDUP_REMOVED lines=10> */
.L_x_921:
[----:B------:R-:W-:Y:S05]  /*301d0*/  BSYNC B1 ;  /* 0x0000000000017941 */ /* 0x000fea0003800000 */
.L_x_920:
        /* <DEDUP_REMOVED lines=10> */
.L_x_923:
[----:B------:R-:W-:Y:S05]  /*30280*/  BSYNC B1 ;  /* 0x0000000000017941 */ /* 0x000fea0003800000 */
.L_x_922:
        /* <DEDUP_REMOVED lines=8> */
.L_x_925:
[----:B------:R-:W-:Y:S05]  /*30310*/  BSYNC B1 ;  /* 0x0000000000017941 */ /* 0x000fea0003800000 */
.L_x_924:
        /* <DEDUP_REMOVED lines=10> */
.L_x_927:
[----:B------:R-:W-:Y:S05]  /*303c0*/  BSYNC B1 ;  /* 0x0000000000017941 */ /* 0x000fea0003800000 */
.L_x_926:
[----:B-1----:R-:W-:Y:S01]  /*303d0*/  @!P6 IMAD R9, R184, R16, R3 ;  /* 0x00000010b809e224 */ /* 0x002fe200078e0203 */
[----:B------:R-:W-:Y:S04]  /*303e0*/  BSSY B1, `(.L_x_928) ;  /* 0x0000006000017945 */ /* 0x000fe80003800000 */
[----:B------:R1:W-:Y:S01]  /*303f0*/  @!P6 STG.E.U8 desc[UR46][R6.64+0x140], R9 ;  /* 0x000140090600e986 */ /* 0x0003e2000c10112e */
[----:B------:R-:W-:Y:S05]  /*30400*/  @P0 BRA `(.L_x_929) ;  /* 0x00000000000c0947 */ /* 0x000fea0003800000 */
[----:B------:R-:W5:Y:S02]  /*30410*/  LDG.E.U8 R2, desc[UR46][R20.64+0x141] ;  /* 0x0001412e14027981 */ /* 0x000f64000c1e1100 */
[----:B-----5:R-:W-:-:S05]  /*30420*/  PRMT R8, R2, 0x8880, RZ ;  /* 0x0000888002087816 */ /* 0x020fca00000000ff */
[----:B------:R-:W-:-:S07]  /*30430*/  IMAD R3, R8, R17, RZ ;  /* 0x0000001108037224 */ /* 0x000fce00078e02ff */
.L_x_929:
[----:B------:R-:W-:Y:S05]  /*30440*/  BSYNC B1 ;  /* 0x0000000000017941 */ /* 0x000fea0003800000 */
.L_x_928:
        /* <DEDUP_REMOVED lines=10> */
.L_x_931:
[----:B------:R-:W-:Y:S05]  /*304f0*/  BSYNC B1 ;  /* 0x0000000000017941 */ /* 0x000fea0003800000 */
.L_x_930:
        /* <DEDUP_REMOVED lines=10> */
.L_x_933:
[----:B------:R-:W-:Y:S05]  /*305a0*/  BSYNC B1 ;  /* 0x0000000000017941 */ /* 0x000fea0003800000 */
.L_x_932:
[----:B------:R-:W-:Y:S01]  /*305b0*/  @!P6 IMAD R187, R187, R16, R3 ;  /* 0x00000010bbbbe224 */ /* 0x000fe200078e0203 */
[----:B------:R-:W-:Y:S04]  /*305c0*/  BSSY B1, `(.L_x_934) ;  /* 0x0000006000017945 */ /* 0x000fe80003800000 */
[----:B------:R2:W-:Y:S01]  /*305d0*/  @!P6 STG.E.U8 desc[UR46][R22.64+0x141], R187 ;  /* 0x000141bb1600e986 */ /* 0x0005e2000c10112e */
[----:B------:R-:W-:Y:S05]  /*305e0*/  @P0 BRA `(.L_x_935) ;  /* 0x00000000000c0947 */ /* 0x000fea0003800000 */
[----:B------:R-:W1:Y:S02]  /*305f0*/  LDG.E.U8 R2, desc[UR46][R20.64+0x148] ;  /* 0x0001482e14027981 */ /* 0x000e64000c1e1100 */
[----:B-1----:R-:W-:-:S05]  /*30600*/  PRMT R8, R2, 0x8880, RZ ;  /* 0x0000888002087816 */ /* 0x002fca00000000ff */
[----:B------:R-:W-:-:S07]  /*30610*/  IMAD R3, R8, R17, RZ ;  /* 0x0000001108037224 */ /* 0x000fce00078e02ff */
.L_x_935:
[----:B------:R-:W-:Y:S05]  /*30620*/  BSYNC B1 ;  /* 0x0000000000017941 */ /* 0x000fea0003800000 */
.L_x_934:
        /* <DEDUP_REMOVED lines=10> */
.L_x_937:
[----:B------:R-:W-:Y:S05]  /*306d0*/  BSYNC B1 ;  /* 0x0000000000017941 */ /* 0x000fea0003800000 */
.L_x_936:
        /* <DEDUP_REMOVED lines=10> */
.L_x_939:
[----:B------:R-:W-:Y:S05]  /*30780*/  BSYNC B1 ;  /* 0x0000000000017941 */ /* 0x000fea0003800000 */
.L_x_938:
        /* <DEDUP_REMOVED lines=8> */
.L_x_941:
[----:B------:R-:W-:Y:S05]  /*30810*/  BSYNC B1 ;  /* 0x0000000000017941 */ /* 0x000fea0003800000 */
.L_x_940:
        /* <DEDUP_REMOVED lines=10> */
.L_x_943:
[----:B------:R-:W-:Y:S05]  /*308c0*/  BSYNC B1 ;  /* 0x0000000000017941 */ /* 0x000fea0003800000 */
.L_x_942:
[----:B-1----:R-:W-:Y:S01]  /*308d0*/  @!P6 IMAD R9, R192, R16, R3 ;  /* 0x00000010c009e224 */ /* 0x002fe200078e0203 */
[----:B------:R-:W-:Y:S04]  /*308e0*/  BSSY B1, `(.L_x_944) ;  /* 0x0000006000017945 */ /* 0x000fe80003800000 */
[----:B------:R1:W-:Y:S01]  /*308f0*/  @!P6 STG.E.U8 desc[UR46][R6.64+0x150], R9 ;  /* 0x000150090600e986 */ /* 0x0003e2000c10112e */
[----:B------:R-:W-:Y:S05]  /*30900*/  @P5 BRA `(.L_x_945) ;  /* 0x00000000000c5947 */ /* 0x000fea0003800000 */
[----:B------:R-:W5:Y:S02]  /*30910*/  LDG.E.U8 R2, desc[UR46][R20.64+0x151] ;  /* 0x0001512e14027981 */ /* 0x000f64000c1e1100 */
[----:B-----5:R-:W-:-:S05]  /*30920*/  PRMT R8, R2, 0x8880, RZ ;  /* 0x0000888002087816 */ /* 0x020fca00000000ff */
[----:B------:R-:W-:-:S07]  /*30930*/  IMAD R3, R8, R17, RZ ;  /* 0x0000001108037224 */ /* 0x000fce00078e02ff */
.L_x_945:
[----:B------:R-:W-:Y:S05]  /*30940*/  BSYNC B1 ;  /* 0x0000000000017941 */ /* 0x000fea0003800000 */
.L_x_944:
        /* <DEDUP_REMOVED lines=10> */
.L_x_947:
[----:B------:R-:W-:Y:S05]  /*309f0*/  BSYNC B1 ;  /* 0x0000000000017941 */ /* 0x000fea0003800000 */
.L_x_946:
        /* <DEDUP_REMOVED lines=10> */
.L_x_949:
[----:B------:R-:W-:Y:S05]  /*30aa0*/  BSYNC B1 ;  /* 0x0000000000017941 */ /* 0x000fea0003800000 */
.L_x_948:
[----:B------:R-:W-:Y:S01]  /*30ab0*/  @!P6 IMAD R195, R195, R16, R3 ;  /* 0x00000010c3c3e224 */ /* 0x000fe200078e0203 */
[----:B------:R-:W-:Y:S04]  /*30ac0*/  BSSY B1, `(.L_x_950) ;  /* 0x0000006000017945 */ /* 0x000fe80003800000 */
[----:B------:R2:W-:Y:S01]  /*30ad0*/  @!P6 STG.E.U8 desc[UR46][R22.64+0x151], R195 ;  /* 0x000151c31600e986 */ /* 0x0005e2000c10112e */
[----:B------:R-:W-:Y:S05]  /*30ae0*/  @P5 BRA `(.L_x_951) ;  /* 0x00000000000c5947 */ /* 0x000fea0003800000 */
[----:B------:R-:W1:Y:S02]  /*30af0*/  LDG.E.U8 R2, desc[UR46][R20.64+0x158] ;  /* 0x0001582e14027981 */ /* 0x000e64000c1e1100 */
[----:B-1----:R-:W-:-:S05]  /*30b00*/  PRMT R8, R2, 0x8880, RZ ;  /* 0x0000888002087816 */ /* 0x002fca00000000ff */
[----:B------:R-:W-:-:S07]  /*30b10*/  IMAD R3, R8, R17, RZ ;  /* 0x0000001108037224 */ /* 0x000fce00078e02ff */
.L_x_951:
[----:B------:R-:W-:Y:S05]  /*30b20*/  BSYNC B1 ;  /* 0x0000000000017941 */ /* 0x000fea0003800000 */
.L_x_950:
        /* <DEDUP_REMOVED lines=10> */
.L_x_953:
[----:B------:R-:W-:Y:S05]  /*30bd0*/  BSYNC B1 ;  /* 0x0000000000017941 */ /* 0x000fea0003800000 */
.L_x_952:
        /* <DEDUP_REMOVED lines=10> */
.L_x_955:
[----:B------:R-:W-:Y:S05]  /*30c80*/  BSYNC B1 ;  /* 0x0000000000017941 */ /* 0x000fea0003800000 */
.L_x_954:
        /* <DEDUP_REMOVED lines=8> */
.L_x_957:
[----:B------:R-:W-:Y:S05]  /*30d10*/  BSYNC B1 ;  /* 0x0000000000017941 */ /* 0x000fea0003800000 */
.L_x_956:
        /* <DEDUP_REMOVED lines=10> */
.L_x_959:
[----:B------:R-:W-:Y:S05]  /*30dc0*/  BSYNC B1 ;  /* 0x0000000000017941 */ /* 0x000fea0003800000 */
.L_x_958:
[----:B-1----:R-:W-:Y:S01]  /*30dd0*/  @!P6 IMAD R9, R200, R16, R3 ;  /* 0x00000010c809e224 */ /* 0x002fe200078e0203 */
[----:B------:R-:W-:Y:S04]  /*30de0*/  BSSY B1, `(.L_x_960) ;  /* 0x0000006000017945 */ /* 0x000fe80003800000 */
[----:B------:R1:W-:Y:S01]  /*30df0*/  @!P6 STG.E.U8 desc[UR46][R6.64+0x160], R9 ;  /* 0x000160090600e986 */ /* 0x0003e2000c10112e */
[----:B------:R-:W-:Y:S05]  /*30e00*/  @P0 BRA `(.L_x_961) ;  /* 0x00000000000c0947 */ /* 0x000fea0003800000 */
[----:B------:R-:W5:Y:S02]  /*30e10*/  LDG.E.U8 R2, desc[UR46][R20.64+0x161] ;  /* 0x0001612e14027981 */ /* 0x000f64000c1e1100 */
[----:B-----5:R-:W-:-:S05]  /*30e20*/  PRMT R8, R2, 0x8880, RZ ;  /* 0x0000888002087816 */ /* 0x020fca00000000ff */
[----:B------:R-:W-:-:S07]  /*30e30*/  IMAD R3, R8, R17, RZ ;  /* 0x0000001108037224 */ /* 0x000fce00078e02ff */
.L_x_961:
[----:B------:R-:W-:Y:S05]  /*30e40*/  BSYNC B1 ;  /* 0x0000000000017941 */ /* 0x000fea0003800000 */
.L_x_960:
        /* <DEDUP_REMOVED lines=10> */
.L_x_963:
[----:B------:R-:W-:Y:S05]  /*30ef0*/  BSYNC B1 ;  /* 0x0000000000017941 */ /* 0x000fea0003800000 */
.L_x_962:
        /* <DEDUP_REMOVED lines=10> */
.L_x_965:
[----:B------:R-:W-:Y:S05]  /*30fa0*/  BSYNC B1 ;  /* 0x0000000000017941 */ /* 0x000fea0003800000 */
.L_x_964:
[----:B------:R-:W-:Y:S01]  /*30fb0*/  @!P6 IMAD R203, R203, R16, R3 ;  /* 0x00000010cbcbe224 */ /* 0x000fe200078e0203 */
[----:B------:R-:W-:Y:S04]  /*30fc0*/  BSSY B1, `(.L_x_966) ;  /* 0x0000006000017945 */ /* 0x000fe80003800000 */
[----:B------:R2:W-:Y:S01]  /*30fd0*/  @!P6 STG.E.U8 desc[UR46][R22.64+0x161], R203 ;  /* 0x000161cb1600e986 */ /* 0x0005e2000c10112e */
[----:B------:R-:W-:Y:S05]  /*30fe0*/  @P0 BRA `(.L_x_967) ;  /* 0x00000000000c0947 */ /* 0x000fea0003800000 */
[----:B------:R-:W1:Y:S02]  /*30ff0*/  LDG.E.U8 R2, desc[UR46][R20.64+0x168] ;  /* 0x0001682e14027981 */ /* 0x000e64000c1e1100 */
[----:B-1----:R-:W-:-:S05]  /*31000*/  PRMT R8, R2, 0x8880, RZ ;  /* 0x0000888002087816 */ /* 0x002fca00000000ff */
[----:B------:R-:W-:-:S07]  /*31010*/  IMAD R3, R8, R17, RZ ;  /* 0x0000001108037224 */ /* 0x000fce00078e02ff */
.L_x_967:
[----:B------:R-:W-:Y:S05]  /*31020*/  BSYNC B1 ;  /* 0x0000000000017941 */ /* 0x000fea0003800000 */
.L_x_966:
        /* <DEDUP_REMOVED lines=10> */
.L_x_969:
[----:B------:R-:W-:Y:S05]  /*310d0*/  BSYNC B1 ;  /* 0x0000000000017941 */ /* 0x000fea0003800000 */
.L_x_968:
        /* <DEDUP_REMOVED lines=10> */
.L_x_971:
[----:B------:R-:W-:Y:S05]  /*31180*/  BSYNC B1 ;  /* 0x0000000000017941 */ /* 0x000fea0003800000 */
.L_x_970:
        /* <DEDUP_REMOVED lines=8> */
.L_x_973:
[----:B------:R-:W-:Y:S05]  /*31210*/  BSYNC B1 ;  /* 0x0000000000017941 */ /* 0x000fea0003800000 */
.L_x_972:
        /* <DEDUP_REMOVED lines=10> */
.L_x_975:
[----:B------:R-:W-:Y:S05]  /*312c0*/  BSYNC B1 ;  /* 0x0000000000017941 */ /* 0x000fea0003800000 */
.L_x_974:
[----:B-1----:R-:W-:Y:S01]  /*312d0*/  @!P6 IMAD R9, R208, R16, R3 ;  /* 0x00000010d009e224 */ /* 0x002fe200078e0203 */
[----:B------:R-:W-:Y:S04]  /*312e0*/  BSSY B1, `(.L_x_976) ;  /* 0x0000006000017945 */ /* 0x000fe80003800000 */
[----:B------:R1:W-:Y:S01]  /*312f0*/  @!P6 STG.E.U8 desc[UR46][R6.64+0x170], R9 ;  /* 0x000170090600e986 */ /* 0x0003e2000c10112e */
[----:B------:R-:W-:Y:S05]  /*31300*/  @P5 BRA `(.L_x_977) ;  /* 0x00000000000c5947 */ /* 0x000fea0003800000 */
[----:B------:R-:W5:Y:S02]  /*31310*/  LDG.E.U8 R2, desc[UR46][R20.64+0x171] ;  /* 0x0001712e14027981 */ /* 0x000f64000c1e1100 */
[----:B-----5:R-:W-:-:S05]  /*31320*/  PRMT R8, R2, 0x8880, RZ ;  /* 0x0000888002087816 */ /* 0x020fca00000000ff */
[----:B------:R-:W-:-:S07]  /*31330*/  IMAD R3, R8, R17, RZ ;  /* 0x0000001108037224 */ /* 0x000fce00078e02ff */
.L_x_977:
[----:B------:R-:W-:Y:S05]  /*31340*/  BSYNC B1 ;  /* 0x0000000000017941 */ /* 0x000fea0003800000 */
.L_x_976:
        /* <DEDUP_REMOVED lines=10> */
.L_x_979:
[----:B------:R-:W-:Y:S05]  /*313f0*/  BSYNC B1 ;  /* 0x0000000000017941 */ /* 0x000fea0003800000 */
.L_x_978:
[----:B------:R-:W-:Y:S01]  /*31400*/  @!P0 IMAD R121, R210, R16, R3 ;  /* 0x00000010d2798224 */ /* 0x000fe200078e0203 */
[----:B--2---:R-:W-:Y:S01]  /*31410*/  @!P6 IADD3 R22, P5, R6, UR44, RZ ;  /* 0x0000002c0616ec10 */ /* 0x004fe2000ffbe0ff */
[----:B------:R-:W-:Y:S03]  /*31420*/  BSSY B1, `(.L_x_980) ;  /* 0x000000b000017945 */ /* 0x000fe60003800000 */
[----:B------:R1:W-:Y:S01]  /*31430*/  @!P0 STG.E.U8 desc[UR46][R8.64+0x170], R121 ;  /* 0x0001707908008986 */ /* 0x0003e2000c10112e */
[----:B------:R-:W-:Y:S02]  /*31440*/  @!P6 IADD3.X R23, R7, UR43, RZ, P5, !PT ;  /* 0x0000002b0717ec10 */ /* 0x000fe4000affe4ff */
[C---:B------:R-:W-:Y:S02]  /*31450*/  ISETP.LT.OR P0, PT, R0.reuse, 0x179, !P4 ;  /* 0x000001790000780c */ /* 0x040fe40006701670 */
[----:B------:R-:W-:-:S02]  /*31460*/  ISETP.LT.OR P5, PT, R0, 0x179, !P3 ;  /* 0x000001790000780c */ /* 0x000fc40005fa1670 */
[C---:B------:R-:W-:Y:S02]  /*31470*/  ISETP.LT.OR P4, PT, R0.reuse, 0x17a, !P4 ;  /* 0x0000017a0000780c */ /* 0x040fe40006781670 */
[----:B------:R-:W-:Y:S01]  /*31480*/  ISETP.LT.OR P3, PT, R0, 0x17a, !P3 ;  /* 0x0000017a0000780c */ /* 0x000fe20005f61670 */
[----:B------:R-:W-:-:S12]  /*31490*/  @P6 BRA `(.L_x_981) ;  /* 0x00000000000c6947 */ /* 0x000fd80003800000 */
[----:B------:R-:W1:Y:S02]  /*314a0*/  LDG.E.U8 R2, desc[UR46][R14.64+0x171] ;  /* 0x0001712e0e027981 */ /* 0x000e64000c1e1100 */
[----:B-1----:R-:W-:-:S05]  /*314b0*/  PRMT R8, R2, 0x8880, RZ ;  /* 0x0000888002087816 */ /* 0x002fca00000000ff */
[----:B------:R-:W-:-:S07]  /*314c0*/  IMAD R3, R8, R17, RZ ;  /* 0x0000001108037224 */ /* 0x000fce00078e02ff */
.L_x_981:
[----:B------:R-:W-:Y:S05]  /*314d0*/  BSYNC B1 ;  /* 0x0000000000017941 */ /* 0x000fea0003800000 */
.L_x_980:
[----:B------:R-:W-:Y:S01]  /*314e0*/  @!P6 IMAD R211, R211, R16, R3 ;  /* 0x00000010d3d3e224 */ /* 0x000fe200078e0203 */
[----:B------:R-:W-:Y:S04]  /*314f0*/  BSSY B1, `(.L_x_982) ;  /* 0x0000006000017945 */ /* 0x000fe80003800000 */
[----:B------:R2:W-:Y:S01]  /*31500*/  @!P6 STG.E.U8 desc[UR46][R22.64+0x171], R211 ;  /* 0x000171d31600e986 */ /* 0x0005e2000c10112e */
[----:B------:R-:W-:Y:S05]  /*31510*/  @P0 BRA `(.L_x_983) ;  /* 0x00000000000c0947 */ /* 0x000fea0003800000 */
[----:B------:R-:W1:Y:S02]  /*31520*/  LDG.E.U8 R2, desc[UR46][R20.64+0x178] ;  /* 0x0001782e14027981 */ /* 0x000e64000c1e1100 */
[----:B-1----:R-:W-:-:S05]  /*31530*/  PRMT R8, R2, 0x8880, RZ ;  /* 0x0000888002087816 */ /* 0x002fca00000000ff */
[----:B------:R-:W-:-:S07]  /*31540*/  IMAD R3, R8, R17, RZ ;  /* 0x0000001108037224 */ /* 0x000fce00078e02ff */
.L_x_983:
[----:B------:R-:W-:Y:S05]  /*31550*/  BSYNC B1 ;  /* 0x0000000000017941 */ /* 0x000fea0003800000 */
.L_x_982:
[----:B-1----:R-:W-:Y:S01]  /*31560*/  @!P0 IMAD R9, R212, R16, R3 ;  /* 0x00000010d4098224 */ /* 0x002fe200078e0203 */
[----:B------:R-:W-:Y:S04]  /*31570*/  BSSY B1, `(.L_x_984) ;  /* 0x0000006000017945 */ /* 0x000fe80003800000 */
[----:B------:R1:W-:Y:S01]  /*31580*/  @!P0 STG.E.U8 desc[UR46][R6.64+0x178], R9 ;  /* 0x0001780906008986 */ /* 0x0003e2000c10112e */
[----:B------:R-:W-:Y:S05]  /*31590*/  @P4 BRA `(.L_x_985) ;  /* 0x00000000000c4947 */ /* 0x000fea0003800000 */
[----:B------:R-:W5:Y:S02]  /*315a0*/  LDG.E.U8 R2, desc[UR46][R20.64+0x179] ;  /* 0x0001792e14027981 */ /* 0x000f64000c1e1100 */
[----:B-----5:R-:W-:-:S05]  /*315b0*/  PRMT R8, R2, 0x8880, RZ ;  /* 0x0000888002087816 */ /* 0x020fca00000000ff */
[----:B------:R-:W-:-:S07]  /*315c0*/  IMAD R3, R8, R17, RZ ;  /* 0x0000001108037224 */ /* 0x000fce00078e02ff */
.L_x_985:
[----:B------:R-:W-:Y:S05]  /*315d0*/  BSYNC B1 ;  /* 0x0000000000017941 */ /* 0x000fea0003800000 */
.L_x_984:
[----:B------:R-:W-:Y:S01]  /*315e0*/  @!P4 IMAD R213, R213, R16, R3 ;  /* 0x00000010d5d5c224 */ /* 0x000fe200078e0203 */
[----:B------:R-:W-:Y:S01]  /*315f0*/  BSSY B1, `(.L_x_986) ;  /* 0x000000a000017945 */ /* 0x000fe20003800000 */
[----:B------:R-:W-:Y:S02]  /*31600*/  ISETP.LT.OR P0, PT, R0, 0xc1, !P1 ;  /* 0x000000c10000780c */ /* 0x000fe40004f01670 */
[C---:B------:R-:W-:Y:S01]  /*31610*/  @!P3 IADD3 R20, P6, R6.reuse, UR44, RZ ;  /* 0x0000002c0614bc10 */ /* 0x040fe2000ffde0ff */
[----:B------:R0:W-:Y:S01]  /*31620*/  @!P4 STG.E.U8 desc[UR46][R6.64+0x179], R213 ;  /* 0x000179d50600c986 */ /* 0x0001e2000c10112e */
[----:B------:R-:W-:-:S04]  /*31630*/  @!P5 IADD3 R8, P4, R6, UR44, RZ ;  /* 0x0000002c0608dc10 */ /* 0x000fc8000ff9e0ff */
[----:B-1----:R-:W-:Y:S01]  /*31640*/  @!P5 IADD3.X R9, R7, UR43, RZ, P4, !PT ;  /* 0x0000002b0709dc10 */ /* 0x002fe2000a7fe4ff */
[----:B------:R-:W-:Y:S08]  /*31650*/  @P5 BRA `(.L_x_987) ;  /* 0x00000000000c5947 */ /* 0x000ff00003800000 */
[----:B------:R-:W2:Y:S02]  /*31660*/  LDG.E.U8 R2, desc[UR46][R14.64+0x178] ;  /* 0x0001782e0e027981 */ /* 0x000ea4000c1e1100 */
[----:B--2---:R-:W-:-:S05]  /*31670*/  PRMT R22, R2, 0x8880, RZ ;  /* 0x0000888002167816 */ /* 0x004fca00000000ff */
[----:B------:R-:W-:-:S07]  /*31680*/  IMAD R3, R22, R17, RZ ;  /* 0x0000001116037224 */ /* 0x000fce00078e02ff */
.L_x_987:
[----:B------:R-:W-:Y:S05]  /*31690*/  BSYNC B1 ;  /* 0x0000000000017941 */ /* 0x000fea0003800000 */
.L_x_986:
[----:B--2---:R-:W-:Y:S01]  /*316a0*/  @!P5 IMAD R23, R214, R16, R3 ;  /* 0x00000010d617d224 */ /* 0x004fe200078e0203 */
[----:B------:R-:W-:Y:S01]  /*316b0*/  BSSY B1, `(.L_x_988) ;  /* 0x0000007000017945 */ /* 0x000fe20003800000 */
[----:B------:R-:W-:-:S03]  /*316c0*/  @!P3 IADD3.X R21, R7, UR43, RZ, P6, !PT ;  /* 0x0000002b0715bc10 */ /* 0x000fc6000b7fe4ff */
[----:B------:R1:W-:Y:S01]  /*316d0*/  @!P5 STG.E.U8 desc[UR46][R8.64+0x178], R23 ;  /* 0x000178170800d986 */ /* 0x0003e2000c10112e */
[----:B------:R-:W-:Y:S05]  /*316e0*/  @P3 BRA `(.L_x_989) ;  /* 0x00000000000c3947 */ /* 0x000fea0003800000 */
[----:B------:R-:W0:Y:S02]  /*316f0*/  LDG.E.U8 R2, desc[UR46][R14.64+0x179] ;  /* 0x0001792e0e027981 */ /* 0x000e24000c1e1100 */
[----:B0--34-:R-:W-:-:S05]  /*31700*/  PRMT R6, R2, 0x8880, RZ ;  /* 0x0000888002067816 */ /* 0x019fca00000000ff */
[----:B------:R-:W-:-:S07]  /*31710*/  IMAD R3, R6, R17, RZ ;  /* 0x0000001106037224 */ /* 0x000fce00078e02ff */
.L_x_989:
[----:B------:R-:W-:Y:S05]  /*31720*/  BSYNC B1 ;  /* 0x0000000000017941 */ /* 0x000fea0003800000 */
.L_x_988:
[C---:B------:R-:W-:Y:S01]  /*31730*/  ISETP.LT.OR P5, PT, R0.reuse, 0xc1, !P2 ;  /* 0x000000c10000780c */ /* 0x040fe200057a1670 */
[----:B------:R-:W-:Y:S01]  /*31740*/  @!P3 IMAD R215, R215, R16, R3 ;  /* 0x00000010d7d7b224 */ /* 0x000fe200078e0203 */
[----:B------:R-:W-:Y:S01]  /*31750*/  BSSY B1, `(.L_x_990) ;  /* 0x0000009000017945 */ /* 0x000fe20003800000 */
[C---:B------:R-:W-:Y:S02]  /*31760*/  ISETP.LT.OR P6, PT, R0.reuse, 0xc2, !P2 ;  /* 0x000000c20000780c */ /* 0x040fe400057c1670 */
[----:B------:R-:W-:Y:S01]  /*31770*/  ISETP.LT.OR P4, PT, R0, 0xc2, !P1 ;  /* 0x000000c20000780c */ /* 0x000fe20004f81670 */
[----:B------:R2:W-:Y:S01]  /*31780*/  @!P3 STG.E.U8 desc[UR46][R20.64+0x179], R215 ;  /* 0x000179d71400b986 */ /* 0x0005e2000c10112e */
[----:B0--34-:R-:W-:-:S06]  /*31790*/  @!P0 IADD3 R6, P3, R4, UR44, RZ ;  /* 0x0000002c04068c10 */ /* 0x019fcc000ff7e0ff */
[----:B------:R-:W-:Y:S07]  /*317a0*/  @P5 BRA `(.L_x_991) ;  /* 0x00000000000c5947 */ /* 0x000fee0003800000 */
[----:B------:R-:W1:Y:S02]  /*317b0*/  LDG.E.U8 R2, desc[UR46][R10.64+0xc0] ;  /* 0x0000c02e0a027981 */ /* 0x000e64000c1e1100 */
[----:B-1----:R-:W-:-:S05]  /*317c0*/  PRMT R8, R2, 0x8880, RZ ;  /* 0x0000888002087816 */ /* 0x002fca00000000ff */
[----:B------:R-:W-:-:S07]  /*317d0*/  IMAD R3, R8, R17, RZ ;  /* 0x0000001108037224 */ /* 0x000fce00078e02ff */
.L_x_991:
[----:B------:R-:W-:Y:S05]  /*317e0*/  BSYNC B1 ;  /* 0x0000000000017941 */ /* 0x000fea0003800000 */
.L_x_990:
[----:B-1----:R-:W-:Y:S01]  /*317f0*/  @!P5 IMAD R9, R24, R16, R3 ;  /* 0x000000101809d224 */ /* 0x002fe200078e0203 */
[----:B------:R-:W-:Y:S04]  /*31800*/  BSSY B1, `(.L_x_992) ;  /* 0x0000006000017945 */ /* 0x000fe80003800000 */
[----:B------:R0:W-:Y:S01]  /*31810*/  @!P5 STG.E.U8 desc[UR46][R4.64+0xc0], R9 ;  /* 0x0000c0090400d986 */ /* 0x0001e2000c10112e */
[----:B------:R-:W-:Y:S05]  /*31820*/  @P6 BRA `(.L_x_993) ;  /* 0x00000000000c6947 */ /* 0x000fea0003800000 */
[----:B------:R-:W3:Y:S02]  /*31830*/  LDG.E.U8 R2, desc[UR46][R10.64+0xc1] ;  /* 0x0000c12e0a027981 */ /* 0x000ee4000c1e1100 */
[----:B---3--:R-:W-:-:S05]  /*31840*/  PRMT R8, R2, 0x8880, RZ ;  /* 0x0000888002087816 */ /* 0x008fca00000000ff */
[----:B------:R-:W-:-:S07]  /*31850*/  IMAD R3, R8, R17, RZ ;  /* 0x0000001108037224 */ /* 0x000fce00078e02ff */
.L_x_993:
[----:B------:R-:W-:Y:S05]  /*31860*/  BSYNC B1 ;  /* 0x0000000000017941 */ /* 0x000fea0003800000 */
.L_x_992:
[----:B------:R-:W-:Y:S01]  /*31870*/  @!P6 IMAD R25, R25, R16, R3 ;  /* 0x000000101919e224 */ /* 0x000fe200078e0203 */
[----:B------:R-:W-:Y:S01]  /*31880*/  BSSY B1, `(.L_x_994) ;  /* 0x0000007000017945 */ /* 0x000fe20003800000 */
[----:B------:R-:W-:-:S03]  /*31890*/  @!P0 IADD3.X R7, R5, UR43, RZ, P3, !PT ;  /* 0x0000002b05078c10 */ /* 0x000fc60009ffe4ff */
[----:B------:R1:W-:Y:S01]  /*318a0*/  @!P6 STG.E.U8 desc[UR46][R4.64+0xc1], R25 ;  /* 0x0000c1190400e986 */ /* 0x0003e2000c10112e */
[----:B------:R-:W-:Y:S05]  /*318b0*/  @P0 BRA `(.L_x_995) ;  /* 0x00000000000c0947 */ /* 0x000fea0003800000 */
[----:B------:R-:W3:Y:S02]  /*318c0*/  LDG.E.U8 R2, desc[UR46][R12.64+0xc0] ;  /* 0x0000c02e0c027981 */ /* 0x000ee4000c1e1100 */
[----:B---3--:R-:W-:-:S05]  /*318d0*/  PRMT R8, R2, 0x8880, RZ ;  /* 0x0000888002087816 */ /* 0x008fca00000000ff */
[----:B------:R-:W-:-:S07]  /*318e0*/  IMAD R3, R8, R17, RZ ;  /* 0x0000001108037224 */ /* 0x000fce00078e02ff */
.L_x_995:
[----:B------:R-:W-:Y:S05]  /*318f0*/  BSYNC B1 ;  /* 0x0000000000017941 */ /* 0x000fea0003800000 */
.L_x_994:
[----:B------:R-:W-:Y:S01]  /*31900*/  @!P0 IMAD R15, R26, R16, R3 ;  /* 0x000000101a0f8224 */ /* 0x000fe200078e0203 */
[----:B------:R-:W-:Y:S01]  /*31910*/  @!P4 IADD3 R8, P5, R4, UR44, RZ ;  /* 0x0000002c0408cc10 */ /* 0x000fe2000ffbe0ff */
[----:B------:R-:W-:Y:S01]  /*31920*/  BSSY B1, `(.L_x_996) ;  /* 0x000000b000017945 */ /* 0x000fe20003800000 */
[C---:B------:R-:W-:Y:S02]  /*31930*/  ISETP.LT.OR P3, PT, R0.reuse, 0xc9, !P2 ;  /* 0x000000c90000780c */ /* 0x040fe40005761670 */
[----:B------:R3:W-:Y:S01]  /*31940*/  @!P0 STG.E.U8 desc[UR46][R6.64+0xc0], R15 ;  /* 0x0000c00f06008986 */ /* 0x0007e2000c10112e */
[----:B0-----:R-:W-:Y:S02]  /*31950*/  @!P4 IADD3.X R9, R5, UR43, RZ, P5, !PT ;  /* 0x0000002b0509cc10 */ /* 0x001fe4000affe4ff */
[C---:B------:R-:W-:Y:S02]  /*31960*/  ISETP.LT.OR P6, PT, R0.reuse, 0xca, !P2 ;  /* 0x000000ca0000780c */ /* 0x040fe400057c1670 */
[----:B------:R-:W-:-:S02]  /*31970*/  ISETP.LT.OR P0, PT, R0, 0xc9, !P1 ;  /* 0x000000c90000780c */ /* 0x000fc40004f01670 */
[----:B------:R-:W-:Y:S01]  /*31980*/  ISETP.LT.OR P5, PT, R0, 0xca, !P1 ;  /* 0x000000ca0000780c */ /* 0x000fe20004fa1670 */
[----:B------:R-:W-:-:S12]  /*31990*/  @P4 BRA `(.L_x_997) ;  /* 0x00000000000c4947 */ /* 0x000fd80003800000 */
[----:B------:R-:W3:Y:S02]  /*319a0*/  LDG.E.U8 R2, desc[UR46][R12.64+0xc1] ;  /* 0x0000c12e0c027981 */ /* 0x000ee4000c1e1100 */
[----:B---3--:R-:W-:-:S05]  /*319b0*/  PRMT R6, R2, 0x8880, RZ ;  /* 0x0000888002067816 */ /* 0x008fca00000000ff */
[----:B------:R-:W-:-:S07]  /*319c0*/  IMAD R3, R6, R17, RZ ;  /* 0x0000001106037224 */ /* 0x000fce00078e02ff */
.L_x_997:
[----:B------:R-:W-:Y:S05]  /*319d0*/  BSYNC B1 ;  /* 0x0000000000017941 */ /* 0x000fea0003800000 */
.L_x_996:
[----:B------:R-:W-:Y:S01]  /*319e0*/  @!P4 IMAD R27, R27, R16, R3 ;  /* 0x000000101b1bc224 */ /* 0x000fe200078e0203 */
[----:B------:R-:W-:Y:S04]  /*319f0*/  BSSY B1, `(.L_x_998) ;  /* 0x0000006000017945 */ /* 0x000fe80003800000 */
[----:B------:R0:W-:Y:S01]  /*31a00*/  @!P4 STG.E.U8 desc[UR46][R8.64+0xc1], R27 ;  /* 0x0000c11b0800c986 */ /* 0x0001e2000c10112e */
[----:B------:R-:W-:Y:S05]  /*31a10*/  @P3 BRA `(.L_x_999) ;  /* 0x00000000000c3947 */ /* 0x000fea0003800000 */
[----:B------:R-:W3:Y:S02]  /*31a20*/  LDG.E.U8 R2, desc[UR46][R10.64+0xc8] ;  /* 0x0000c82e0a027981 */ /* 0x000ee4000c1e1100 */
[----:B---3--:R-:W-:-:S05]  /*31a30*/  PRMT R6, R2, 0x8880, RZ ;  /* 0x0000888002067816 */ /* 0x008fca00000000ff */
[----:B------:R-:W-:-:S07]  /*31a40*/  IMAD R3, R6, R17, RZ ;  /* 0x0000001106037224 */ /* 0x000fce00078e02ff */
.L_x_999:
[----:B------:R-:W-:Y:S05]  /*31a50*/  BSYNC B1 ;  /* 0x0000000000017941 */ /* 0x000fea0003800000 */
.L_x_998:
[----:B---3--:R-:W-:Y:S01]  /*31a60*/  @!P3 IMAD R7, R28, R16, R3 ;  /* 0x000000101c07b224 */ /* 0x008fe200078e0203 */
[----:B------:R-:W-:Y:S04]  /*31a70*/  BSSY B1, `(.L_x_1000) ;  /* 0x0000006000017945 */ /* 0x000fe80003800000 */
[----:B------:R3:W-:Y:S01]  /*31a80*/  @!P3 STG.E.U8 desc[UR46][R4.64+0xc8], R7 ;  /* 0x0000c8070400b986 */ /* 0x0007e2000c10112e */
[----:B------:R-:W-:Y:S05]  /*31a90*/  @P6 BRA `(.L_x_1001) ;  /* 0x00000000000c6947 */ /* 0x000fea0003800000 */
[----:B------:R-:W4:Y:S02]  /*31aa0*/  LDG.E.U8 R2, desc[UR46][R10.64+0xc9] ;  /* 0x0000c92e0a027981 */ /* 0x000f24000c1e1100 */
[----:B----4-:R-:W-:-:S05]  /*31ab0*/  PRMT R6, R2, 0x8880, RZ ;  /* 0x0000888002067816 */ /* 0x010fca00000000ff */
[----:B------:R-:W-:-:S07]  /*31ac0*/  IMAD R3, R6, R17, RZ ;  /* 0x0000001106037224 */ /* 0x000fce00078e02ff */
.L_x_1001:
[----:B------:R-:W-:Y:S05]  /*31ad0*/  BSYNC B1 ;  /* 0x0000000000017941 */ /* 0x000fea0003800000 */
.L_x_1000:
[----:B------:R-:W-:Y:S01]  /*31ae0*/  @!P6 IMAD R29, R29, R16, R3 ;  /* 0x000000101d1de224 */ /* 0x000fe200078e0203 */
[----:B------:R-:W-:Y:S01]  /*31af0*/  BSSY B1, `(.L_x_1002) ;  /* 0x000000a000017945 */ /* 0x000fe20003800000 */
[----:B------:R-:W-:Y:S02]  /*31b00*/  ISETP.LT.OR P3, PT, R0, 0xd1, !P1 ;  /* 0x000000d10000780c */ /* 0x000fe40004f61670 */
[C---:B0-----:R-:W-:Y:S01]  /*31b10*/  @!P5 IADD3 R8, P4, R4.reuse, UR44, RZ ;  /* 0x0000002c0408dc10 */ /* 0x041fe2000ff9e0ff */
[----:B------:R0:W-:Y:S01]  /*31b20*/  @!P6 STG.E.U8 desc[UR46][R4.64+0xc9], R29 ;  /* 0x0000c91d0400e986 */ /* 0x0001e2000c10112e */
[----:B------:R-:W-:-:S04]  /*31b30*/  @!P0 IADD3 R6, P6, R4, UR44, RZ ;  /* 0x0000002c04068c10 */ /* 0x000fc8000ffde0ff */
[----:B---3--:R-:W-:Y:S01]  /*31b40*/  @!P0 IADD3.X R7, R5, UR43, RZ, P6, !PT ;  /* 0x0000002b05078c10 */ /* 0x008fe2000b7fe4ff */
[----:B------:R-:W-:Y:S08]  /*31b50*/  @P0 BRA `(.L_x_1003) ;  /* 0x00000000000c0947 */ /* 0x000ff00003800000 */
[----:B------:R-:W3:Y:S02]  /*31b60*/  LDG.E.U8 R2, desc[UR46][R12.64+0xc8] ;  /* 0x0000c82e0c027981 */ /* 0x000ee4000c1e1100 */
[----:B---3--:R-:W-:-:S05]  /*31b70*/  PRMT R14, R2, 0x8880, RZ ;  /* 0x00008880020e7816 */ /* 0x008fca00000000ff */
[----:B------:R-:W-:-:S07]  /*31b80*/  IMAD R3, R14, R17, RZ ;  /* 0x000000110e037224 */ /* 0x000fce00078e02ff */
.L_x_1003:
[----:B------:R-:W-:Y:S05]  /*31b90*/  BSYNC B1 ;  /* 0x0000000000017941 */ /* 0x000fea0003800000 */
.L_x_1002:
        /* <DEDUP_REMOVED lines=8> */
.L_x_1005:
[----:B------:R-:W-:Y:S05]  /*31c20*/  BSYNC B1 ;  /* 0x0000000000017941 */ /* 0x000fea0003800000 */
.L_x_1004:
[C---:B------:R-:W-:Y:S01]  /*31c30*/  ISETP.LT.OR P0, PT, R0.reuse, 0xd1, !P2 ;  /* 0x000000d10000780c */ /* 0x040fe20005701670 */
[----:B------:R-:W-:Y:S01]  /*31c40*/  @!P5 IMAD R31, R31, R16, R3 ;  /* 0x000000101f1fd224 */ /* 0x000fe200078e0203 */
[----:B------:R-:W-:Y:S01]  /*31c50*/  BSSY B1, `(.L_x_1006) ;  /* 0x0000009000017945 */ /* 0x000fe20003800000 */
[----:B------:R-:W-:Y:S02]  /*31c60*/  ISETP.LT.OR P4, PT, R0, 0xd2, !P1 ;  /* 0x000000d20000780c */ /* 0x000fe40004f81670 */
[----:B---3--:R-:W-:Y:S01]  /*31c70*/  @!P3 IADD3 R6, P6, R4, UR44, RZ ;  /* 0x0000002c0406bc10 */ /* 0x008fe2000ffde0ff */
[----:B------:R3:W-:Y:S01]  /*31c80*/  @!P5 STG.E.U8 desc[UR46][R8.64+0xc9], R31 ;  /* 0x0000c91f0800d986 */ /* 0x0007e2000c10112e */
[----:B------:R-:W-:-:S06]  /*31c90*/  ISETP.LT.OR P5, PT, R0, 0xd2, !P2 ;  /* 0x000000d20000780c */ /* 0x000fcc00057a1670 */
[----:B------:R-:W-:Y:S07]  /*31ca0*/  @P0 BRA `(.L_x_1007) ;  /* 0x00000000000c0947 */ /* 0x000fee0003800000 */
[----:B------:R-:W3:Y:S02]  /*31cb0*/  LDG.E.U8 R2, desc[UR46][R10.64+0xd0] ;  /* 0x0000d02e0a027981 */ /* 0x000ee4000c1e1100 */
[----:B---3--:R-:W-:-:S05]  /*31cc0*/  PRMT R8, R2, 0x8880, RZ ;  /* 0x0000888002087816 */ /* 0x008fca00000000ff */
[----:B------:R-:W-:-:S07]  /*31cd0*/  IMAD R3, R8, R17, RZ ;  /* 0x0000001108037224 */ /* 0x000fce00078e02ff */
.L_x_1007:
[----:B------:R-:W-:Y:S05]  /*31ce0*/  BSYNC B1 ;  /* 0x0000000000017941 */ /* 0x000fea0003800000 */
.L_x_1006:
[----:B---3--:R-:W-:Y:S01]  /*31cf0*/  @!P0 IMAD R9, R32, R16, R3 ;  /* 0x0000001020098224 */ /* 0x008fe200078e0203 */
[----:B------:R-:W-:Y:S04]  /*31d00*/  BSSY B1, `(.L_x_1008) ;  /* 0x0000006000017945 */ /* 0x000fe80003800000 */
[----:B------:R3:W-:Y:S01]  /*31d10*/  @!P0 STG.E.U8 desc[UR46][R4.64+0xd0], R9 ;  /* 0x0000d00904008986 */ /* 0x0007e2000c10112e */
[----:B------:R-:W-:Y:S05]  /*31d20*/  @P5 BRA `(.L_x_1009) ;  /* 0x00000000000c5947 */ /* 0x000fea0003800000 */
[----:B------:R-:W4:Y:S02]  /*31d30*/  LDG.E.U8 R2, desc[UR46][R10.64+0xd1] ;  /* 0x0000d12e0a027981 */ /* 0x000f24000c1e1100 */
[----:B----4-:R-:W-:-:S05]  /*31d40*/  PRMT R8, R2, 0x8880, RZ ;  /* 0x0000888002087816 */ /* 0x010fca00000000ff */
[----:B------:R-:W-:-:S07]  /*31d50*/  IMAD R3, R8, R17, RZ ;  /* 0x0000001108037224 */ /* 0x000fce00078e02ff */
.L_x_1009:
[----:B------:R-:W-:Y:S05]  /*31d60*/  BSYNC B1 ;  /* 0x0000000000017941 */ /* 0x000fea0003800000 */
.L_x_1008:
[----:B------:R-:W-:Y:S01]  /*31d70*/  @!P5 IMAD R33, R33, R16, R3 ;  /* 0x000000102121d224 */ /* 0x000fe200078e0203 */
[----:B------:R-:W-:Y:S01]  /*31d80*/  BSSY B1, `(.L_x_1010) ;  /* 0x0000007000017945 */ /* 0x000fe20003800000 */
[----:B------:R-:W-:-:S03]  /*31d90*/  @!P3 IADD3.X R7, R5, UR43, RZ, P6, !PT ;  /* 0x0000002b0507bc10 */ /* 0x000fc6000b7fe4ff */
[----:B------:R4:W-:Y:S01]  /*31da0*/  @!P5 STG.E.U8 desc[UR46][R4.64+0xd1], R33 ;  /* 0x0000d1210400d986 */ /* 0x0009e2000c10112e */
[----:B------:R-:W-:Y:S05]  /*31db0*/  @P3 BRA `(.L_x_1011) ;  /* 0x00000000000c3947 */ /* 0x000fea0003800000 */
[----:B------:R-:W5:Y:S02]  /*31dc0*/  LDG.E.U8 R2, desc[UR46][R12.64+0xd0] ;  /* 0x0000d02e0c027981 */ /* 0x000f64000c1e1100 */
[----:B-----5:R-:W-:-:S05]  /*31dd0*/  PRMT R8, R2, 0x8880, RZ ;  /* 0x0000888002087816 */ /* 0x020fca00000000ff */
[----:B------:R-:W-:-:S07]  /*31de0*/  IMAD R3, R8, R17, RZ ;  /* 0x0000001108037224 */ /* 0x000fce00078e02ff */
.L_x_1011:
[----:B------:R-:W-:Y:S05]  /*31df0*/  BSYNC B1 ;  /* 0x0000000000017941 */ /* 0x000fea0003800000 */
.L_x_1010:
[----:B------:R-:W-:Y:S01]  /*31e00*/  @!P3 IMAD R15, R34, R16, R3 ;  /* 0x00000010220fb224 */ /* 0x000fe200078e0203 */
[----:B------:R-:W-:Y:S01]  /*31e10*/  @!P4 IADD3 R8, P5, R4, UR44, RZ ;  /* 0x0000002c0408cc10 */ /* 0x000fe2000ffbe0ff */
[----:B------:R-:W-:Y:S01]  /*31e20*/  BSSY B1, `(.L_x_1012) ;  /* 0x000000b000017945 */ /* 0x000fe20003800000 */
[C---:B------:R-:W-:Y:S02]  /*31e30*/  ISETP.LT.OR P0, PT, R0.reuse, 0xd9, !P2 ;  /* 0x000000d90000780c */ /* 0x040fe40005701670 */
[----:B------:R0:W-:Y:S01]  /*31e40*/  @!P3 STG.E.U8 desc[UR46][R6.64+0xd0], R15 ;  /* 0x0000d00f0600b986 */ /* 0x0001e2000c10112e */
[----:B---3--:R-:W-:Y:S02]  /*31e50*/  @!P4 IADD3.X R9, R5, UR43, RZ, P5, !PT ;  /* 0x0000002b0509cc10 */ /* 0x008fe4000affe4ff */
[C---:B------:R-:W-:Y:S02]  /*31e60*/  ISETP.LT.OR P6, PT, R0.reuse, 0xda, !P2 ;  /* 0x000000da0000780c */ /* 0x040fe400057c1670 */
[----:B------:R-:W-:-:S02]  /*31e70*/  ISETP.LT.OR P3, PT, R0, 0xd9, !P1 ;  /* 0x000000d90000780c */ /* 0x000fc40004f61670 */
[----:B------:R-:W-:Y:S01]  /*31e80*/  ISETP.LT.OR P5, PT, R0, 0xda, !P1 ;  /* 0x000000da0000780c */ /* 0x000fe20004fa1670 */
[----:B------:R-:W-:-:S12]  /*31e90*/  @P4 BRA `(.L_x_1013) ;  /* 0x00000000000c4947 */ /* 0x000fd80003800000 */
[----:B------:R-:W0:Y:S02]  /*31ea0*/  LDG.E.U8 R2, desc[UR46][R12.64+0xd1] ;  /* 0x0000d12e0c027981 */ /* 0x000e24000c1e1100 */
[----:B0-----:R-:W-:-:S05]  /*31eb0*/  PRMT R6, R2, 0x8880, RZ ;  /* 0x0000888002067816 */ /* 0x001fca00000000ff */
[----:B------:R-:W-:-:S07]  /*31ec0*/  IMAD R3, R6, R17, RZ ;  /* 0x0000001106037224 */ /* 0x000fce00078e02ff */
.L_x_1013:
[----:B------:R-:W-:Y:S05]  /*31ed0*/  BSYNC B1 ;  /* 0x0000000000017941 */ /* 0x000fea0003800000 */
.L_x_1012:
[----:B------:R-:W-:Y:S01]  /*31ee0*/  @!P4 IMAD R35, R35, R16, R3 ;  /* 0x000000102323c224 */ /* 0x000fe200078e0203 */
[----:B------:R-:W-:Y:S04]  /*31ef0*/  BSSY B1, `(.L_x_1014) ;  /* 0x0000006000017945 */ /* 0x000fe80003800000 */
[----:B------:R3:W-:Y:S01]  /*31f00*/  @!P4 STG.E.U8 desc[UR46][R8.64+0xd1], R35 ;  /* 0x0000d1230800c986 */ /* 0x0007e2000c10112e */
[----:B------:R-:W-:Y:S05]  /*31f10*/  @P0 BRA `(.L_x_1015) ;  /* 0x00000000000c0947 */ /* 0x000fea0003800000 */
[----:B------:R-:W0:Y:S02]  /*31f20*/  LDG.E.U8 R2, desc[UR46][R10.64+0xd8] ;  /* 0x0000d82e0a027981 */ /* 0x000e24000c1e1100 */
[----:B0-----:R-:W-:-:S05]  /*31f30*/  PRMT R6, R2, 0x8880, RZ ;  /* 0x0000888002067816 */ /* 0x001fca00000000ff */
[----:B------:R-:W-:-:S07]  /*31f40*/  IMAD R3, R6, R17, RZ ;  /* 0x0000001106037224 */ /* 0x000fce00078e02ff */
.L_x_1015:
[----:B------:R-:W-:Y:S05]  /*31f50*/  BSYNC B1 ;  /* 0x0000000000017941 */ /* 0x000fea0003800000 */
.L_x_1014:
[----:B0-----:R-:W-:Y:S01]  /*31f60*/  @!P0 IMAD R7, R36, R16, R3 ;  /* 0x0000001024078224 */ /* 0x001fe200078e0203 */
[----:B------:R-:W-:Y:S04]  /*31f70*/  BSSY B1, `(.L_x_1016) ;  /* 0x0000006000017945 */ /* 0x000fe80003800000 */
[----:B------:R0:W-:Y:S01]  /*31f80*/  @!P0 STG.E.U8 desc[UR46][R4.64+0xd8], R7 ;  /* 0x0000d80704008986 */ /* 0x0001e2000c10112e */
[----:B------:R-:W-:Y:S05]  /*31f90*/  @P6 BRA `(.L_x_1017) ;  /* 0x00000000000c6947 */ /* 0x000fea0003800000 */
[----:B------:R-:W5:Y:S02]  /*31fa0*/  LDG.E.U8 R2, desc[UR46][R10.64+0xd9] ;  /* 0x0000d92e0a027981 */ /* 0x000f64000c1e1100 */
[----:B-----5:R-:W-:-:S05]  /*31fb0*/  PRMT R6, R2, 0x8880, RZ ;  /* 0x0000888002067816 */ /* 0x020fca00000000ff */
[----:B------:R-:W-:-:S07]  /*31fc0*/  IMAD R3, R6, R17, RZ ;  /* 0x0000001106037224 */ /* 0x000fce00078e02ff */
.L_x_1017:
[----:B------:R-:W-:Y:S05]  /*31fd0*/  BSYNC B1 ;  /* 0x0000000000017941 */ /* 0x000fea0003800000 */
.L_x_1016:
[----:B------:R-:W-:Y:S01]  /*31fe0*/  @!P6 IMAD R37, R37, R16, R3 ;  /* 0x000000102525e224 */ /* 0x000fe200078e0203 */
[----:B------:R-:W-:Y:S01]  /*31ff0*/  BSSY B1, `(.L_x_1018) ;  /* 0x000000a000017945 */ /* 0x000fe20003800000 */
[----:B------:R-:W-:Y:S02]  /*32000*/  ISETP.LT.OR P0, PT, R0, 0xe1, !P1 ;  /* 0x000000e10000780c */ /* 0x000fe40004f01670 */
[C---:B---3--:R-:W-:Y:S01]  /*32010*/  @!P5 IADD3 R8, P4, R4.reuse, UR44, RZ ;  /* 0x0000002c0408dc10 */ /* 0x048fe2000ff9e0ff */
[----:B------:R3:W-:Y:S01]  /*32020*/  @!P6 STG.E.U8 desc[UR46][R4.64+0xd9], R37 ;  /* 0x0000d9250400e986 */ /* 0x0007e2000c10112e */
[----:B------:R-:W-:-:S04]  /*32030*/  @!P3 IADD3 R6, P6, R4, UR44, RZ ;  /* 0x0000002c0406bc10 */ /* 0x000fc8000ffde0ff */
[----:B0-----:R-:W-:Y:S01]  /*32040*/  @!P3 IADD3.X R7, R5, UR43, RZ, P6, !PT ;  /* 0x0000002b0507bc10 */ /* 0x001fe2000b7fe4ff */
[----:B------:R-:W-:Y:S08]  /*32050*/  @P3 BRA `(.L_x_1019) ;  /* 0x00000000000c3947 */ /* 0x000ff00003800000 */
[----:B------:R-:W5:Y:S02]  /*32060*/  LDG.E.U8 R2, desc[UR46][R12.64+0xd8] ;  /* 0x0000d82e0c027981 */ /* 0x000f64000c1e1100 */
[----:B-----5:R-:W-:-:S05]  /*32070*/  PRMT R14, R2, 0x8880, RZ ;  /* 0x00008880020e7816 */ /* 0x020fca00000000ff */
[----:B------:R-:W-:-:S07]  /*32080*/  IMAD R3, R14, R17, RZ ;  /* 0x000000110e037224 */ /* 0x000fce00078e02ff */
.L_x_1019:
[----:B------:R-:W-:Y:S05]  /*32090*/  BSYNC B1 ;  /* 0x0000000000017941 */ /* 0x000fea0003800000 */
.L_x_1018:
[----:B------:R-:W-:Y:S01]  /*320a0*/  @!P3 IMAD R15, R38, R16, R3 ;  /* 0x00000010260fb224 */ /* 0x000fe200078e0203 */
[----:B------:R-:W-:Y:S01]  /*320b0*/  BSSY B1, `(.L_x_1020) ;  /* 0x0000007000017945 */ /* 0x000fe20003800000 */
[----:B------:R-:W-:-:S03]  /*320c0*/  @!P5 IADD3.X R9, R5, UR43, RZ, P4, !PT ;  /* 0x0000002b0509dc10 */ /* 0x000fc6000a7fe4ff */
[----:B------:R0:W-:Y:S01]  /*320d0*/  @!P3 STG.E.U8 desc[UR46][R6.64+0xd8], R15 ;  /* 0x0000d80f0600b986 */ /* 0x0001e2000c10112e */
[----:B------:R-:W-:Y:S05]  /*320e0*/  @P5 BRA `(.L_x_1021) ;  /* 0x00000000000c5947 */ /* 0x000fea0003800000 */
[----:B------:R-:W0:Y:S02]  /*320f0*/  LDG.E.U8 R2, desc[UR46][R12.64+0xd9] ;  /* 0x0000d92e0c027981 */ /* 0x000e24000c1e1100 */
[----:B0-----:R-:W-:-:S05]  /*32100*/  PRMT R6, R2, 0x8880, RZ ;  /* 0x0000888002067816 */ /* 0x001fca00000000ff */
[----:B------:R-:W-:-:S07]  /*32110*/  IMAD R3, R6, R17, RZ ;  /* 0x0000001106037224 */ /* 0x000fce00078e02ff */
.L_x_1021:
[----:B------:R-:W-:Y:S05]  /*32120*/  BSYNC B1 ;  /* 0x0000000000017941 */ /* 0x000fea0003800000 */
.L_x_1020:
[C---:B------:R-:W-:Y:S01]  /*32130*/  ISETP.LT.OR P3, PT, R0.reuse, 0xe1, !P2 ;  /* 0x000000e10000780c */ /* 0x040fe20005761670 */
[----:B------:R-:W-:Y:S01]  /*32140*/  @!P5 IMAD R39, R39, R16, R3 ;  /* 0x000000102727d224 */ /* 0x000fe200078e0203 */
[----:B------:R-:W-:Y:S01]  /*32150*/  BSSY B1, `(.L_x_1022) ;  /* 0x0000009000017945 */ /* 0x000fe20003800000 */
[----:B------:R-:W-:Y:S02]  /*32160*/  ISETP.LT.OR P4, PT, R0, 0xe2, !P1 ;  /* 0x000000e20000780c */ /* 0x000fe40004f81670 */
[----:B0-----:R-:W-:Y:S01]  /*32170*/  @!P0 IADD3 R6, P6, R4, UR44, RZ ;  /* 0x0000002c04068c10 */ /* 0x001fe2000ffde0ff */
[----:B------:R0:W-:Y:S01]  /*32180*/  @!P5 STG.E.U8 desc[UR46][R8.64+0xd9], R39 ;  /* 0x0000d9270800d986 */ /* 0x0001e2000c10112e */
[----:B------:R-:W-:-:S06]  /*32190*/  ISETP.LT.OR P5, PT, R0, 0xe2, !P2 ;  /* 0x000000e20000780c */ /* 0x000fcc00057a1670 */
[----:B------:R-:W-:Y:S07]  /*321a0*/  @P3 BRA `(.L_x_1023) ;  /* 0x00000000000c3947 */ /* 0x000fee0003800000 */
[----:B------:R-:W0:Y:S02]  /*321b0*/  LDG.E.U8 R2, desc[UR46][R10.64+0xe0] ;  /* 0x0000e02e0a027981 */ /* 0x000e24000c1e1100 */
[----:B0-----:R-:W-:-:S05]  /*321c0*/  PRMT R8, R2, 0x8880, RZ ;  /* 0x0000888002087816 */ /* 0x001fca00000000ff */
[----:B------:R-:W-:-:S07]  /*321d0*/  IMAD R3, R8, R17, RZ ;  /* 0x0000001108037224 */ /* 0x000fce00078e02ff */
.L_x_1023:
[----:B------:R-:W-:Y:S05]  /*321e0*/  BSYNC B1 ;  /* 0x0000000000017941 */ /* 0x000fea0003800000 */
.L_x_1022:
[----:B0-----:R-:W-:Y:S01]  /*321f0*/  @!P3 IMAD R9, R40, R16, R3 ;  /* 0x000000102809b224 */ /* 0x001fe200078e0203 */
[----:B------:R-:W-:Y:S04]  /*32200*/  BSSY B1, `(.L_x_1024) ;  /* 0x0000006000017945 */ /* 0x000fe80003800000 */
[----:B------:R0:W-:Y:S01]  /*32210*/  @!P3 STG.E.U8 desc[UR46][R4.64+0xe0], R9 ;  /* 0x0000e0090400b986 */ /* 0x0001e2000c10112e */
[----:B------:R-:W-:Y:S05]  /*32220*/  @P5 BRA `(.L_x_1025) ;  /* 0x00000000000c5947 */ /* 0x000fea0003800000 */
[----:B------:R-:W5:Y:S02]  /*32230*/  LDG.E.U8 R2, desc[UR46][R10.64+0xe1] ;  /* 0x0000e12e0a027981 */ /* 0x000f64000c1e1100 */
[----:B-----5:R-:W-:-:S05]  /*32240*/  PRMT R8, R2, 0x8880, RZ ;  /* 0x0000888002087816 */ /* 0x020fca00000000ff */
[----:B------:R-:W-:-:S07]  /*32250*/  IMAD R3, R8, R17, RZ ;  /* 0x0000001108037224 */ /* 0x000fce00078e02ff */
.L_x_1025:
[----:B------:R-:W-:Y:S05]  /*32260*/  BSYNC B1 ;  /* 0x0000000000017941 */ /* 0x000fea0003800000 */
.L_x_1024:
        /* <DEDUP_REMOVED lines=8> */
.L_x_1027:
[----:B------:R-:W-:Y:S05]  /*322f0*/  BSYNC B1 ;  /* 0x0000000000017941 */ /* 0x000fea0003800000 */
.L_x_1026:
        /* <DEDUP_REMOVED lines=10> */
[----:B------:R-:W1:Y:S02]  /*323a0*/  LDG.E.U8 R2, desc[UR46][R12.64+0xe1] ;  /* 0x0000e12e0c027981 */ /* 0x000e64000c1e1100 */
[----:B-1----:R-:W-:-:S05]  /*323b0*/  PRMT R6, R2, 0x8880, RZ ;  /* 0x0000888002067816 */ /* 0x002fca00000000ff */
[----:B------:R-:W-:-:S07]  /*323c0*/  IMAD R3, R6, R17, RZ ;  /* 0x0000001106037224 */ /* 0x000fce00078e02ff */
.L_x_1029:
[----:B------:R-:W-:Y:S05]  /*323d0*/  BSYNC B1 ;  /* 0x0000000000017941 */ /* 0x000fea0003800000 */
.L_x_1028:
[----:B------:R-:W-:Y:S01]  /*323e0*/  @!P4 IMAD R43, R43, R16, R3 ;  /* 0x000000102b2bc224 */ /* 0x000fe200078e0203 */
[----:B------:R-:W-:Y:S04]  /*323f0*/  BSSY B1, `(.L_x_1030) ;  /* 0x0000006000017945 */ /* 0x000fe80003800000 */
[----:B------:R0:W-:Y:S01]  /*32400*/  @!P4 STG.E.U8 desc[UR46][R8.64+0xe1], R43 ;  /* 0x0000e12b0800c986 */ /* 0x0001e2000c10112e */
[----:B------:R-:W-:Y:S05]  /*32410*/  @P3 BRA `(.L_x_1031) ;  /* 0x00000000000c3947 */ /* 0x000fea0003800000 */
[----:B------:R-:W1:Y:S02]  /*32420*/  LDG.E.U8 R2, desc[UR46][R10.64+0xe8] ;  /* 0x0000e82e0a027981 */ /* 0x000e64000c1e1100 */
[----:B-1----:R-:W-:-:S05]  /*32430*/  PRMT R6, R2, 0x8880, RZ ;  /* 0x0000888002067816 */ /* 0x002fca00000000ff */
[----:B------:R-:W-:-:S07]  /*32440*/  IMAD R3, R6, R17, RZ ;  /* 0x0000001106037224 */ /* 0x000fce00078e02ff */
.L_x_1031:
[----:B------:R-:W-:Y:S05]  /*32450*/  BSYNC B1 ;  /* 0x0000000000017941 */ /* 0x000fea0003800000 */
.L_x_1030:
[----:B-1----:R-:W-:Y:S01]  /*32460*/  @!P3 IMAD R7, R44, R16, R3 ;  /* 0x000000102c07b224 */ /* 0x002fe200078e0203 */
[----:B------:R-:W-:Y:S04]  /*32470*/  BSSY B1, `(.L_x_1032) ;  /* 0x0000006000017945 */ /* 0x000fe80003800000 */
[----:B------:R1:W-:Y:S01]  /*32480*/  @!P3 STG.E.U8 desc[UR46][R4.64+0xe8], R7 ;  /* 0x0000e8070400b986 */ /* 0x0003e2000c10112e */
[----:B------:R-:W-:Y:S05]  /*32490*/  @P6 BRA `(.L_x_1033) ;  /* 0x00000000000c6947 */ /* 0x000fea0003800000 */
[----:B------:R-:W5:Y:S02]  /*324a0*/  LDG.E.U8 R2, desc[UR46][R10.64+0xe9] ;  /* 0x0000e92e0a027981 */ /* 0x000f64000c1e1100 */
[----:B-----5:R-:W-:-:S05]  /*324b0*/  PRMT R6, R2, 0x8880, RZ ;  /* 0x0000888002067816 */ /* 0x020fca00000000ff */
[----:B------:R-:W-:-:S07]  /*324c0*/  IMAD R3, R6, R17, RZ ;  /* 0x0000001106037224 */ /* 0x000fce00078e02ff */
.L_x_1033:
[----:B------:R-:W-:Y:S05]  /*324d0*/  BSYNC B1 ;  /* 0x0000000000017941 */ /* 0x000fea0003800000 */
.L_x_1032:
[----:B------:R-:W-:Y:S01]  /*324e0*/  @!P6 IMAD R45, R45, R16, R3 ;  /* 0x000000102d2de224 */ /* 0x000fe200078e0203 */
[----:B------:R-:W-:Y:S01]  /*324f0*/  BSSY B1, `(.L_x_1034) ;  /* 0x000000a000017945 */ /* 0x000fe20003800000 */
[----:B------:R-:W-:Y:S02]  /*32500*/  ISETP.LT.OR P3, PT, R0, 0xf1, !P1 ;  /* 0x000000f10000780c */ /* 0x000fe40004f61670 */
[C---:B0-----:R-:W-:Y:S01]  /*32510*/  @!P5 IADD3 R8, P4, R4.reuse, UR44, RZ ;  /* 0x0000002c0408dc10 */ /* 0x041fe2000ff9e0ff */
[----:B------:R0:W-:Y:S01]  /*32520*/  @!P6 STG.E.U8 desc[UR46][R4.64+0xe9], R45 ;  /* 0x0000e92d0400e986 */ /* 0x0001e2000c10112e */
[----:B------:R-:W-:-:S04]  /*32530*/  @!P0 IADD3 R6, P6, R4, UR44, RZ ;  /* 0x0000002c04068c10 */ /* 0x000fc8000ffde0ff */
[----:B-1----:R-:W-:Y:S01]  /*32540*/  @!P0 IADD3.X R7, R5, UR43, RZ, P6, !PT ;  /* 0x0000002b05078c10 */ /* 0x002fe2000b7fe4ff */
[----:B------:R-:W-:Y:S08]  /*32550*/  @P0 BRA `(.L_x_1035) ;  /* 0x00000000000c0947 */ /* 0x000ff00003800000 */
[----:B------:R-:W5:Y:S02]  /*32560*/  LDG.E.U8 R2, desc[UR46][R12.64+0xe8] ;  /* 0x0000e82e0c027981 */ /* 0x000f64000c1e1100 */
[----:B-----5:R-:W-:-:S05]  /*32570*/  PRMT R14, R2, 0x8880, RZ ;  /* 0x00008880020e7816 */ /* 0x020fca00000000ff */
[----:B------:R-:W-:-:S07]  /*32580*/  IMAD R3, R14, R17, RZ ;  /* 0x000000110e037224 */ /* 0x000fce00078e02ff */
.L_x_1035:
[----:B------:R-:W-:Y:S05]  /*32590*/  BSYNC B1 ;  /* 0x0000000000017941 */ /* 0x000fea0003800000 */
.L_x_1034:
        /* <DEDUP_REMOVED lines=8> */
.L_x_1037:
[----:B------:R-:W-:Y:S05]  /*32620*/  BSYNC B1 ;  /* 0x0000000000017941 */ /* 0x000fea0003800000 */
.L_x_1036:
[C---:B------:R-:W-:Y:S01]  /*32630*/  ISETP.LT.OR P0, PT, R0.reuse, 0xf1, !P2 ;  /* 0x000000f10000780c */ /* 0x040fe20005701670 */
[----:B------:R-:W-:Y:S01]  /*32640*/  @!P5 IMAD R47, R47, R16, R3 ;  /* 0x000000102f2fd224 */ /* 0x000fe200078e0203 */
[----:B------:R-:W-:Y:S01]  /*32650*/  BSSY B1, `(.L_x_1038) ;  /* 0x0000009000017945 */ /* 0x000fe20003800000 */
[----:B------:R-:W-:Y:S02]  /*32660*/  ISETP.LT.OR P4, PT, R0, 0xf2, !P1 ;  /* 0x000000f20000780c */ /* 0x000fe40004f81670 */
[----:B-1----:R-:W-:Y:S01]  /*32670*/  @!P3 IADD3 R6, P6, R4, UR44, RZ ;  /* 0x0000002c0406bc10 */ /* 0x002fe2000ffde0ff */
[----:B------:R1:W-:Y:S01]  /*32680*/  @!P5 STG.E.U8 desc[UR46][R8.64+0xe9], R47 ;  /* 0x0000e92f0800d986 */ /* 0x0003e2000c10112e */
[----:B------:R-:W-:-:S06]  /*32690*/  ISETP.LT.OR P5, PT, R0, 0xf2, !P2 ;  /* 0x000000f20000780c */ /* 0x000fcc00057a1670 */
[----:B------:R-:W-:Y:S07]  /*326a0*/  @P0 BRA `(.L_x_1039) ;  /* 0x00000000000c0947 */ /* 0x000fee0003800000 */
[----:B------:R-:W1:Y:S02]  /*326b0*/  LDG.E.U8 R2, desc[UR46][R10.64+0xf0] ;  /* 0x0000f02e0a027981 */ /* 0x000e64000c1e1100 */
[----:B-1----:R-:W-:-:S05]  /*326c0*/  PRMT R8, R2, 0x8880, RZ ;  /* 0x0000888002087816 */ /* 0x002fca00000000ff */
[----:B------:R-:W-:-:S07]  /*326d0*/  IMAD R3, R8, R17, RZ ;  /* 0x0000001108037224 */ /* 0x000fce00078e02ff */
.L_x_1039:
[----:B------:R-:W-:Y:S05]  /*326e0*/  BSYNC B1 ;  /* 0x0000000000017941 */ /* 0x000fea0003800000 */
.L_x_1038:
[----:B-1----:R-:W-:Y:S01]  /*326f0*/  @!P0 IMAD R9, R48, R16, R3 ;  /* 0x0000001030098224 */ /* 0x002fe200078e0203 */
[----:B------:R-:W-:Y:S04]  /*32700*/  BSSY B1, `(.L_x_1040) ;  /* 0x0000006000017945 */ /* 0x000fe80003800000 */
[----:B------:R1:W-:Y:S01]  /*32710*/  @!P0 STG.E.U8 desc[UR46][R4.64+0xf0], R9 ;  /* 0x0000f00904008986 */ /* 0x0003e2000c10112e */
[----:B------:R-:W-:Y:S05]  /*32720*/  @P5 BRA `(.L_x_1041) ;  /* 0x00000000000c5947 */ /* 0x000fea0003800000 */
[----:B------:R-:W5:Y:S02]  /*32730*/  LDG.E.U8 R2, desc[UR46][R10.64+0xf1] ;  /* 0x0000f12e0a027981 */ /* 0x000f64000c1e1100 */
[----:B-----5:R-:W-:-:S05]  /*32740*/  PRMT R8, R2, 0x8880, RZ ;  /* 0x0000888002087816 */ /* 0x020fca00000000ff */
[----:B------:R-:W-:-:S07]  /*32750*/  IMAD R3, R8, R17, RZ ;  /* 0x0000001108037224 */ /* 0x000fce00078e02ff */
.L_x_1041:
[----:B------:R-:W-:Y:S05]  /*32760*/  BSYNC B1 ;  /* 0x0000000000017941 */ /* 0x000fea0003800000 */
.L_x_1040:
        /* <DEDUP_REMOVED lines=8> */
.L_x_1043:
[----:B------:R-:W-:Y:S05]  /*327f0*/  BSYNC B1 ;  /* 0x0000000000017941 */ /* 0x000fea0003800000 */
.L_x_1042:
[----:B------:R-:W-:Y:S01]  /*32800*/  @!P3 IMAD R15, R50, R16, R3 ;  /* 0x00000010320fb224 */ /* 0x000fe200078e0203 */
[----:B------:R-:W-:Y:S01]  /*32810*/  @!P4 IADD3 R8, P5, R4, UR44, RZ ;  /* 0x0000002c0408cc10 */ /* 0x000fe2000ffbe0ff */
[----:B------:R-:W-:Y:S01]  /*32820*/  BSSY B1, `(.L_x_1044) ;  /* 0x000000b000017945 */ /* 0x000fe20003800000 */
[C---:B------:R-:W-:Y:S02]  /*32830*/  ISETP.LT.OR P0, PT, R0.reuse, 0xf9, !P2 ;  /* 0x000000f90000780c */ /* 0x040fe40005701670 */
[----:B------:R0:W-:Y:S01]  /*32840*/  @!P3 STG.E.U8 desc[UR46][R6.64+0xf0], R15 ;  /* 0x0000f00f0600b986 */ /* 0x0001e2000c10112e */
[----:B-1----:R-:W-:Y:S02]  /*32850*/  @!P4 IADD3.X R9, R5, UR43, RZ, P5, !PT ;  /* 0x0000002b0509cc10 */ /* 0x002fe4000affe4ff */
[C---:B------:R-:W-:Y:S02]  /*32860*/  ISETP.LT.OR P6, PT, R0.reuse, 0xfa, !P2 ;  /* 0x000000fa0000780c */ /* 0x040fe400057c1670 */
[----:B------:R-:W-:-:S02]  /*32870*/  ISETP.LT.OR P3, PT, R0, 0xf9, !P1 ;  /* 0x000000f90000780c */ /* 0x000fc40004f61670 */
[----:B------:R-:W-:Y:S01]  /*32880*/  ISETP.LT.OR P5, PT, R0, 0xfa, !P1 ;  /* 0x000000fa0000780c */ /* 0x000fe20004fa1670 */
[----:B------:R-:W-:-:S12]  /*32890*/  @P4 BRA `(.L_x_1045) ;  /* 0x00000000000c4947 */ /* 0x000fd80003800000 */
[----:B------:R-:W0:Y:S02]  /*328a0*/  LDG.E.U8 R2, desc[UR46][R12.64+0xf1] ;  /* 0x0000f12e0c027981 */ /* 0x000e24000c1e1100 */
[----:B0-----:R-:W-:-:S05]  /*328b0*/  PRMT R6, R2, 0x8880, RZ ;  /* 0x0000888002067816 */ /* 0x001fca00000000ff */
[----:B------:R-:W-:-:S07]  /*328c0*/  IMAD R3, R6, R17, RZ ;  /* 0x0000001106037224 */ /* 0x000fce00078e02ff */
.L_x_1045:
[----:B------:R-:W-:Y:S05]  /*328d0*/  BSYNC B1 ;  /* 0x0000000000017941 */ /* 0x000fea0003800000 */
.L_x_1044:
[----:B------:R-:W-:Y:S01]  /*328e0*/  @!P4 IMAD R51, R51, R16, R3 ;  /* 0x000000103333c224 */ /* 0x000fe200078e0203 */
[----:B------:R-:W-:Y:S04]  /*328f0*/  BSSY B1, `(.L_x_1046) ;  /* 0x0000006000017945 */ /* 0x000fe80003800000 */
[----:B------:R1:W-:Y:S01]  /*32900*/  @!P4 STG.E.U8 desc[UR46][R8.64+0xf1], R51 ;  /* 0x0000f1330800c986 */ /* 0x0003e2000c10112e */
[----:B------:R-:W-:Y:S05]  /*32910*/  @P0 BRA `(.L_x_1047) ;  /* 0x00000000000c0947 */ /* 0x000fea0003800000 */
[----:B------:R-:W0:Y:S02]  /*32920*/  LDG.E.U8 R2, desc[UR46][R10.64+0xf8] ;  /* 0x0000f82e0a027981 */ /* 0x000e24000c1e1100 */
[----:B0-----:R-:W-:-:S05]  /*32930*/  PRMT R6, R2, 0x8880, RZ ;  /* 0x0000888002067816 */ /* 0x001fca00000000ff */
[----:B------:R-:W-:-:S07]  /*32940*/  IMAD R3, R6, R17, RZ ;  /* 0x0000001106037224 */ /* 0x000fce00078e02ff */
.L_x_1047:
[----:B------:R-:W-:Y:S05]  /*32950*/  BSYNC B1 ;  /* 0x0000000000017941 */ /* 0x000fea0003800000 */
.L_x_1046:
[----:B0-----:R-:W-:Y:S01]  /*32960*/  @!P0 IMAD R7, R52, R16, R3 ;  /* 0x0000001034078224 */ /* 0x001fe200078e0203 */
[----:B------:R-:W-:Y:S04]  /*32970*/  BSSY B1, `(.L_x_1048) ;  /* 0x0000006000017945 */ /* 0x000fe80003800000 */
[----:B------:R0:W-:Y:S01]  /*32980*/  @!P0 STG.E.U8 desc[UR46][R4.64+0xf8], R7 ;  /* 0x0000f80704008986 */ /* 0x0001e2000c10112e */
[----:B------:R-:W-:Y:S05]  /*32990*/  @P6 BRA `(.L_x_1049) ;  /* 0x00000000000c6947 */ /* 0x000fea0003800000 */
[----:B------:R-:W5:Y:S02]  /*329a0*/  LDG.E.U8 R2, desc[UR46][R10.64+0xf9] ;  /* 0x0000f92e0a027981 */ /* 0x000f64000c1e1100 */
[----:B-----5:R-:W-:-:S05]  /*329b0*/  PRMT R6, R2, 0x8880, RZ ;  /* 0x0000888002067816 */ /* 0x020fca00000000ff */
[----:B------:R-:W-:-:S07]  /*329c0*/  IMAD R3, R6, R17, RZ ;  /* 0x0000001106037224 */ /* 0x000fce00078e02ff */
.L_x_1049:
[----:B------:R-:W-:Y:S05]  /*329d0*/  BSYNC B1 ;  /* 0x0000000000017941 */ /* 0x000fea0003800000 */
.L_x_1048:
[----:B------:R-:W-:Y:S01]  /*329e0*/  @!P6 IMAD R53, R53, R16, R3 ;  /* 0x000000103535e224 */ /* 0x000fe200078e0203 */
[----:B------:R-:W-:Y:S01]  /*329f0*/  BSSY B1, `(.L_x_1050) ;  /* 0x000000a000017945 */ /* 0x000fe20003800000 */
[----:B------:R-:W-:Y:S02]  /*32a00*/  ISETP.LT.OR P0, PT, R0, 0x101, !P1 ;  /* 0x000001010000780c */ /* 0x000fe40004f01670 */
[C---:B-1----:R-:W-:Y:S01]  /*32a10*/  @!P5 IADD3 R8, P4, R4.reuse, UR44, RZ ;  /* 0x0000002c0408dc10 */ /* 0x042fe2000ff9e0ff */
[----:B------:R1:W-:Y:S01]  /*32a20*/  @!P6 STG.E.U8 desc[UR46][R4.64+0xf9], R53 ;  /* 0x0000f9350400e986 */ /* 0x0003e2000c10112e */
[----:B------:R-:W-:-:S04]  /*32a30*/  @!P3 IADD3 R6, P6, R4, UR44, RZ ;  /* 0x0000002c0406bc10 */ /* 0x000fc8000ffde0ff */
[----:B0-----:R-:W-:Y:S01]  /*32a40*/  @!P3 IADD3.X R7, R5, UR43, RZ, P6, !PT ;  /* 0x0000002b0507bc10 */ /* 0x001fe2000b7fe4ff */
[----:B------:R-:W-:Y:S08]  /*32a50*/  @P3 BRA `(.L_x_1051) ;  /* 0x00000000000c3947 */ /* 0x000ff00003800000 */
[----:B------:R-:W5:Y:S02]  /*32a60*/  LDG.E.U8 R2, desc[UR46][R12.64+0xf8] ;  /* 0x0000f82e0c027981 */ /* 0x000f64000c1e1100 */
[----:B-----5:R-:W-:-:S05]  /*32a70*/  PRMT R14, R2, 0x8880, RZ ;  /* 0x00008880020e7816 */ /* 0x020fca00000000ff */
[----:B------:R-:W-:-:S07]  /*32a80*/  IMAD R3, R14, R17, RZ ;  /* 0x000000110e037224 */ /* 0x000fce00078e02ff */
.L_x_1051:
[----:B------:R-:W-:Y:S05]  /*32a90*/  BSYNC B1 ;  /* 0x0000000000017941 */ /* 0x000fea0003800000 */
.L_x_1050:
        /* <DEDUP_REMOVED lines=8> */
.L_x_1053:
[----:B------:R-:W-:Y:S05]  /*32b20*/  BSYNC B1 ;  /* 0x0000000000017941 */ /* 0x000fea0003800000 */
.L_x_1052:
        /* <DEDUP_REMOVED lines=11> */
.L_x_1055:
[----:B------:R-:W-:Y:S05]  /*32be0*/  BSYNC B1 ;  /* 0x0000000000017941 */ /* 0x000fea0003800000 */
.L_x_1054:
[----:B0-----:R-:W-:Y:S01]  /*32bf0*/  @!P3 IMAD R9, R56, R16, R3 ;  /* 0x000000103809b224 */ /* 0x001fe200078e0203 */
[----:B------:R-:W-:Y:S04]  /*32c00*/  BSSY B1, `(.L_x_1056) ;  /* 0x0000006000017945 */ /* 0x000fe80003800000 */
[----:B------:R0:W-:Y:S01]  /*32c10*/  @!P3 STG.E.U8 desc[UR46][R4.64+0x100], R9 ;  /* 0x000100090400b986 */ /* 0x0001e2000c10112e */
[----:B------:R-:W-:Y:S05]  /*32c20*/  @P5 BRA `(.L_x_1057) ;  /* 0x00000000000c5947 */ /* 0x000fea0003800000 */
[----:B------:R-:W5:Y:S02]  /*32c30*/  LDG.E.U8 R2, desc[UR46][R10.64+0x101] ;  /* 0x0001012e0a027981 */ /* 0x000f64000c1e1100 */
[----:B-----5:R-:W-:-:S05]  /*32c40*/  PRMT R8, R2, 0x8880, RZ ;  /* 0x0000888002087816 */ /* 0x020fca00000000ff */
[----:B------:R-:W-:-:S07]  /*32c50*/  IMAD R3, R8, R17, RZ ;  /* 0x0000001108037224 */ /* 0x000fce00078e02ff */
.L_x_1057:
[----:B------:R-:W-:Y:S05]  /*32c60*/  BSYNC B1 ;  /* 0x0000000000017941 */ /* 0x000fea0003800000 */
.L_x_1056:
        /* <DEDUP_REMOVED lines=8> */
.L_x_1059:
[----:B------:R-:W-:Y:S05]  /*32cf0*/  BSYNC B1 ;  /* 0x0000000000017941 */ /* 0x000fea0003800000 */
.L_x_1058:
        /* <DEDUP_REMOVED lines=13> */
.L_x_1061:
[----:B------:R-:W-:Y:S05]  /*32dd0*/  BSYNC B1 ;  /* 0x0000000000017941 */ /* 0x000fea0003800000 */
.L_x_1060:
[----:B------:R-:W-:Y:S01]  /*32de0*/  @!P4 IMAD R59, R59, R16, R3 ;  /* 0x000000103b3bc224 */ /* 0x000fe200078e0203 */
[----:B------:R-:W-:Y:S04]  /*32df0*/  BSSY B1, `(.L_x_1062) ;  /* 0x0000006000017945 */ /* 0x000fe80003800000 */
[----:B------:R0:W-:Y:S01]  /*32e00*/  @!P4 STG.E.U8 desc[UR46][R8.64+0x101], R59 ;  /* 0x0001013b0800c986 */ /* 0x0001e2000c10112e */
[----:B------:R-:W-:Y:S05]  /*32e10*/  @P3 BRA `(.L_x_1063) ;  /* 0x00000000000c3947 */ /* 0x000fea0003800000 */
[----:B------:R-:W1:Y:S02]  /*32e20*/  LDG.E.U8 R2, desc[UR46][R10.64+0x108] ;  /* 0x0001082e0a027981 */ /* 0x000e64000c1e1100 */
[----:B-1----:R-:W-:-:S05]  /*32e30*/  PRMT R6, R2, 0x8880, RZ ;  /* 0x0000888002067816 */ /* 0x002fca00000000ff */
[----:B------:R-:W-:-:S07]  /*32e40*/  IMAD R3, R6, R17, RZ ;  /* 0x0000001106037224 */ /* 0x000fce00078e02ff */
.L_x_1063:
[----:B------:R-:W-:Y:S05]  /*32e50*/  BSYNC B1 ;  /* 0x0000000000017941 */ /* 0x000fea0003800000 */
.L_x_1062:
[----:B-1----:R-:W-:Y:S01]  /*32e60*/  @!P3 IMAD R7, R60, R16, R3 ;  /* 0x000000103c07b224 */ /* 0x002fe200078e0203 */
[----:B------:R-:W-:Y:S04]  /*32e70*/  BSSY B1, `(.L_x_1064) ;  /* 0x0000006000017945 */ /* 0x000fe80003800000 */
[----:B------:R1:W-:Y:S01]  /*32e80*/  @!P3 STG.E.U8 desc[UR46][R4.64+0x108], R7 ;  /* 0x000108070400b986 */ /* 0x0003e2000c10112e */
[----:B------:R-:W-:Y:S05]  /*32e90*/  @P6 BRA `(.L_x_1065) ;  /* 0x00000000000c6947 */ /* 0x000fea0003800000 */
[----:B------:R-:W5:Y:S02]  /*32ea0*/  LDG.E.U8 R2, desc[UR46][R10.64+0x109] ;  /* 0x0001092e0a027981 */ /* 0x000f64000c1e1100 */
[----:B-----5:R-:W-:-:S05]  /*32eb0*/  PRMT R6, R2, 0x8880, RZ ;  /* 0x0000888002067816 */ /* 0x020fca00000000ff */
[----:B------:R-:W-:-:S07]  /*32ec0*/  IMAD R3, R6, R17, RZ ;  /* 0x0000001106037224 */ /* 0x000fce00078e02ff */
.L_x_1065:
[----:B------:R-:W-:Y:S05]  /*32ed0*/  BSYNC B1 ;  /* 0x0000000000017941 */ /* 0x000fea0003800000 */
.L_x_1064:
        /* <DEDUP_REMOVED lines=11> */
.L_x_1067:
[----:B------:R-:W-:Y:S05]  /*32f90*/  BSYNC B1 ;  /* 0x0000000000017941 */ /* 0x000fea0003800000 */
.L_x_1066:
        /* <DEDUP_REMOVED lines=8> */
.L_x_1069:
[----:B------:R-:W-:Y:S05]  /*33020*/  BSYNC B1 ;  /* 0x0000000000017941 */ /* 0x000fea0003800000 */
.L_x_1068:
        /* <DEDUP_REMOVED lines=11> */
.L_x_1071:
[----:B------:R-:W-:Y:S05]  /*330e0*/  BSYNC B1 ;  /* 0x0000000000017941 */ /* 0x000fea0003800000 */
.L_x_1070:
[----:B-1----:R-:W-:Y:S01]  /*330f0*/  @!P0 IMAD R9, R64, R16, R3 ;  /* 0x0000001040098224 */ /* 0x002fe200078e0203 */
[----:B------:R-:W-:Y:S04]  /*33100*/  BSSY B1, `(.L_x_1072) ;  /* 0x0000006000017945 */ /* 0x000fe80003800000 */
[----:B------:R1:W-:Y:S01]  /*33110*/  @!P0 STG.E.U8 desc[UR46][R4.64+0x110], R9 ;  /* 0x0001100904008986 */ /* 0x0003e2000c10112e */
[----:B------:R-:W-:Y:S05]  /*33120*/  @P5 BRA `(.L_x_1073) ;  /* 0x00000000000c5947 */ /* 0x000fea0003800000 */
[----:B------:R-:W5:Y:S02]  /*33130*/  LDG.E.U8 R2, desc[UR46][R10.64+0x111] ;  /* 0x0001112e0a027981 */ /* 0x000f64000c1e1100 */
[----:B-----5:R-:W-:-:S05]  /*33140*/  PRMT R8, R2, 0x8880, RZ ;  /* 0x0000888002087816 */ /* 0x020fca00000000ff */
[----:B------:R-:W-:-:S07]  /*33150*/  IMAD R3, R8, R17, RZ ;  /* 0x0000001108037224 */ /* 0x000fce00078e02ff */
.L_x_1073:
[----:B------:R-:W-:Y:S05]  /*33160*/  BSYNC B1 ;  /* 0x0000000000017941 */ /* 0x000fea0003800000 */
.L_x_1072:
        /* <DEDUP_REMOVED lines=8> */
.L_x_1075:
[----:B------:R-:W-:Y:S05]  /*331f0*/  BSYNC B1 ;  /* 0x0000000000017941 */ /* 0x000fea0003800000 */
.L_x_1074:
        /* <DEDUP_REMOVED lines=13> */
.L_x_1077:
[----:B------:R-:W-:Y:S05]  /*332d0*/  BSYNC B1 ;  /* 0x0000000000017941 */ /* 0x000fea0003800000 */
.L_x_1076:
[----:B------:R-:W-:Y:S01]  /*332e0*/  @!P4 IMAD R67, R67, R16, R3 ;  /* 0x000000104343c224 */ /* 0x000fe200078e0203 */
[----:B------:R-:W-:Y:S04]  /*332f0*/  BSSY B1, `(.L_x_1078) ;  /* 0x0000006000017945 */ /* 0x000fe80003800000 */
[----:B------:R1:W-:Y:S01]  /*33300*/  @!P4 STG.E.U8 desc[UR46][R8.64+0x111], R67 ;  /* 0x000111430800c986 */ /* 0x0003e2000c10112e */
[----:B------:R-:W-:Y:S05]  /*33310*/  @P0 BRA `(.L_x_1079) ;  /* 0x00000000000c0947 */ /* 0x000fea0003800000 */
[----:B------:R-:W0:Y:S02]  /*33320*/  LDG.E.U8 R2, desc[UR46][R10.64+0x118] ;  /* 0x0001182e0a027981 */ /* 0x000e24000c1e1100 */
[----:B0-----:R-:W-:-:S05]  /*33330*/  PRMT R6, R2, 0x8880, RZ ;  /* 0x0000888002067816 */ /* 0x001fca00000000ff */
[----:B------:R-:W-:-:S07]  /*33340*/  IMAD R3, R6, R17, RZ ;  /* 0x0000001106037224 */ /* 0x000fce00078e02ff */
.L_x_1079:
[----:B------:R-:W-:Y:S05]  /*33350*/  BSYNC B1 ;  /* 0x0000000000017941 */ /* 0x000fea0003800000 */
.L_x_1078:
[----:B0-----:R-:W-:Y:S01]  /*33360*/  @!P0 IMAD R7, R68, R16, R3 ;  /* 0x0000001044078224 */ /* 0x001fe200078e0203 */
[----:B------:R-:W-:Y:S04]  /*33370*/  BSSY B1, `(.L_x_1080) ;  /* 0x0000006000017945 */ /* 0x000fe80003800000 */
[----:B------:R0:W-:Y:S01]  /*33380*/  @!P0 STG.E.U8 desc[UR46][R4.64+0x118], R7 ;  /* 0x0001180704008986 */ /* 0x0001e2000c10112e */
[----:B------:R-:W-:Y:S05]  /*33390*/  @P6 BRA `(.L_x_1081) ;  /* 0x00000000000c6947 */ /* 0x000fea0003800000 */
[----:B------:R-:W5:Y:S02]  /*333a0*/  LDG.E.U8 R2, desc[UR46][R10.64+0x119] ;  /* 0x0001192e0a027981 */ /* 0x000f64000c1e1100 */
[----:B-----5:R-:W-:-:S05]  /*333b0*/  PRMT R6, R2, 0x8880, RZ ;  /* 0x0000888002067816 */ /* 0x020fca00000000ff */
[----:B------:R-:W-:-:S07]  /*333c0*/  IMAD R3, R6, R17, RZ ;  /* 0x0000001106037224 */ /* 0x000fce00078e02ff */
.L_x_1081:
[----:B------:R-:W-:Y:S05]  /*333d0*/  BSYNC B1 ;  /* 0x0000000000017941 */ /* 0x000fea0003800000 */
.L_x_1080:
        /* <DEDUP_REMOVED lines=11> */
.L_x_1083:
[----:B------:R-:W-:Y:S05]  /*33490*/  BSYNC B1 ;  /* 0x0000000000017941 */ /* 0x000fea0003800000 */
.L_x_1082:
        /* <DEDUP_REMOVED lines=8> */
.L_x_1085:
[----:B------:R-:W-:Y:S05]  /*33520*/  BSYNC B1 ;  /* 0x0000000000017941 */ /* 0x000fea0003800000 */
.L_x_1084:
        /* <DEDUP_REMOVED lines=11> */
.L_x_1087:
[----:B------:R-:W-:Y:S05]  /*335e0*/  BSYNC B1 ;  /* 0x0000000000017941 */ /* 0x000fea0003800000 */
.L_x_1086:
[----:B0-----:R-:W-:Y:S01]  /*335f0*/  @!P3 IMAD R9, R72, R16, R3 ;  /* 0x000000104809b224 */ /* 0x001fe200078e0203 */
[----:B------:R-:W-:Y:S04]  /*33600*/  BSSY B1, `(.L_x_1088) ;  /* 0x0000006000017945 */ /* 0x000fe80003800000 */
[----:B------:R0:W-:Y:S01]  /*33610*/  @!P3 STG.E.U8 desc[UR46][R4.64+0x120], R9 ;  /* 0x000120090400b986 */ /* 0x0001e2000c10112e */
[----:B------:R-:W-:Y:S05]  /*33620*/  @P5 BRA `(.L_x_1089) ;  /* 0x00000000000c5947 */ /* 0x000fea0003800000 */
[----:B------:R-:W5:Y:S02]  /*33630*/  LDG.E.U8 R2, desc[UR46][R10.64+0x121] ;  /* 0x0001212e0a027981 */ /* 0x000f64000c1e1100 */
[----:B-----5:R-:W-:-:S05]  /*33640*/  PRMT R8, R2, 0x8880, RZ ;  /* 0x0000888002087816 */ /* 0x020fca00000000ff */
[----:B------:R-:W-:-:S07]  /*33650*/  IMAD R3, R8, R17, RZ ;  /* 0x0000001108037224 */ /* 0x000fce00078e02ff */
.L_x_1089:
[----:B------:R-:W-:Y:S05]  /*33660*/  BSYNC B1 ;  /* 0x0000000000017941 */ /* 0x000fea0003800000 */
.L_x_1088:
        /* <DEDUP_REMOVED lines=8> */
.L_x_1091:
[----:B------:R-:W-:Y:S05]  /*336f0*/  BSYNC B1 ;  /* 0x0000000000017941 */ /* 0x000fea0003800000 */
.L_x_1090:
        /* <DEDUP_REMOVED lines=13> */
.L_x_1093:
[----:B------:R-:W-:Y:S05]  /*337d0*/  BSYNC B1 ;  /* 0x0000000000017941 */ /* 0x000fea0003800000 */
.L_x_1092:
[----:B------:R-:W-:Y:S01]  /*337e0*/  @!P4 IMAD R75, R75, R16, R3 ;  /* 0x000000104b4bc224 */ /* 0x000fe200078e0203 */
[----:B------:R-:W-:Y:S04]  /*337f0*/  BSSY B1, `(.L_x_1094) ;  /* 0x0000006000017945 */ /* 0x000fe80003800000 */
[----:B------:R0:W-:Y:S01]  /*33800*/  @!P4 STG.E.U8 desc[UR46][R8.64+0x121], R75 ;  /* 0x0001214b0800c986 */ /* 0x0001e2000c10112e */
[----:B------:R-:W-:Y:S05]  /*33810*/  @P3 BRA `(.L_x_1095) ;  /* 0x00000000000c3947 */ /* 0x000fea0003800000 */
[----:B------:R-:W1:Y:S02]  /*33820*/  LDG.E.U8 R2, desc[UR46][R10.64+0x128] ;  /* 0x0001282e0a027981 */ /* 0x000e64000c1e1100 */
[----:B-1----:R-:W-:-:S05]  /*33830*/  PRMT R6, R2, 0x8880, RZ ;  /* 0x0000888002067816 */ /* 0x002fca00000000ff */
[----:B------:R-:W-:-:S07]  /*33840*/  IMAD R3, R6, R17, RZ ;  /* 0x0000001106037224 */ /* 0x000fce00078e02ff */
.L_x_1095:
[----:B------:R-:W-:Y:S05]  /*33850*/  BSYNC B1 ;  /* 0x0000000000017941 */ /* 0x000fea0003800000 */
.L_x_1094:
[----:B-1----:R-:W-:Y:S01]  /*33860*/  @!P3 IMAD R7, R76, R16, R3 ;  /* 0x000000104c07b224 */ /* 0x002fe200078e0203 */
[----:B------:R-:W-:Y:S04]  /*33870*/  BSSY B1, `(.L_x_1096) ;  /* 0x0000006000017945 */ /* 0x000fe80003800000 */
[----:B------:R1:W-:Y:S01]  /*33880*/  @!P3 STG.E.U8 desc[UR46][R4.64+0x128], R7 ;  /* 0x000128070400b986 */ /* 0x0003e2000c10112e */
[----:B------:R-:W-:Y:S05]  /*33890*/  @P6 BRA `(.L_x_1097) ;  /* 0x00000000000c6947 */ /* 0x000fea0003800000 */
[----:B------:R-:W5:Y:S02]  /*338a0*/  LDG.E.U8 R2, desc[UR46][R10.64+0x129] ;  /* 0x0001292e0a027981 */ /* 0x000f64000c1e1100 */
[----:B-----5:R-:W-:-:S05]  /*338b0*/  PRMT R6, R2, 0x8880, RZ ;  /* 0x0000888002067816 */ /* 0x020fca00000000ff */
[----:B------:R-:W-:-:S07]  /*338c0*/  IMAD R3, R6, R17, RZ ;  /* 0x0000001106037224 */ /* 0x000fce00078e02ff */
.L_x_1097:
[----:B------:R-:W-:Y:S05]  /*338d0*/  BSYNC B1 ;  /* 0x0000000000017941 */ /* 0x000fea0003800000 */
.L_x_1096:
        /* <DEDUP_REMOVED lines=11> */
.L_x_1099:
[----:B------:R-:W-:Y:S05]  /*33990*/  BSYNC B1 ;  /* 0x0000000000017941 */ /* 0x000fea0003800000 */
.L_x_1098:
        /* <DEDUP_REMOVED lines=8> */
.L_x_1101:
[----:B------:R-:W-:Y:S05]  /*33a20*/  BSYNC B1 ;  /* 0x0000000000017941 */ /* 0x000fea0003800000 */
.L_x_1100:
        /* <DEDUP_REMOVED lines=11> */
.L_x_1103:
[----:B------:R-:W-:Y:S05]  /*33ae0*/  BSYNC B1 ;  /* 0x0000000000017941 */ /* 0x000fea0003800000 */
.L_x_1102:
[----:B-1----:R-:W-:Y:S01]  /*33af0*/  @!P0 IMAD R9, R80, R16, R3 ;  /* 0x0000001050098224 */ /* 0x002fe200078e0203 */
[----:B------:R-:W-:Y:S04]  /*33b00*/  BSSY B1, `(.L_x_1104) ;  /* 0x0000006000017945 */ /* 0x000fe80003800000 */
[----:B------:R1:W-:Y:S01]  /*33b10*/  @!P0 STG.E.U8 desc[UR46][R4.64+0x130], R9 ;  /* 0x0001300904008986 */ /* 0x0003e2000c10112e */
[----:B------:R-:W-:Y:S05]  /*33b20*/  @P5 BRA `(.L_x_1105) ;  /* 0x00000000000c5947 */ /* 0x000fea0003800000 */
[----:B------:R-:W5:Y:S02]  /*33b30*/  LDG.E.U8 R2, desc[UR46][R10.64+0x131] ;  /* 0x0001312e0a027981 */ /* 0x000f64000c1e1100 */
[----:B-----5:R-:W-:-:S05]  /*33b40*/  PRMT R8, R2, 0x8880, RZ ;  /* 0x0000888002087816 */ /* 0x020fca00000000ff */
[----:B------:R-:W-:-:S07]  /*33b50*/  IMAD R3, R8, R17, RZ ;  /* 0x0000001108037224 */ /* 0x000fce00078e02ff */
.L_x_1105:
[----:B------:R-:W-:Y:S05]  /*33b60*/  BSYNC B1 ;  /* 0x0000000000017941 */ /* 0x000fea0003800000 */
.L_x_1104:
        /* <DEDUP_REMOVED lines=8> */
.L_x_1107:
[----:B------:R-:W-:Y:S05]  /*33bf0*/  BSYNC B1 ;  /* 0x0000000000017941 */ /* 0x000fea0003800000 */
.L_x_1106:
        /* <DEDUP_REMOVED lines=13> */
.L_x_1109:
[----:B------:R-:W-:Y:S05]  /*33cd0*/  BSYNC B1 ;  /* 0x0000000000017941 */ /* 0x000fea0003800000 */
.L_x_1108:
[----:B------:R-:W-:Y:S01]  /*33ce0*/  @!P4 IMAD R83, R83, R16, R3 ;  /* 0x000000105353c224 */ /* 0x000fe200078e0203 */
[----:B------:R-:W-:Y:S04]  /*33cf0*/  BSSY B1, `(.L_x_1110) ;  /* 0x0000006000017945 */ /* 0x000fe80003800000 */
[----:B------:R1:W-:Y:S01]  /*33d00*/  @!P4 STG.E.U8 desc[UR46][R8.64+0x131], R83 ;  /* 0x000131530800c986 */ /* 0x0003e2000c10112e */
[----:B------:R-:W-:Y:S05]  /*33d10*/  @P0 BRA `(.L_x_1111) ;  /* 0x00000000000c0947 */ /* 0x000fea0003800000 */
[----:B------:R-:W0:Y:S02]  /*33d20*/  LDG.E.U8 R2, desc[UR46][R10.64+0x138] ;  /* 0x0001382e0a027981 */ /* 0x000e24000c1e1100 */
[----:B0-----:R-:W-:-:S05]  /*33d30*/  PRMT R6, R2, 0x8880, RZ ;  /* 0x0000888002067816 */ /* 0x001fca00000000ff */
[----:B------:R-:W-:-:S07]  /*33d40*/  IMAD R3, R6, R17, RZ ;  /* 0x0000001106037224 */ /* 0x000fce00078e02ff */
.L_x_1111:
[----:B------:R-:W-:Y:S05]  /*33d50*/  BSYNC B1 ;  /* 0x0000000000017941 */ /* 0x000fea0003800000 */
.L_x_1110:
[----:B0-----:R-:W-:Y:S01]  /*33d60*/  @!P0 IMAD R7, R84, R16, R3 ;  /* 0x0000001054078224 */ /* 0x001fe200078e0203 */
[----:B------:R-:W-:Y:S04]  /*33d70*/  BSSY B1, `(.L_x_1112) ;  /* 0x0000006000017945 */ /* 0x000fe80003800000 */
[----:B------:R0:W-:Y:S01]  /*33d80*/  @!P0 STG.E.U8 desc[UR46][R4.64+0x138], R7 ;  /* 0x0001380704008986 */ /* 0x0001e2000c10112e */
[----:B------:R-:W-:Y:S05]  /*33d90*/  @P6 BRA `(.L_x_1113) ;  /* 0x00000000000c6947 */ /* 0x000fea0003800000 */
[----:B------:R-:W5:Y:S02]  /*33da0*/  LDG.E.U8 R2, desc[UR46][R10.64+0x139] ;  /* 0x0001392e0a027981 */ /* 0x000f64000c1e1100 */
[----:B-----5:R-:W-:-:S05]  /*33db0*/  PRMT R6, R2, 0x8880, RZ ;  /* 0x0000888002067816 */ /* 0x020fca00000000ff */
[----:B------:R-:W-:-:S07]  /*33dc0*/  IMAD R3, R6, R17, RZ ;  /* 0x0000001106037224 */ /* 0x000fce00078e02ff */
.L_x_1113:
[----:B------:R-:W-:Y:S05]  /*33dd0*/  BSYNC B1 ;  /* 0x0000000000017941 */ /* 0x000fea0003800000 */
.L_x_1112:
        /* <DEDUP_REMOVED lines=11> */
.L_x_1115:
[----:B------:R-:W-:Y:S05]  /*33e90*/  BSYNC B1 ;  /* 0x0000000000017941 */ /* 0x000fea0003800000 */
.L_x_1114:
        /* <DEDUP_REMOVED lines=8> */
.L_x_1117:
[----:B------:R-:W-:Y:S05]  /*33f20*/  BSYNC B1 ;  /* 0x0000000000017941 */ /* 0x000fea0003800000 */
.L_x_1116:
        /* <DEDUP_REMOVED lines=11> */
.L_x_1119:
[----:B------:R-:W-:Y:S05]  /*33fe0*/  BSYNC B1 ;  /* 0x0000000000017941 */ /* 0x000fea0003800000 */
.L_x_1118:
[----:B0-----:R-:W-:Y:S01]  /*33ff0*/  @!P3 IMAD R9, R88, R16, R3 ;  /* 0x000000105809b224 */ /* 0x001fe200078e0203 */
[----:B------:R-:W-:Y:S04]  /*34000*/  BSSY B1, `(.L_x_1120) ;  /* 0x0000006000017945 */ /* 0x000fe80003800000 */
[----:B------:R0:W-:Y:S01]  /*34010*/  @!P3 STG.E.U8 desc[UR46][R4.64+0x140], R9 ;  /* 0x000140090400b986 */ /* 0x0001e2000c10112e */
[----:B------:R-:W-:Y:S05]  /*34020*/  @P5 BRA `(.L_x_1121) ;  /* 0x00000000000c5947 */ /* 0x000fea0003800000 */
[----:B------:R-:W5:Y:S02]  /*34030*/  LDG.E.U8 R2, desc[UR46][R10.64+0x141] ;  /* 0x0001412e0a027981 */ /* 0x000f64000c1e1100 */
[----:B-----5:R-:W-:-:S05]  /*34040*/  PRMT R8, R2, 0x8880, RZ ;  /* 0x0000888002087816 */ /* 0x020fca00000000ff */
[----:B------:R-:W-:-:S07]  /*34050*/  IMAD R3, R8, R17, RZ ;  /* 0x0000001108037224 */ /* 0x000fce00078e02ff */
.L_x_1121:
[----:B------:R-:W-:Y:S05]  /*34060*/  BSYNC B1 ;  /* 0x0000000000017941 */ /* 0x000fea0003800000 */
.L_x_1120:
        /* <DEDUP_REMOVED lines=8> */
.L_x_1123:
[----:B------:R-:W-:Y:S05]  /*340f0*/  BSYNC B1 ;  /* 0x0000000000017941 */ /* 0x000fea0003800000 */
.L_x_1122:
        /* <DEDUP_REMOVED lines=13> */
.L_x_1125:
[----:B------:R-:W-:Y:S05]  /*341d0*/  BSYNC B1 ;  /* 0x0000000000017941 */ /* 0x000fea0003800000 */
.L_x_1124:
[----:B------:R-:W-:Y:S01]  /*341e0*/  @!P4 IMAD R91, R91, R16, R3 ;  /* 0x000000105b5bc224 */ /* 0x000fe200078e0203 */
[----:B------:R-:W-:Y:S04]  /*341f0*/  BSSY B1, `(.L_x_1126) ;  /* 0x0000006000017945 */ /* 0x000fe80003800000 */
[----:B------:R0:W-:Y:S01]  /*34200*/  @!P4 STG.E.U8 desc[UR46][R8.64+0x141], R91 ;  /* 0x0001415b0800c986 */ /* 0x0001e2000c10112e */
[----:B------:R-:W-:Y:S05]  /*34210*/  @P3 BRA `(.L_x_1127) ;  /* 0x00000000000c3947 */ /* 0x000fea0003800000 */
[----:B------:R-:W1:Y:S02]  /*34220*/  LDG.E.U8 R2, desc[UR46][R10.64+0x148] ;  /* 0x0001482e0a027981 */ /* 0x000e64000c1e1100 */
[----:B-1----:R-:W-:-:S05]  /*34230*/  PRMT R6, R2, 0x8880, RZ ;  /* 0x0000888002067816 */ /* 0x002fca00000000ff */
[----:B------:R-:W-:-:S07]  /*34240*/  IMAD R3, R6, R17, RZ ;  /* 0x0000001106037224 */ /* 0x000fce00078e02ff */
.L_x_1127:
[----:B------:R-:W-:Y:S05]  /*34250*/  BSYNC B1 ;  /* 0x0000000000017941 */ /* 0x000fea0003800000 */
.L_x_1126:
[----:B-1----:R-:W-:Y:S01]  /*34260*/  @!P3 IMAD R7, R92, R16, R3 ;  /* 0x000000105c07b224 */ /* 0x002fe200078e0203 */
[----:B------:R-:W-:Y:S04]  /*34270*/  BSSY B1, `(.L_x_1128) ;  /* 0x0000006000017945 */ /* 0x000fe80003800000 */
[----:B------:R1:W-:Y:S01]  /*34280*/  @!P3 STG.E.U8 desc[UR46][R4.64+0x148], R7 ;  /* 0x000148070400b986 */ /* 0x0003e2000c10112e */
[----:B------:R-:W-:Y:S05]  /*34290*/  @P6 BRA `(.L_x_1129) ;  /* 0x00000000000c6947 */ /* 0x000fea0003800000 */
[----:B------:R-:W5:Y:S02]  /*342a0*/  LDG.E.U8 R2, desc[UR46][R10.64+0x149] ;  /* 0x0001492e0a027981 */ /* 0x000f64000c1e1100 */
[----:B-----5:R-:W-:-:S05]  /*342b0*/  PRMT R6, R2, 0x8880, RZ ;  /* 0x0000888002067816 */ /* 0x020fca00000000ff */
[----:B------:R-:W-:-:S07]  /*342c0*/  IMAD R3, R6, R17, RZ ;  /* 0x0000001106037224 */ /* 0x000fce00078e02ff */
.L_x_1129:
[----:B------:R-:W-:Y:S05]  /*342d0*/  BSYNC B1 ;  /* 0x0000000000017941 */ /* 0x000fea0003800000 */
.L_x_1128:
        /* <DEDUP_REMOVED lines=11> */
.L_x_1131:
[----:B------:R-:W-:Y:S05]  /*34390*/  BSYNC B1 ;  /* 0x0000000000017941 */ /* 0x000fea0003800000 */
.L_x_1130:
        /* <DEDUP_REMOVED lines=8> */
.L_x_1133:
[----:B------:R-:W-:Y:S05]  /*34420*/  BSYNC B1 ;  /* 0x0000000000017941 */ /* 0x000fea0003800000 */
.L_x_1132:
        /* <DEDUP_REMOVED lines=11> */
.L_x_1135:
[----:B------:R-:W-:Y:S05]  /*344e0*/  BSYNC B1 ;  /* 0x0000000000017941 */ /* 0x000fea0003800000 */
.L_x_1134:
[----:B-1----:R-:W-:Y:S01]  /*344f0*/  @!P0 IMAD R9, R96, R16, R3 ;  /* 0x0000001060098224 */ /* 0x002fe200078e0203 */
[----:B------:R-:W-:Y:S04]  /*34500*/  BSSY B1, `(.L_x_1136) ;  /* 0x0000006000017945 */ /* 0x000fe80003800000 */
[----:B------:R1:W-:Y:S01]  /*34510*/  @!P0 STG.E.U8 desc[UR46][R4.64+0x150], R9 ;  /* 0x0001500904008986 */ /* 0x0003e2000c10112e */
[----:B------:R-:W-:Y:S05]  /*34520*/  @P5 BRA `(.L_x_1137) ;  /* 0x00000000000c5947 */ /* 0x000fea0003800000 */
[----:B------:R-:W5:Y:S02]  /*34530*/  LDG.E.U8 R2, desc[UR46][R10.64+0x151] ;  /* 0x0001512e0a027981 */ /* 0x000f64000c1e1100 */
[----:B-----5:R-:W-:-:S05]  /*34540*/  PRMT R8, R2, 0x8880, RZ ;  /* 0x0000888002087816 */ /* 0x020fca00000000ff */
[----:B------:R-:W-:-:S07]  /*34550*/  IMAD R3, R8, R17, RZ ;  /* 0x0000001108037224 */ /* 0x000fce00078e02ff */
.L_x_1137:
[----:B------:R-:W-:Y:S05]  /*34560*/  BSYNC B1 ;  /* 0x0000000000017941 */ /* 0x000fea0003800000 */
.L_x_1136:
        /* <DEDUP_REMOVED lines=8> */
.L_x_1139:
[----:B------:R-:W-:Y:S05]  /*345f0*/  BSYNC B1 ;  /* 0x0000000000017941 */ /* 0x000fea0003800000 */
.L_x_1138:
        /* <DEDUP_REMOVED lines=13> */
.L_x_1141:
[----:B------:R-:W-:Y:S05]  /*346d0*/  BSYNC B1 ;  /* 0x0000000000017941 */ /* 0x000fea0003800000 */
.L_x_1140:
[----:B------:R-:W-:Y:S01]  /*346e0*/  @!P4 IMAD R99, R99, R16, R3 ;  /* 0x000000106363c224 */ /* 0x000fe200078e0203 */
[----:B------:R-:W-:Y:S04]  /*346f0*/  BSSY B1, `(.L_x_1142) ;  /* 0x0000006000017945 */ /* 0x000fe80003800000 */
[----:B------:R1:W-:Y:S01]  /*34700*/  @!P4 STG.E.U8 desc[UR46][R8.64+0x151], R99 ;  /* 0x000151630800c986 */ /* 0x0003e2000c10112e */
[----:B------:R-:W-:Y:S05]  /*34710*/  @P0 BRA `(.L_x_1143) ;  /* 0x00000000000c0947 */ /* 0x000fea0003800000 */
[----:B------:R-:W0:Y:S02]  /*34720*/  LDG.E.U8 R2, desc[UR46][R10.64+0x158] ;  /* 0x0001582e0a027981 */ /* 0x000e24000c1e1100 */
[----:B0-----:R-:W-:-:S05]  /*34730*/  PRMT R6, R2, 0x8880, RZ ;  /* 0x0000888002067816 */ /* 0x001fca00000000ff */
[----:B------:R-:W-:-:S07]  /*34740*/  IMAD R3, R6, R17, RZ ;  /* 0x0000001106037224 */ /* 0x000fce00078e02ff */
.L_x_1143:
[----:B------:R-:W-:Y:S05]  /*34750*/  BSYNC B1 ;  /* 0x0000000000017941 */ /* 0x000fea0003800000 */
.L_x_1142:
[----:B0-----:R-:W-:Y:S01]  /*34760*/  @!P0 IMAD R7, R100, R16, R3 ;  /* 0x0000001064078224 */ /* 0x001fe200078e0203 */
[----:B------:R-:W-:Y:S04]  /*34770*/  BSSY B1, `(.L_x_1144) ;  /* 0x0000006000017945 */ /* 0x000fe80003800000 */
[----:B------:R0:W-:Y:S01]  /*34780*/  @!P0 STG.E.U8 desc[UR46][R4.64+0x158], R7 ;  /* 0x0001580704008986 */ /* 0x0001e2000c10112e */
[----:B------:R-:W-:Y:S05]  /*34790*/  @P6 BRA `(.L_x_1145) ;  /* 0x00000000000c6947 */ /* 0x000fea0003800000 */
[----:B------:R-:W5:Y:S02]  /*347a0*/  LDG.E.U8 R2, desc[UR46][R10.64+0x159] ;  /* 0x0001592e0a027981 */ /* 0x000f64000c1e1100 */
[----:B-----5:R-:W-:-:S05]  /*347b0*/  PRMT R6, R2, 0x8880, RZ ;  /* 0x0000888002067816 */ /* 0x020fca00000000ff */
[----:B------:R-:W-:-:S07]  /*347c0*/  IMAD R3, R6, R17, RZ ;  /* 0x0000001106037224 */ /* 0x000fce00078e02ff */
.L_x_1145:
[----:B------:R-:W-:Y:S05]  /*347d0*/  BSYNC B1 ;  /* 0x0000000000017941 */ /* 0x000fea0003800000 */
.L_x_1144:
        /* <DEDUP_REMOVED lines=11> */
.L_x_1147:
[----:B------:R-:W-:Y:S05]  /*34890*/  BSYNC B1 ;  /* 0x0000000000017941 */ /* 0x000fea0003800000 */
.L_x_1146:
        /* <DEDUP_REMOVED lines=8> */
.L_x_1149:
[----:B------:R-:W-:Y:S05]  /*34920*/  BSYNC B1 ;  /* 0x0000000000017941 */ /* 0x000fea0003800000 */
.L_x_1148:
        /* <DEDUP_REMOVED lines=11> */
.L_x_1151:
[----:B------:R-:W-:Y:S05]  /*349e0*/  BSYNC B1 ;  /* 0x0000000000017941 */ /* 0x000fea0003800000 */
.L_x_1150:
[----:B0-----:R-:W-:Y:S01]  /*349f0*/  @!P3 IMAD R9, R104, R16, R3 ;  /* 0x000000106809b224 */ /* 0x001fe200078e0203 */
[----:B------:R-:W-:Y:S04]  /*34a00*/  BSSY B1, `(.L_x_1152) ;  /* 0x0000006000017945 */ /* 0x000fe80003800000 */
[----:B------:R0:W-:Y:S01]  /*34a10*/  @!P3 STG.E.U8 desc[UR46][R4.64+0x160], R9 ;  /* 0x000160090400b986 */ /* 0x0001e2000c10112e */
[----:B------:R-:W-:Y:S05]  /*34a20*/  @P5 BRA `(.L_x_1153) ;  /* 0x00000000000c5947 */ /* 0x000fea0003800000 */
[----:B------:R-:W5:Y:S02]  /*34a30*/  LDG.E.U8 R2, desc[UR46][R10.64+0x161] ;  /* 0x0001612e0a027981 */ /* 0x000f64000c1e1100 */
[----:B-----5:R-:W-:-:S05]  /*34a40*/  PRMT R8, R2, 0x8880, RZ ;  /* 0x0000888002087816 */ /* 0x020fca00000000ff */
[----:B------:R-:W-:-:S07]  /*34a50*/  IMAD R3, R8, R17, RZ ;  /* 0x0000001108037224 */ /* 0x000fce00078e02ff */
.L_x_1153:
[----:B------:R-:W-:Y:S05]  /*34a60*/  BSYNC B1 ;  /* 0x0000000000017941 */ /* 0x000fea0003800000 */
.L_x_1152:
        /* <DEDUP_REMOVED lines=8> */
.L_x_1155:
[----:B------:R-:W-:Y:S05]  /*34af0*/  BSYNC B1 ;  /* 0x0000000000017941 */ /* 0x000fea0003800000 */
.L_x_1154:
        /* <DEDUP_REMOVED lines=13> */
.L_x_1157:
[----:B------:R-:W-:Y:S05]  /*34bd0*/  BSYNC B1 ;  /* 0x0000000000017941 */ /* 0x000fea0003800000 */
.L_x_1156:
[----:B------:R-:W-:Y:S01]  /*34be0*/  @!P4 IMAD R107, R107, R16, R3 ;  /* 0x000000106b6bc224 */ /* 0x000fe200078e0203 */
[----:B------:R-:W-:Y:S04]  /*34bf0*/  BSSY B1, `(.L_x_1158) ;  /* 0x0000006000017945 */ /* 0x000fe80003800000 */
[----:B------:R0:W-:Y:S01]  /*34c00*/  @!P4 STG.E.U8 desc[UR46][R8.64+0x161], R107 ;  /* 0x0001616b0800c986 */ /* 0x0001e2000c10112e */
[----:B------:R-:W-:Y:S05]  /*34c10*/  @P3 BRA `(.L_x_1159) ;  /* 0x00000000000c3947 */ /* 0x000fea0003800000 */
[----:B------:R-:W1:Y:S02]  /*34c20*/  LDG.E.U8 R2, desc[UR46][R10.64+0x168] ;  /* 0x0001682e0a027981 */ /* 0x000e64000c1e1100 */
[----:B-1----:R-:W-:-:S05]  /*34c30*/  PRMT R6, R2, 0x8880, RZ ;  /* 0x0000888002067816 */ /* 0x002fca00000000ff */
[----:B------:R-:W-:-:S07]  /*34c40*/  IMAD R3, R6, R17, RZ ;  /* 0x0000001106037224 */ /* 0x000fce00078e02ff */
.L_x_1159:
[----:B------:R-:W-:Y:S05]  /*34c50*/  BSYNC B1 ;  /* 0x0000000000017941 */ /* 0x000fea0003800000 */
.L_x_1158:
[----:B-1----:R-:W-:Y:S01]  /*34c60*/  @!P3 IMAD R7, R108, R16, R3 ;  /* 0x000000106c07b224 */ /* 0x002fe200078e0203 */
[----:B------:R-:W-:Y:S04]  /*34c70*/  BSSY B1, `(.L_x_1160) ;  /* 0x0000006000017945 */ /* 0x000fe80003800000 */
[----:B------:R1:W-:Y:S01]  /*34c80*/  @!P3 STG.E.U8 desc[UR46][R4.64+0x168], R7 ;  /* 0x000168070400b986 */ /* 0x0003e2000c10112e */
[----:B------:R-:W-:Y:S05]  /*34c90*/  @P6 BRA `(.L_x_1161) ;  /* 0x00000000000c6947 */ /* 0x000fea0003800000 */
[----:B------:R-:W5:Y:S02]  /*34ca0*/  LDG.E.U8 R2, desc[UR46][R10.64+0x169] ;  /* 0x0001692e0a027981 */ /* 0x000f64000c1e1100 */
[----:B-----5:R-:W-:-:S05]  /*34cb0*/  PRMT R6, R2, 0x8880, RZ ;  /* 0x0000888002067816 */ /* 0x020fca00000000ff */
[----:B------:R-:W-:-:S07]  /*34cc0*/  IMAD R3, R6, R17, RZ ;  /* 0x0000001106037224 */ /* 0x000fce00078e02ff */
.L_x_1161:
[----:B------:R-:W-:Y:S05]  /*34cd0*/  BSYNC B1 ;  /* 0x0000000000017941 */ /* 0x000fea0003800000 */
.L_x_1160:
[----:B------:R-:W-:Y:S01]  /*34ce0*/  @!P6 IMAD R109, R109, R16, R3 ;  /* 0x000000106d6de224 */ /* 0x000fe200078e0203 */
[----:B------:R-:W-:Y:S01]  /*34cf0*/  @!P0 IADD3 R6, P4, R4, UR44, RZ ;  /* 0x0000002c04068c10 */ /* 0x000fe2000ff9e0ff */
[----:B------:R-:W-:Y:S01]  /*34d00*/  BSSY B1, `(.L_x_1162) ;  /* 0x000000a000017945 */ /* 0x000fe20003800000 */
[C---:B------:R-:W-:Y:S02]  /*34d10*/  ISETP.LT.OR P3, PT, R0.reuse, 0x171, !P1 ;  /* 0x000001710000780c */ /* 0x040fe40004f61670 */
[----:B------:R2:W-:Y:S01]  /*34d20*/  @!P6 STG.E.U8 desc[UR46][R4.64+0x169], R109 ;  /* 0x0001696d0400e986 */ /* 0x0005e2000c10112e */
[----:B-1----:R-:W-:Y:S02]  /*34d30*/  @!P0 IADD3.X R7, R5, UR43, RZ, P4, !PT ;  /* 0x0000002b05078c10 */ /* 0x002fe4000a7fe4ff */
[----:B------:R-:W-:Y:S02]  /*34d40*/  ISETP.LT.OR P6, PT, R0, 0x171, !P2 ;  /* 0x000001710000780c */ /* 0x000fe400057c1670 */
[----:B0-----:R-:W-:Y:S01]  /*34d50*/  @!P5 IADD3 R8, P4, R4, UR44, RZ ;  /* 0x0000002c0408dc10 */ /* 0x001fe2000ff9e0ff */
[----:B------:R-:W-:-:S12]  /*34d60*/  @P0 BRA `(.L_x_1163) ;  /* 0x00000000000c0947 */ /* 0x000fd80003800000 */
[----:B------:R-:W5:Y:S02]  /*34d70*/  LDG.E.U8 R2, desc[UR46][R12.64+0x168] ;  /* 0x0001682e0c027981 */ /* 0x000f64000c1e1100 */
[----:B-----5:R-:W-:-:S05]  /*34d80*/  PRMT R14, R2, 0x8880, RZ ;  /* 0x00008880020e7816 */ /* 0x020fca00000000ff */
[----:B------:R-:W-:-:S07]  /*34d90*/  IMAD R3, R14, R17, RZ ;  /* 0x000000110e037224 */ /* 0x000fce00078e02ff */
.L_x_1163:
[----:B------:R-:W-:Y:S05]  /*34da0*/  BSYNC B1 ;  /* 0x0000000000017941 */ /* 0x000fea0003800000 */
.L_x_1162:
        /* <DEDUP_REMOVED lines=8> */
.L_x_1165:
[----:B------:R-:W-:Y:S05]  /*34e30*/  BSYNC B1 ;  /* 0x0000000000017941 */ /* 0x000fea0003800000 */
.L_x_1164:
[----:B------:R-:W-:Y:S01]  /*34e40*/  @!P5 IMAD R111, R111, R16, R3 ;  /* 0x000000106f6fd224 */ /* 0x000fe200078e0203 */
[----:B------:R-:W-:Y:S04]  /*34e50*/  BSSY B1, `(.L_x_1166) ;  /* 0x0000006000017945 */ /* 0x000fe80003800000 */
[----:B------:R1:W-:Y:S01]  /*34e60*/  @!P5 STG.E.U8 desc[UR46][R8.64+0x169], R111 ;  /* 0x0001696f0800d986 */ /* 0x0003e2000c10112e */
[----:B------:R-:W-:Y:S05]  /*34e70*/  @P6 BRA `(.L_x_1167) ;  /* 0x00000000000c6947 */ /* 0x000fea0003800000 */
[----:B------:R-:W0:Y:S02]  /*34e80*/  LDG.E.U8 R2, desc[UR46][R10.64+0x170] ;  /* 0x0001702e0a027981 */ /* 0x000e24000c1e1100 */
[----:B0-----:R-:W-:-:S05]  /*34e90*/  PRMT R6, R2, 0x8880, RZ ;  /* 0x0000888002067816 */ /* 0x001fca00000000ff */
[----:B------:R-:W-:-:S07]  /*34ea0*/  IMAD R3, R6, R17, RZ ;  /* 0x0000001106037224 */ /* 0x000fce00078e02ff */
.L_x_1167:
[----:B------:R-:W-:Y:S05]  /*34eb0*/  BSYNC B1 ;  /* 0x0000000000017941 */ /* 0x000fea0003800000 */
.L_x_1166:
[----:B------:R-:W-:Y:S01]  /*34ec0*/  ISETP.LT.OR P5, PT, R0, 0x172, !P2 ;  /* 0x000001720000780c */ /* 0x000fe200057a1670 */
[----:B-1----:R-:W-:Y:S01]  /*34ed0*/  @!P6 IMAD R9, R112, R16, R3 ;  /* 0x000000107009e224 */ /* 0x002fe200078e0203 */
[----:B------:R-:W-:Y:S01]  /*34ee0*/  BSSY B1, `(.L_x_1168) ;  /* 0x0000009000017945 */ /* 0x000fe20003800000 */
[C---:B------:R-:W-:Y:S02]  /*34ef0*/  ISETP.LT.OR P4, PT, R0.reuse, 0x172, !P1 ;  /* 0x000001720000780c */ /* 0x040fe40004f81670 */
[----:B------:R-:W-:Y:S01]  /*34f00*/  ISETP.LT.OR P0, PT, R0, 0x179, !P1 ;  /* 0x000001790000780c */ /* 0x000fe20004f01670 */
[----:B------:R1:W-:Y:S01]  /*34f10*/  @!P6 STG.E.U8 desc[UR46][R4.64+0x170], R9 ;  /* 0x000170090400e986 */ /* 0x0003e2000c10112e */
[----:B0-----:R-:W-:-:S06]  /*34f20*/  @!P3 IADD3 R6, P6, R4, UR44, RZ ;  /* 0x0000002c0406bc10 */ /* 0x001fcc000ffde0ff */
[----:B------:R-:W-:Y:S07]  /*34f30*/  @P5 BRA `(.L_x_1169) ;  /* 0x00000000000c5947 */ /* 0x000fee0003800000 */
[----:B------:R-:W5:Y:S02]  /*34f40*/  LDG.E.U8 R2, desc[UR46][R10.64+0x171] ;  /* 0x0001712e0a027981 */ /* 0x000f64000c1e1100 */
[----:B-----5:R-:W-:-:S05]  /*34f50*/  PRMT R8, R2, 0x8880, RZ ;  /* 0x0000888002087816 */ /* 0x020fca00000000ff */
[----:B------:R-:W-:-:S07]  /*34f60*/  IMAD R3, R8, R17, RZ ;  /* 0x0000001108037224 */ /* 0x000fce00078e02ff */
.L_x_1169:
[----:B------:R-:W-:Y:S05]  /*34f70*/  BSYNC B1 ;  /* 0x0000000000017941 */ /* 0x000fea0003800000 */
.L_x_1168:
        /* <DEDUP_REMOVED lines=8> */
.L_x_1171:
[----:B------:R-:W-:Y:S05]  /*35000*/  BSYNC B1 ;  /* 0x0000000000017941 */ /* 0x000fea0003800000 */
.L_x_1170:
[----:B------:R-:W-:Y:S01]  /*35010*/  @!P3 IMAD R15, R114, R16, R3 ;  /* 0x00000010720fb224 */ /* 0x000fe200078e0203 */
[----:B------:R-:W-:Y:S01]  /*35020*/  BSSY B1, `(.L_x_1172) ;  /* 0x000000b000017945 */ /* 0x000fe20003800000 */
[C---:B------:R-:W-:Y:S02]  /*35030*/  ISETP.LT.OR P5, PT, R0.reuse, 0x179, !P2 ;  /* 0x000001790000780c */ /* 0x040fe400057a1670 */
[----:B------:R-:W-:Y:S01]  /*35040*/  ISETP.LT.OR P2, PT, R0, 0x17a, !P2 ;  /* 0x0000017a0000780c */ /* 0x000fe20005741670 */
[----:B------:R0:W-:Y:S01]  /*35050*/  @!P3 STG.E.U8 desc[UR46][R6.64+0x170], R15 ;  /* 0x0001700f0600b986 */ /* 0x0001e2000c10112e */
[C---:B------:R-:W-:Y:S02]  /*35060*/  @!P4 IADD3 R8, P3, R4.reuse, UR44, RZ ;  /* 0x0000002c0408cc10 */ /* 0x040fe4000ff7e0ff */
[----:B------:R-:W-:Y:S02]  /*35070*/  @!P0 IADD3 R14, P6, R4, UR44, RZ ;  /* 0x0000002c040e8c10 */ /* 0x000fe4000ffde0ff */
[----:B-1----:R-:W-:Y:S01]  /*35080*/  @!P4 IADD3.X R9, R5, UR43, RZ, P3, !PT ;  /* 0x0000002b0509cc10 */ /* 0x002fe20009ffe4ff */
[----:B------:R-:W-:Y:S10]  /*35090*/  @P4 BRA `(.L_x_1173) ;  /* 0x00000000000c4947 */ /* 0x000ff40003800000 */
[----:B------:R-:W0:Y:S02]  /*350a0*/  LDG.E.U8 R2, desc[UR46][R12.64+0x171] ;  /* 0x0001712e0c027981 */ /* 0x000e24000c1e1100 */
[----:B0-----:R-:W-:-:S05]  /*350b0*/  PRMT R6, R2, 0x8880, RZ ;  /* 0x0000888002067816 */ /* 0x001fca00000000ff */
[----:B------:R-:W-:-:S07]  /*350c0*/  IMAD R3, R6, R17, RZ ;  /* 0x0000001106037224 */ /* 0x000fce00078e02ff */
.L_x_1173:
[----:B------:R-:W-:Y:S05]  /*350d0*/  BSYNC B1 ;  /* 0x0000000000017941 */ /* 0x000fea0003800000 */
.L_x_1172:
[----:B------:R-:W-:Y:S01]  /*350e0*/  @!P4 IMAD R115, R115, R16, R3 ;  /* 0x000000107373c224 */ /* 0x000fe200078e0203 */
[----:B------:R-:W-:Y:S04]  /*350f0*/  BSSY B1, `(.L_x_1174) ;  /* 0x0000006000017945 */ /* 0x000fe80003800000 */
[----:B------:R1:W-:Y:S01]  /*35100*/  @!P4 STG.E.U8 desc[UR46][R8.64+0x171], R115 ;  /* 0x000171730800c986 */ /* 0x0003e2000c10112e */
[----:B------:R-:W-:Y:S05]  /*35110*/  @P5 BRA `(.L_x_1175) ;  /* 0x00000000000c5947 */ /* 0x000fea0003800000 */
[----:B------:R-:W0:Y:S02]  /*35120*/  LDG.E.U8 R2, desc[UR46][R10.64+0x178] ;  /* 0x0001782e0a027981 */ /* 0x000e24000c1e1100 */
[----:B0-----:R-:W-:-:S05]  /*35130*/  PRMT R6, R2, 0x8880, RZ ;  /* 0x0000888002067816 */ /* 0x001fca00000000ff */
[----:B------:R-:W-:-:S07]  /*35140*/  IMAD R3, R6, R17, RZ ;  /* 0x0000001106037224 */ /* 0x000fce00078e02ff */
.L_x_1175:
[----:B------:R-:W-:Y:S05]  /*35150*/  BSYNC B1 ;  /* 0x0000000000017941 */ /* 0x000fea0003800000 */
.L_x_1174:
[----:B0-----:R-:W-:Y:S01]  /*35160*/  @!P5 IMAD R7, R116, R16, R3 ;  /* 0x000000107407d224 */ /* 0x001fe200078e0203 */
[----:B------:R-:W-:Y:S04]  /*35170*/  BSSY B1, `(.L_x_1176) ;  /* 0x0000006000017945 */ /* 0x000fe80003800000 */
[----:B------:R0:W-:Y:S01]  /*35180*/  @!P5 STG.E.U8 desc[UR46][R4.64+0x178], R7 ;  /* 0x000178070400d986 */ /* 0x0001e2000c10112e */
[----:B------:R-:W-:Y:S05]  /*35190*/  @P2 BRA `(.L_x_1177) ;  /* 0x00000000000c2947 */ /* 0x000fea0003800000 */
[----:B------:R-:W5:Y:S02]  /*351a0*/  LDG.E.U8 R2, desc[UR46][R10.64+0x179] ;  /* 0x0001792e0a027981 */ /* 0x000f64000c1e1100 */
[----:B-----5:R-:W-:-:S05]  /*351b0*/  PRMT R6, R2, 0x8880, RZ ;  /* 0x0000888002067816 */ /* 0x020fca00000000ff */
[----:B------:R-:W-:-:S07]  /*351c0*/  IMAD R3, R6, R17, RZ ;  /* 0x0000001106037224 */ /* 0x000fce00078e02ff */
.L_x_1177:
[----:B------:R-:W-:Y:S05]  /*351d0*/  BSYNC B1 ;  /* 0x0000000000017941 */ /* 0x000fea0003800000 */
.L_x_1176:
        /* <DEDUP_REMOVED lines=8> */
.L_x_1179:
[----:B------:R-:W-:Y:S05]  /*35260*/  BSYNC B1 ;  /* 0x0000000000017941 */ /* 0x000fea0003800000 */
.L_x_1178:
[----:B0-----:R-:W-:Y:S01]  /*35270*/  @!P0 IMAD R7, R118, R16, R3 ;  /* 0x0000001076078224 */ /* 0x001fe200078e0203 */
[----:B------:R-:W-:Y:S01]  /*35280*/  ISETP.LT.OR P1, PT, R0, 0x17a, !P1 ;  /* 0x0000017a0000780c */ /* 0x000fe20004f21670 */
[----:B------:R-:W-:Y:S03]  /*35290*/  BSSY B1, `(.L_x_1180) ;  /* 0x0000006000017945 */ /* 0x000fe60003800000 */
[----:B------:R0:W-:Y:S09]  /*352a0*/  @!P0 STG.E.U8 desc[UR46][R14.64+0x178], R7 ;  /* 0x000178070e008986 */ /* 0x0001f2000c10112e */
[----:B------:R-:W-:Y:S05]  /*352b0*/  @P1 BRA `(.L_x_1181) ;  /* 0x00000000000c1947 */ /* 0x000fea0003800000 */
[----:B------:R-:W5:Y:S02]  /*352c0*/  LDG.E.U8 R2, desc[UR46][R12.64+0x179] ;  /* 0x0001792e0c027981 */ /* 0x000f64000c1e1100 */
[----:B-----5:R-:W-:-:S05]  /*352d0*/  PRMT R0, R2, 0x8880, RZ ;  /* 0x0000888002007816 */ /* 0x020fca00000000ff */
[----:B------:R-:W-:-:S07]  /*352e0*/  IMAD R3, R0, R17, RZ ;  /* 0x0000001100037224 */ /* 0x000fce00078e02ff */
.L_x_1181:
[----:B------:R-:W-:Y:S05]  /*352f0*/  BSYNC B1 ;  /* 0x0000000000017941 */ /* 0x000fea0003800000 */
.L_x_1180:
[----:B------:R-:W-:Y:S01]  /*35300*/  IMAD R3, R119, R16, R3 ;  /* 0x0000001077037224 */ /* 0x000fe200078e0203 */
[----:B------:R-:W-:Y:S06]  /*35310*/  @P1 BRA `(.L_x_1182) ;  /* 0x000000b400741947 */ /* 0x000fec0003800000 */
[----:B--234-:R-:W-:-:S04]  /*35320*/  IADD3 R4, P0, R4, UR44, RZ ;  /* 0x0000002c04047c10 */ /* 0x01cfc8000ff1e0ff */
[----:B------:R-:W-:-:S05]  /*35330*/  IADD3.X R5, R5, UR43, RZ, P0, !PT ;  /* 0x0000002b05057c10 */ /* 0x000fca00087fe4ff */
[----:B------:R2:W-:Y:S01]  /*35340*/  STG.E.U8 desc[UR46][R4.64+0x179], R3 ;  /* 0x0001790304007986 */ /* 0x0005e2000c10112e */
[----:B------:R-:W-:Y:S05]  /*35350*/  BRA `(.L_x_1182) ;  /* 0x000000b400647947 */ /* 0x000fea0003800000 */
.L_x_33:
[----:B------:R-:W2:Y:S01]  /*35360*/  LDL.LU R3, [R1+0x480] ;  /* 0x0004800001037983 */ /* 0x000ea20000300800 */
[----:B------:R-:W-:Y:S01]  /*35370*/  ISETP.GE.AND P3, PT, R220, 0x1, PT ;  /* 0x00000001dc00780c */ /* 0x000fe20003f66270 */
[----:B------:R-:W-:Y:S02]  /*35380*/  ULDC.64 UR4, c[0x0][0x5c0] ;  /* 0x0001700000047ab9 */ /* 0x000fe40000000a00 */
[----:B------:R-:W3:Y:S01]  /*35390*/  LDL.LU R4, [R1+0x484] ;  /* 0x0004840001047983 */ /* 0x000ee20000300800 */
[----:B------:R-:W-:Y:S02]  /*353a0*/  ISETP.LT.OR P0, PT, R0, 0x1, !P3 ;  /* 0x000000010000780c */ /* 0x000fe40005f01670 */
[----:B------:R-:W-:Y:S01]  /*353b0*/  IADD3 R8, P1, R8, UR4, RZ ;  /* 0x0000000408087c10 */ /* 0x000fe2000ff3e0ff */
[----:B------:R-:W4:Y:S04]  /*353c0*/  LDL.LU R6, [R1+0x510] ;  /* 0x0005100001067983 */ /* 0x000f280000300800 */
[----:B------:R-:W5:Y:S01]  /*353d0*/  LDL.LU R10, [R1+0x514] ;  /* 0x00051400010a7983 */ /* 0x000f620000300800 */
[----:B------:R-:W-:-:S03]  /*353e0*/  IADD3.X R9, R14, UR5, RZ, P1, !PT ;  /* 0x000000050e097c10 */ /* 0x000fc60008ffe4ff */
[----:B------:R-:W5:Y:S04]  /*353f0*/  LDL.LU R7, [R1+0x518] ;  /* 0x0005180001077983 */ /* 0x000f680000300800 */
        /* <DEDUP_REMOVED lines=27> */
[----:B------:R-:W5:Y:S01]  /*355b0*/  LDL.LU R14, [R1+0x590] ;  /* 0x00059000010e7983 */ /* 0x000f620000300800 */
[----:B------:R-:W-:-:S04]  /*355c0*/  ISETP.GE.AND P1, PT, R220, 0x9, PT ;  /* 0x00000009dc00780c */ /* 0x000fc80003f26270 */
[----:B------:R-:W-:Y:S01]  /*355d0*/  ISETP.LT.OR P2, PT, R0, 0x1, !P1 ;  /* 0x000000010000780c */ /* 0x000fe20004f41670 */
[----:B--2---:R-:W-:-:S05]  /*355e0*/  @!P0 IMAD R3, R3, R16, RZ ;  /* 0x0000001003038224 */ /* 0x004fca00078e02ff */
[----:B------:R3:W-:Y:S01]  /*355f0*/  @!P0 STG.E.U8 desc[UR46][R8.64], R3 ;  /* 0x0000000308008986 */ /* 0x0007e2000c10112e */
[----:B------:R-:W-:-:S13]  /*35600*/  ISETP.LT.OR P0, PT, R0, 0x2, !P3 ;  /* 0x000000020000780c */ /* 0x000fda0005f01670 */
[----:B---3--:R-:W-:Y:S02]  /*35610*/  @!P0 IMAD R3, R4, R16, RZ ;  /* 0x0000001004038224 */ /* 0x008fe400078e02ff */
[----:B------:R-:W-:Y:S02]  /*35620*/  @!P0 IMAD.MOV.U32 R4, RZ, RZ, R8 ;  /* 0x000000ffff048224 */ /* 0x000fe400078e0008 */
[----:B------:R-:W-:-:S05]  /*35630*/  @!P0 IMAD.MOV.U32 R5, RZ, RZ, R9 ;  /* 0x000000ffff058224 */ /* 0x000fca00078e0009 */
[----:B------:R0:W-:Y:S04]  /*35640*/  @!P0 STG.E.U8 desc[UR46][R4.64+0x1], R3 ;  /* 0x0000010304008986 */ /* 0x0001e8000c10112e */
[----:B0-----:R-:W2:Y:S01]  /*35650*/  LDL.LU R3, [R1+0x488] ;  /* 0x0004880001037983 */ /* 0x001ea20000300800 */
[----:B------:R-:W-:Y:S02]  /*35660*/  @!P2 IADD3 R4, P4, R8, UR44, RZ ;  /* 0x0000002c0804ac10 */ /* 0x000fe4000ff9e0ff */
[----:B------:R-:W-:Y:S02]  /*35670*/  ISETP.LT.OR P0, PT, R0, 0x2, !P1 ;  /* 0x000000020000780c */ /* 0x000fe40004f01670 */
[----:B------:R-:W-:Y:S01]  /*35680*/  @!P2 IADD3.X R5, R9, UR43, RZ, P4, !PT ;  /* 0x0000002b0905ac10 */ /* 0x000fe2000a7fe4ff */
[----:B--2---:R-:W-:-:S05]  /*35690*/  @!P2 IMAD R3, R3, R16, RZ ;  /* 0x000000100303a224 */ /* 0x004fca00078e02ff */
        /* <DEDUP_REMOVED lines=8> */
[----:B------:R-:W-:Y:S01]  /*35720*/  @!P2 IMAD.MOV.U32 R4, RZ, RZ, R8 ;  /* 0x000000ffff04a224 */ /* 0x000fe200078e0008 */
[----:B------:R-:W-:Y:S01]  /*35730*/  ISETP.LT.OR P0, PT, R0, 0xa, !P3 ;  /* 0x0000000a0000780c */ /* 0x000fe20005f01670 */
[----:B--2---:R-:W-:Y:S02]  /*35740*/  @!P2 IMAD R3, R5, R16, RZ ;  /* 0x000000100503a224 */ /* 0x004fe400078e02ff */
[----:B------:R-:W-:-:S05]  /*35750*/  @!P2 IMAD.MOV.U32 R5, RZ, RZ, R9 ;  /* 0x000000ffff05a224 */ /* 0x000fca00078e0009 */
        /* <DEDUP_REMOVED lines=177> */
[C---:B------:R-:W-:Y:S02]  /*36270*/  ISETP.LT.OR P2, PT, R0.reuse, 0x42, !P1 ;  /* 0x000000420000780c */ /* 0x040fe40004f41670 */
[----:B------:R-:W-:Y:S02]  /*36280*/  @!P5 IADD3.X R5, R9, UR43, RZ, P0, !PT ;  /* 0x0000002b0905dc10 */ /* 0x000fe400087fe4ff */
[----:B------:R-:W-:Y:S01]  /*36290*/  ISETP.LT.OR P4, PT, R0, 0x49, !P3 ;  /* 0x000000490000780c */ /* 0x000fe20005f81670 */
[----:B--2---:R-:W-:-:S05]  /*362a0*/  @!P5 IMAD R3, R3, R16, RZ ;  /* 0x000000100303d224 */ /* 0x004fca00078e02ff */
[----:B------:R0:W-:Y:S04]  /*362b0*/  @!P5 STG.E.U8 desc[UR46][R4.64+0x40], R3 ;  /* 0x000040030400d986 */ /* 0x0001e8000c10112e */
[----:B0-----:R-:W2:Y:S01]  /*362c0*/  LDL.LU R3, [R1+0x50c] ;  /* 0x00050c0001037983 */ /* 0x001ea20000300800 */
[----:B------:R-:W-:Y:S02]  /*362d0*/  @!P2 IADD3 R4, P6, R8, UR44, RZ ;  /* 0x0000002c0804ac10 */ /* 0x000fe4000ffde0ff */
[----:B----4-:R-:W-:Y:S01]  /*362e0*/  @!P4 IMAD R6, R6, R16, RZ ;  /* 0x000000100606c224 */ /* 0x010fe200078e02ff */
[C---:B------:R-:W-:Y:S02]  /*362f0*/  ISETP.LT.OR P0, PT, R0.reuse, 0x49, !P1 ;  /* 0x000000490000780c */ /* 0x040fe40004f01670 */
[----:B------:R-:W-:-:S02]  /*36300*/  ISETP.LT.OR P5, PT, R0, 0x4a, !P3 ;  /* 0x0000004a0000780c */ /* 0x000fc40005fa1670 */
[----:B------:R-:W-:-:S11]  /*36310*/  @!P2 IADD3.X R5, R9, UR43, RZ, P6, !PT ;  /* 0x0000002b0905ac10 */ /* 0x000fd6000b7fe4ff */
[-C--:B-----5:R-:W-:Y:S02]  /*36320*/  @!P5 IMAD R10, R10, R16.reuse, RZ ;  /* 0x000000100a0ad224 */ /* 0x0a0fe400078e02ff */
[----:B--2---:R-:W-:-:S05]  /*36330*/  @!P2 IMAD R3, R3, R16, RZ ;  /* 0x000000100303a224 */ /* 0x004fca00078e02ff */
[----:B------:R0:W-:Y:S02]  /*36340*/  @!P2 STG.E.U8 desc[UR46][R4.64+0x41], R3 ;  /* 0x000041030400a986 */ /* 0x0001e4000c10112e */
[--C-:B0-----:R-:W-:Y:S02]  /*36350*/  @!P4 IMAD.MOV.U32 R4, RZ, RZ, R8.reuse ;  /* 0x000000ffff04c224 */ /* 0x101fe400078e0008 */
[--C-:B------:R-:W-:Y:S02]  /*36360*/  @!P4 IMAD.MOV.U32 R5, RZ, RZ, R9.reuse ;  /* 0x000000ffff05c224 */ /* 0x100fe400078e0009 */
[----:B------:R-:W-:Y:S02]  /*36370*/  @!P0 IMAD R3, R7, R16, RZ ;  /* 0x0000001007038224 */ /* 0x000fe400078e02ff */
[----:B------:R-:W-:Y:S01]  /*36380*/  @!P5 IMAD.MOV.U32 R7, RZ, RZ, R9 ;  /* 0x000000ffff07d224 */ /* 0x000fe200078e0009 */
[----:B------:R0:W-:Y:S01]  /*36390*/  @!P4 STG.E.U8 desc[UR46][R4.64+0x48], R6 ;  /* 0x000048060400c986 */ /* 0x0001e2000c10112e */
[----:B------:R-:W-:Y:S01]  /*363a0*/  ISETP.LT.OR P4, PT, R0, 0x4a, !P1 ;  /* 0x0000004a0000780c */ /* 0x000fe20004f81670 */
[----:B0-----:R-:W-:Y:S01]  /*363b0*/  @!P5 IMAD.MOV.U32 R6, RZ, RZ, R8 ;  /* 0x000000ffff06d224 */ /* 0x001fe200078e0008 */
[----:B------:R-:W-:-:S04]  /*363c0*/  @!P0 IADD3 R4, P2, R8, UR44, RZ ;  /* 0x0000002c08048c10 */ /* 0x000fc8000ff5e0ff */
[----:B------:R0:W-:Y:S01]  /*363d0*/  @!P5 STG.E.U8 desc[UR46][R6.64+0x49], R10 ;  /* 0x0000490a0600d986 */ /* 0x0001e2000c10112e */
[----:B------:R-:W-:-:S03]  /*363e0*/  @!P0 IADD3.X R5, R9, UR43, RZ, P2, !PT ;  /* 0x0000002b09058c10 */ /* 0x000fc600097fe4ff */
[----:B0-----:R-:W2:Y:S04]  /*363f0*/  LDL.LU R10, [R1+0x51c] ;  /* 0x00051c00010a7983 */ /* 0x001ea80000300800 */
[----:B------:R-:W3:Y:S04]  /*36400*/  LDL.LU R6, [R1+0x520] ;  /* 0x0005200001067983 */ /* 0x000ee80000300800 */
[----:B------:R-:W4:Y:S01]  /*36410*/  LDL.LU R7, [R1+0x524] ;  /* 0x0005240001077983 */ /* 0x000f220000300800 */
[C---:B------:R-:W-:Y:S02]  /*36420*/  ISETP.LT.OR P2, PT, R0.reuse, 0x51, !P3 ;  /* 0x000000510000780c */ /* 0x040fe40005f41670 */
[C---:B------:R-:W-:Y:S01]  /*36430*/  ISETP.LT.OR P5, PT, R0.reuse, 0x52, !P3 ;  /* 0x000000520000780c */ /* 0x040fe20005fa1670 */
[----:B------:R0:W-:Y:S01]  /*36440*/  @!P0 STG.E.U8 desc[UR46][R4.64+0x48], R3 ;  /* 0x0000480304008986 */ /* 0x0001e2000c10112e */
[----:B------:R-:W-:-:S02]  /*36450*/  ISETP.LT.OR P0, PT, R0, 0x51, !P1 ;  /* 0x000000510000780c */ /* 0x000fc40004f01670 */
[----:B0-----:R-:W-:-:S04]  /*36460*/  @!P4 IADD3 R4, P6, R8, UR44, RZ ;  /* 0x0000002c0804cc10 */ /* 0x001fc8000ffde0ff */
[----:B------:R-:W-:Y:S01]  /*36470*/  @!P4 IADD3.X R5, R9, UR43, RZ, P6, !PT ;  /* 0x0000002b0905cc10 */ /* 0x000fe2000b7fe4ff */
[----:B--2---:R-:W-:-:S05]  /*36480*/  @!P4 IMAD R3, R10, R16, RZ ;  /* 0x000000100a03c224 */ /* 0x004fca00078e02ff */
[----:B------:R3:W-:Y:S01]  /*36490*/  @!P4 STG.E.U8 desc[UR46][R4.64+0x49], R3 ;  /* 0x000049030400c986 */ /* 0x0007e2000c10112e */
[----:B------:R-:W-:Y:S01]  /*364a0*/  ISETP.LT.OR P4, PT, R0, 0x52, !P1 ;  /* 0x000000520000780c */ /* 0x000fe20004f81670 */
[-C--:B----4-:R-:W-:Y:S02]  /*364b0*/  @!P5 IMAD R10, R7, R16.reuse, RZ ;  /* 0x00000010070ad224 */ /* 0x090fe400078e02ff */
[----:B------:R-:W-:Y:S02]  /*364c0*/  @!P2 IMAD.MOV.U32 R7, RZ, RZ, R9 ;  /* 0x000000ffff07a224 */ /* 0x000fe400078e0009 */
[----:B---3--:R-:W-:Y:S01]  /*364d0*/  @!P2 IMAD R3, R6, R16, RZ ;  /* 0x000000100603a224 */ /* 0x008fe200078e02ff */
[----:B------:R-:W-:Y:S01]  /*364e0*/  @!P0 IADD3 R4, P6, R8, UR44, RZ ;  /* 0x0000002c08048c10 */ /* 0x000fe2000ffde0ff */
[----:B------:R-:W-:-:S05]  /*364f0*/  @!P2 IMAD.MOV.U32 R6, RZ, RZ, R8 ;  /* 0x000000ffff06a224 */ /* 0x000fca00078e0008 */
[----:B------:R0:W-:Y:S04]  /*36500*/  @!P2 STG.E.U8 desc[UR46][R6.64+0x50], R3 ;  /* 0x000050030600a986 */ /* 0x0001e8000c10112e */
[----:B0-----:R-:W2:Y:S01]  /*36510*/  LDL.LU R7, [R1+0x528] ;  /* 0x0005280001077983 */ /* 0x001ea20000300800 */
[----:B------:R-:W-:Y:S01]  /*36520*/  @!P5 IMAD.MOV.U32 R6, RZ, RZ, R8 ;  /* 0x000000ffff06d224 */ /* 0x000fe200078e0008 */
[----:B------:R-:W-:Y:S01]  /*36530*/  @!P0 IADD3.X R5, R9, UR43, RZ, P6, !PT ;  /* 0x0000002b09058c10 */ /* 0x000fe2000b7fe4ff */
[----:B--2---:R-:W-:Y:S02]  /*36540*/  @!P0 IMAD R3, R7, R16, RZ ;  /* 0x0000001007038224 */ /* 0x004fe400078e02ff */
[----:B------:R-:W-:-:S05]  /*36550*/  @!P5 IMAD.MOV.U32 R7, RZ, RZ, R9 ;  /* 0x000000ffff07d224 */ /* 0x000fca00078e0009 */
[----:B------:R0:W-:Y:S04]  /*36560*/  @!P5 STG.E.U8 desc[UR46][R6.64+0x51], R10 ;  /* 0x0000510a0600d986 */ /* 0x0001e8000c10112e */
[----:B0-----:R-:W2:Y:S04]  /*36570*/  LDL.LU R10, [R1+0x52c] ;  /* 0x00052c00010a7983 */ /* 0x001ea80000300800 */
[----:B------:R-:W3:Y:S04]  /*36580*/  LDL.LU R6, [R1+0x530] ;  /* 0x0005300001067983 */ /* 0x000ee80000300800 */
[----:B------:R-:W4:Y:S01]  /*36590*/  LDL.LU R7, [R1+0x534] ;  /* 0x0005340001077983 */ /* 0x000f220000300800 */
[----:B------:R-:W-:-:S02]  /*365a0*/  ISETP.LT.OR P2, PT, R0, 0x59, !P3 ;  /* 0x000000590000780c */ /* 0x000fc40005f41670 */
[C---:B------:R-:W-:Y:S01]  /*365b0*/  ISETP.LT.OR P5, PT, R0.reuse, 0x5a, !P3 ;  /* 0x0000005a0000780c */ /* 0x040fe20005fa1670 */
[----:B------:R0:W-:Y:S01]  /*365c0*/  @!P0 STG.E.U8 desc[UR46][R4.64+0x50], R3 ;  /* 0x0000500304008986 */ /* 0x0001e2000c10112e */
[----:B------:R-:W-:Y:S02]  /*365d0*/  ISETP.LT.OR P0, PT, R0, 0x59, !P1 ;  /* 0x000000590000780c */ /* 0x000fe40004f01670 */
        /* <DEDUP_REMOVED lines=137> */
[----:B0-----:R-:W2:Y:S01]  /*36e70*/  LDL.LU R7, [R1+0x58c] ;  /* 0x00058c0001077983 */ /* 0x001ea20000300800 */
[C---:B------:R-:W-:Y:S02]  /*36e80*/  ISETP.LT.OR P2, PT, R0.reuse, 0x89, !P3 ;  /* 0x000000890000780c */ /* 0x040fe40005f41670 */
[C---:B------:R-:W-:Y:S01]  /*36e90*/  ISETP.LT.OR P5, PT, R0.reuse, 0x8a, !P3 ;  /* 0x0000008a0000780c */ /* 0x040fe20005fa1670 */
[----:B------:R0:W-:Y:S01]  /*36ea0*/  @!P0 STG.E.U8 desc[UR46][R4.64+0x80], R3 ;  /* 0x0000800304008986 */ /* 0x0001e2000c10112e */
[----:B------:R-:W-:Y:S02]  /*36eb0*/  ISETP.LT.OR P0, PT, R0, 0x89, !P1 ;  /* 0x000000890000780c */ /* 0x000fe40004f01670 */
[----:B------:R-:W-:Y:S01]  /*36ec0*/  LOP3.LUT R18, R18, 0xffffffbf, RZ, 0xc0, !PT ;  /* 0xffffffbf12127812 */ /* 0x000fe200078ec0ff */
[----:B------:R-:W-:-:S03]  /*36ed0*/  USHF.L.U64.HI UR4, UR10, 0x7, UR11 ;  /* 0x000000070a047899 */ /* 0x000fc6000801020b */
[----:B------:R-:W-:-:S03]  /*36ee0*/  @P3 LOP3.LUT R18, R18, 0x40, RZ, 0xfc, !PT ;  /* 0x0000004012123812 */ /* 0x000fc600078efcff */
[----:B------:R-:W-:Y:S01]  /*36ef0*/  @!P2 IMAD.MOV.U32 R6, RZ, RZ, R8 ;  /* 0x000000ffff06a224 */ /* 0x000fe200078e0008 */
[----:B0-----:R-:W-:Y:S01]  /*36f00*/  @!P4 IADD3 R4, P6, R8, UR44, RZ ;  /* 0x0000002c0804cc10 */ /* 0x001fe2000ffde0ff */
[----:B------:R-:W-:-:S03]  /*36f10*/  @!P5 IMAD R10, R235, R16, RZ ;  /* 0x00000010eb0ad224 */ /* 0x000fc600078e02ff */
[----:B------:R-:W-:Y:S01]  /*36f20*/  @!P4 IADD3.X R5, R9, UR43, RZ, P6, !PT ;  /* 0x0000002b0905cc10 */ /* 0x000fe2000b7fe4ff */
[----:B--2---:R-:W-:Y:S02]  /*36f30*/  @!P4 IMAD R3, R7, R16, RZ ;  /* 0x000000100703c224 */ /* 0x004fe400078e02ff */
[----:B------:R-:W-:-:S03]  /*36f40*/  @!P2 IMAD.MOV.U32 R7, RZ, RZ, R9 ;  /* 0x000000ffff07a224 */ /* 0x000fc600078e0009 */
[----:B------:R0:W-:Y:S01]  /*36f50*/  @!P4 STG.E.U8 desc[UR46][R4.64+0x81], R3 ;  /* 0x000081030400c986 */ /* 0x0001e2000c10112e */
[----:B------:R-:W-:Y:S01]  /*36f60*/  ISETP.LT.OR P4, PT, R0, 0x8a, !P1 ;  /* 0x0000008a0000780c */ /* 0x000fe20004f81670 */
[----:B0-----:R-:W-:Y:S01]  /*36f70*/  @!P2 IMAD R3, R14, R16, RZ ;  /* 0x000000100e03a224 */ /* 0x001fe200078e02ff */
[----:B------:R-:W-:Y:S01]  /*36f80*/  @!P0 IADD3 R4, P6, R8, UR44, RZ ;  /* 0x0000002c08048c10 */ /* 0x000fe2000ffde0ff */
[----:B------:R-:W2:Y:S03]  /*36f90*/  LDL.LU R14, [R1+0x418] ;  /* 0x00041800010e7983 */ /* 0x000ea60000300800 */
[----:B------:R-:W-:Y:S01]  /*36fa0*/  @!P0 IADD3.X R5, R9, UR43, RZ, P6, !PT ;  /* 0x0000002b09058c10 */ /* 0x000fe2000b7fe4ff */
[----:B------:R0:W-:Y:S01]  /*36fb0*/  @!P2 STG.E.U8 desc[UR46][R6.64+0x88], R3 ;  /* 0x000088030600a986 */ /* 0x0001e2000c10112e */
[----:B------:R-:W-:-:S03]  /*36fc0*/  ISETP.LT.OR P2, PT, R0, 0x91, !P3 ;  /* 0x000000910000780c */ /* 0x000fc60005f41670 */
[----:B------:R-:W3:Y:S01]  /*36fd0*/  LDL.LU R235, [R1+0x41c] ;  /* 0x00041c0001eb7983 */ /* 0x000ee20000300800 */
[----:B0-----:R-:W-:Y:S02]  /*36fe0*/  @!P5 IMAD.MOV.U32 R6, RZ, RZ, R8 ;  /* 0x000000ffff06d224 */ /* 0x001fe400078e0008 */
[----:B------:R-:W-:Y:S02]  /*36ff0*/  @!P5 IMAD.MOV.U32 R7, RZ, RZ, R9 ;  /* 0x000000ffff07d224 */ /* 0x000fe400078e0009 */
[----:B------:R-:W-:Y:S02]  /*37000*/  @!P0 IMAD R3, R234, R16, RZ ;  /* 0x00000010ea038224 */ /* 0x000fe400078e02ff */
[----:B------:R-:W4:Y:S04]  /*37010*/  LDL.LU R234, [R1+0x420] ;  /* 0x0004200001ea7983 */ /* 0x000f280000300800 */
[----:B------:R0:W-:Y:S01]  /*37020*/  @!P5 STG.E.U8 desc[UR46][R6.64+0x89], R10 ;  /* 0x0000890a0600d986 */ /* 0x0001e2000c10112e */
[----:B------:R-:W-:-:S03]  /*37030*/  ISETP.LT.OR P5, PT, R0, 0x92, !P3 ;  /* 0x000000920000780c */ /* 0x000fc60005fa1670 */
[----:B------:R1:W-:Y:S01]  /*37040*/  @!P0 STG.E.U8 desc[UR46][R4.64+0x88], R3 ;  /* 0x0000880304008986 */ /* 0x0003e2000c10112e */
[----:B------:R-:W-:Y:S01]  /*37050*/  ISETP.LT.OR P0, PT, R0, 0x91, !P1 ;  /* 0x000000910000780c */ /* 0x000fe20004f01670 */
[----:B0-----:R-:W-:Y:S02]  /*37060*/  @!P2 IMAD.MOV.U32 R6, RZ, RZ, R8 ;  /* 0x000000ffff06a224 */ /* 0x001fe400078e0008 */
[----:B------:R-:W-:Y:S01]  /*37070*/  @!P2 IMAD.MOV.U32 R7, RZ, RZ, R9 ;  /* 0x000000ffff07a224 */ /* 0x000fe200078e0009 */
[----:B-1----:R-:W-:Y:S01]  /*37080*/  @!P4 IADD3 R4, P6, R8, UR44, RZ ;  /* 0x0000002c0804cc10 */ /* 0x002fe2000ffde0ff */
[----:B------:R-:W-:-:S04]  /*37090*/  @!P4 IMAD R3, R233, R16, RZ ;  /* 0x00000010e903c224 */ /* 0x000fc800078e02ff */
[-C--:B------:R-:W-:Y:S01]  /*370a0*/  @!P5 IMAD R10, R231, R16.reuse, RZ ;  /* 0x00000010e70ad224 */ /* 0x080fe200078e02ff */
[C---:B------:R-:W-:Y:S01]  /*370b0*/  @!P4 IADD3.X R5, R9.reuse, UR43, RZ, P6, !PT ;  /* 0x0000002b0905cc10 */ /* 0x040fe2000b7fe4ff */
[----:B------:R-:W5:Y:S04]  /*370c0*/  LDL.LU R233, [R1+0x424] ;  /* 0x0004240001e97983 */ /* 0x000f680000300800 */
[----:B------:R0:W-:Y:S01]  /*370d0*/  @!P4 STG.E.U8 desc[UR46][R4.64+0x89], R3 ;  /* 0x000089030400c986 */ /* 0x0001e2000c10112e */
[----:B------:R-:W-:Y:S01]  /*370e0*/  ISETP.LT.OR P4, PT, R0, 0x92, !P1 ;  /* 0x000000920000780c */ /* 0x000fe20004f81670 */
[----:B0-----:R-:W-:Y:S01]  /*370f0*/  @!P2 IMAD R3, R232, R16, RZ ;  /* 0x00000010e803a224 */ /* 0x001fe200078e02ff */
[----:B------:R-:W-:Y:S01]  /*37100*/  @!P0 IADD3 R4, P6, R8, UR44, RZ ;  /* 0x0000002c08048c10 */ /* 0x000fe2000ffde0ff */
[----:B------:R-:W4:Y:S03]  /*37110*/  LDL.LU R232, [R1+0x428] ;  /* 0x0004280001e87983 */ /* 0x000f260000300800 */
[----:B------:R-:W-:Y:S01]  /*37120*/  @!P0 IADD3.X R5, R9, UR43, RZ, P6, !PT ;  /* 0x0000002b09058c10 */ /* 0x000fe2000b7fe4ff */
[----:B------:R0:W-:Y:S01]  /*37130*/  @!P2 STG.E.U8 desc[UR46][R6.64+0x90], R3 ;  /* 0x000090030600a986 */ /* 0x0001e2000c10112e */
[----:B------:R-:W-:-:S03]  /*37140*/  ISETP.LT.OR P2, PT, R0, 0x99, !P3 ;  /* 0x000000990000780c */ /* 0x000fc60005f41670 */
[----:B------:R-:W4:Y:S01]  /*37150*/  LDL.LU R231, [R1+0x42c] ;  /* 0x00042c0001e77983 */ /* 0x000f220000300800 */
        /* <DEDUP_REMOVED lines=14> */
[----:B------:R-:W4:Y:S04]  /*37240*/  LDL.LU R229, [R1+0x434] ;  /* 0x0004340001e57983 */ /* 0x000f280000300800 */
        /* <DEDUP_REMOVED lines=31> */
[----:B------:R-:W-:-:S02]  /*37440*/  ISETP.LT.OR P2, PT, R0, 0xa9, !P1 ;  /* 0x000000a90000780c */ /* 0x000fc40004f41670 */
[----:B------:R-:W-:Y:S01]  /*37450*/  ISETP.LT.OR P6, PT, R0, 0xaa, !P3 ;  /* 0x000000aa0000780c */ /* 0x000fe20005fc1670 */
        /* <DEDUP_REMOVED lines=8> */
[----:B0-----:R-:W-:-:S09]  /*374e0*/  @!P6 IMAD R10, R218, R16, RZ ;  /* 0x00000010da0ae224 */ /* 0x001fd200078e02ff */
[----:B------:R-:W-:Y:S01]  /*374f0*/  @!P5 IMAD.MOV.U32 R6, RZ, RZ, R8 ;  /* 0x000000ffff06d224 */ /* 0x000fe200078e0008 */
[----:B-1----:R-:W-:Y:S01]  /*37500*/  @!P4 IADD3 R4, P0, R8, UR44, RZ ;  /* 0x0000002c0804cc10 */ /* 0x002fe2000ff1e0ff */
[----:B------:R-:W-:Y:S02]  /*37510*/  @!P4 IMAD R3, R221, R16, RZ ;  /* 0x00000010dd03c224 */ /* 0x000fe400078e02ff */
[----:B------:R-:W-:Y:S01]  /*37520*/  @!P5 IMAD.MOV.U32 R7, RZ, RZ, R9 ;  /* 0x000000ffff07d224 */ /* 0x000fe200078e0009 */
[----:B------:R-:W-:Y:S01]  /*37530*/  @!P4 IADD3.X R5, R9, UR43, RZ, P0, !PT ;  /* 0x0000002b0905cc10 */ /* 0x000fe200087fe4ff */
[----:B------:R-:W4:Y:S01]  /*37540*/  LDL.LU R221, [R1+0x454] ;  /* 0x0004540001dd7983 */ /* 0x000f220000300800 */
[----:B------:R-:W-:-:S03]  /*37550*/  ISETP.LT.OR P0, PT, R0, 0xaa, !P1 ;  /* 0x000000aa0000780c */ /* 0x000fc60004f01670 */
[----:B------:R0:W-:Y:S02]  /*37560*/  @!P4 STG.E.U8 desc[UR46][R4.64+0xa1], R3 ;  /* 0x0000a1030400c986 */ /* 0x0001e4000c10112e */
        /* <DEDUP_REMOVED lines=15> */
[----:B0-----:R-:W-:-:S08]  /*37660*/  @!P5 IMAD R7, R23, R16, RZ ;  /* 0x000000101707d224 */ /* 0x001fd000078e02ff */
[-C--:B------:R-:W-:Y:S01]  /*37670*/  @!P6 IMAD R10, R22, R16.reuse, RZ ;  /* 0x00000010160ae224 */ /* 0x080fe200078e02ff */
[----:B-1----:R-:W-:Y:S01]  /*37680*/  @!P0 IADD3 R4, P4, R8, UR44, RZ ;  /* 0x0000002c08048c10 */ /* 0x002fe2000ff9e0ff */
[----:B------:R-:W-:Y:S02]  /*37690*/  @!P0 IMAD R3, R216, R16, RZ ;  /* 0x00000010d8038224 */ /* 0x000fe400078e02ff */
[----:B------:R-:W4:Y:S01]  /*376a0*/  LDL.LU R216, [R1+0x464] ;  /* 0x0004640001d87983 */ /* 0x000f220000300800 */
[----:B------:R-:W-:Y:S02]  /*376b0*/  @!P0 IADD3.X R5, R9, UR43, RZ, P4, !PT ;  /* 0x0000002b09058c10 */ /* 0x000fe4000a7fe4ff */
[----:B------:R-:W-:Y:S01]  /*376c0*/  ISETP.LT.OR P4, PT, R0, 0xb2, !P1 ;  /* 0x000000b20000780c */ /* 0x000fe20004f81670 */
[----:B------:R-:W4:Y:S04]  /*376d0*/  LDL.LU R23, [R1+0x468] ;  /* 0x0004680001177983 */ /* 0x000f280000300800 */
[----:B------:R0:W-:Y:S01]  /*376e0*/  @!P0 STG.E.U8 desc[UR46][R4.64+0xa9], R3 ;  /* 0x0000a90304008986 */ /* 0x0001e2000c10112e */
[----:B------:R-:W-:-:S03]  /*376f0*/  @!P2 IADD3 R6, P0, R8, UR44, RZ ;  /* 0x0000002c0806ac10 */ /* 0x000fc6000ff1e0ff */
[----:B------:R-:W4:Y:S01]  /*37700*/  LDL.LU R22, [R1+0x46c] ;  /* 0x00046c0001167983 */ /* 0x000f220000300800 */
[--C-:B0-----:R-:W-:Y:S02]  /*37710*/  @!P5 IMAD.MOV.U32 R4, RZ, RZ, R8.reuse ;  /* 0x000000ffff04d224 */ /* 0x101fe400078e0008 */
[--C-:B------:R-:W-:Y:S02]  /*37720*/  @!P5 IMAD.MOV.U32 R5, RZ, RZ, R9.reuse ;  /* 0x000000ffff05d224 */ /* 0x100fe400078e0009 */
[----:B------:R-:W-:Y:S02]  /*37730*/  @!P2 IMAD R3, R21, R16, RZ ;  /* 0x000000101503a224 */ /* 0x000fe400078e02ff */
[----:B------:R-:W4:Y:S04]  /*37740*/  LDL.LU R21, [R1+0x470] ;  /* 0x0004700001157983 */ /* 0x000f280000300800 */
[----:B------:R0:W-:Y:S01]  /*37750*/  @!P5 STG.E.U8 desc[UR46][R4.64+0xb0], R7 ;  /* 0x0000b0070400d986 */ /* 0x0001e2000c10112e */
[----:B------:R-:W-:Y:S01]  /*37760*/  ISETP.LT.OR P5, PT, R0, 0xb9, !P3 ;  /* 0x000000b90000780c */ /* 0x000fe20005fa1670 */
[----:B0-----:R-:W-:Y:S01]  /*37770*/  @!P6 IMAD.MOV.U32 R4, RZ, RZ, R8 ;  /* 0x000000ffff04e224 */ /* 0x001fe200078e0008 */
[----:B------:R-:W-:Y:S01]  /*37780*/  @!P2 IADD3.X R7, R9, UR43, RZ, P0, !PT ;  /* 0x0000002b0907ac10 */ /* 0x000fe200087fe4ff */
[----:B------:R-:W-:-:S05]  /*37790*/  @!P6 IMAD.MOV.U32 R5, RZ, RZ, R9 ;  /* 0x000000ffff05e224 */ /* 0x000fca00078e0009 */
[----:B------:R0:W-:Y:S01]  /*377a0*/  @!P6 STG.E.U8 desc[UR46][R4.64+0xb1], R10 ;  /* 0x0000b10a0400e986 */ /* 0x0001e2000c10112e */
[----:B------:R-:W-:-:S03]  /*377b0*/  ISETP.LT.OR P6, PT, R0, 0xba, !P3 ;  /* 0x000000ba0000780c */ /* 0x000fc60005fc1670 */
[----:B------:R1:W-:Y:S01]  /*377c0*/  @!P2 STG.E.U8 desc[UR46][R6.64+0xb0], R3 ;  /* 0x0000b0030600a986 */ /* 0x0003e2000c10112e */
[----:B------:R-:W-:Y:S02]  /*377d0*/  ISETP.LT.OR P2, PT, R0, 0xb9, !P1 ;  /* 0x000000b90000780c */ /* 0x000fe40004f41670 */
[----:B0-----:R-:W-:-:S07]  /*377e0*/  @!P4 IADD3 R4, P0, R8, UR44, RZ ;  /* 0x0000002c0804cc10 */ /* 0x001fce000ff1e0ff */
[-C--:B------:R-:W-:Y:S01]  /*377f0*/  @!P6 IMAD R11, R11, R16.reuse, RZ ;  /* 0x000000100b0be224 */ /* 0x080fe200078e02ff */
[----:B------:R-:W-:Y:S01]  /*37800*/  @!P4 IADD3.X R5, R9, UR43, RZ, P0, !PT ;  /* 0x0000002b0905cc10 */ /* 0x000fe200087fe4ff */
[-C--:B-1----:R-:W-:Y:S01]  /*37810*/  @!P4 IMAD R3, R20, R16.reuse, RZ ;  /* 0x000000101403c224 */ /* 0x082fe200078e02ff */
[----:B------:R-:W-:Y:S01]  /*37820*/  ISETP.LT.OR P0, PT, R0, 0xba, !P1 ;  /* 0x000000ba0000780c */ /* 0x000fe20004f01670 */
[----:B------:R-:W4:Y:S01]  /*37830*/  LDL.LU R20, [R1+0x474] ;  /* 0x0004740001147983 */ /* 0x000f220000300800 */
[----:B------:R-:W-:-:S03]  /*37840*/  @!P2 IMAD R12, R12, R16, RZ ;  /* 0x000000100c0ca224 */ /* 0x000fc600078e02ff */
[----:B------:R0:W-:Y:S01]  /*37850*/  @!P4 STG.E.U8 desc[UR46][R4.64+0xb1], R3 ;  /* 0x0000b1030400c986 */ /* 0x0001e2000c10112e */
[----:B------:R-:W-:-:S07]  /*37860*/  @!P2 IADD3 R6, P4, R8, UR44, RZ ;  /* 0x0000002c0806ac10 */ /* 0x000fce000ff9e0ff */
[-C--:B------:R-:W-:Y:S02]  /*37870*/  @!P0 IMAD R10, R13, R16.reuse, RZ ;  /* 0x000000100d0a8224 */ /* 0x080fe400078e02ff */
[----:B0-----:R-:W-:Y:S02]  /*37880*/  @!P5 IMAD R3, R15, R16, RZ ;  /* 0x000000100f03d224 */ /* 0x001fe400078e02ff */
[----:B------:R-:W-:Y:S01]  /*37890*/  @!P5 IMAD.MOV.U32 R4, RZ, RZ, R8 ;  /* 0x000000ffff04d224 */ /* 0x000fe200078e0008 */
[----:B------:R-:W4:Y:S01]  /*378a0*/  LDL.LU R15, [R1+0x478] ;  /* 0x00047800010f7983 */ /* 0x000f220000300800 */
[----:B------:R-:W-:-:S03]  /*378b0*/  @!P5 IMAD.MOV.U32 R5, RZ, RZ, R9 ;  /* 0x000000ffff05d224 */ /* 0x000fc600078e0009 */
[----:B------:R-:W4:Y:S04]  /*378c0*/  LDL.LU R13, [R1+0x47c] ;  /* 0x00047c00010d7983 */ /* 0x000f280000300800 */
[----:B------:R0:W-:Y:S04]  /*378d0*/  @!P5 STG.E.U8 desc[UR46][R4.64+0xb8], R3 ;  /* 0x0000b8030400d986 */ /* 0x0001e8000c10112e */
[----:B0-----:R-:W2:Y:S01]  /*378e0*/  LDL.LU R3, [R1+0x300] ;  /* 0x0003000001037983 */ /* 0x001ea20000300800 */
[----:B------:R-:W-:Y:S02]  /*378f0*/  @!P6 IMAD.MOV.U32 R4, RZ, RZ, R8 ;  /* 0x000000ffff04e224 */ /* 0x000fe400078e0008 */
[----:B------:R-:W-:Y:S01]  /*37900*/  @!P6 IMAD.MOV.U32 R5, RZ, RZ, R9 ;  /* 0x000000ffff05e224 */ /* 0x000fe200078e0009 */
[----:B------:R-:W-:-:S02]  /*37910*/  @!P2 IADD3.X R7, R9, UR43, RZ, P4, !PT ;  /* 0x0000002b0907ac10 */ /* 0x000fc4000a7fe4ff */
[----:B------:R-:W-:Y:S02]  /*37920*/  ISETP.GE.AND P4, PT, R220, 0x81, PT ;  /* 0x00000081dc00780c */ /* 0x000fe40003f86270 */
[----:B------:R0:W-:Y:S02]  /*37930*/  @!P6 STG.E.U8 desc[UR46][R4.64+0xb9], R11 ;  /* 0x0000b90b0400e986 */ /* 0x0001e4000c10112e */
[----:B------:R-:W-:Y:S02]  /*37940*/  ISETP.LT.OR P6, PT, R0, 0x1, !P4 ;  /* 0x000000010000780c */ /* 0x000fe400067c1670 */
[----:B------:R1:W-:Y:S01]  /*37950*/  @!P2 STG.E.U8 desc[UR46][R6.64+0xb8], R12 ;  /* 0x0000b80c0600a986 */ /* 0x0003e2000c10112e */
[----:B0-----:R-:W-:-:S03]  /*37960*/  @!P0 IADD3 R4, P5, R8, UR44, RZ ;  /* 0x0000002c08048c10 */ /* 0x001fc6000ffbe0ff */
[----:B------:R-:W3:Y:S01]  /*37970*/  LDL.LU R11, [R1+0x304] ;  /* 0x00030400010b7983 */ /* 0x000ee20000300800 */
[----:B------:R-:W-:Y:S01]  /*37980*/  @!P0 IADD3.X R5, R9, UR43, RZ, P5, !PT ;  /* 0x0000002b09058c10 */ /* 0x000fe2000affe4ff */
[----:B-1----:R-:W-:Y:S02]  /*37990*/  IMAD.U32 R6, RZ, RZ, UR10 ;  /* 0x0000000aff067e24 */ /* 0x002fe4000f8e00ff */
[----:B------:R-:W5:Y:S04]  /*379a0*/  LDL.LU R12, [R1+0x414] ;  /* 0x00041400010c7983 */ /* 0x000f680000300800 */
[----:B------:R-:W-:Y:S01]  /*379b0*/  @!P0 STG.E.U8 desc[UR46][R4.64+0xb9], R10 ;  /* 0x0000b90a04008986 */ /* 0x000fe2000c10112e */
[----:B------:R-:W-:-:S04]  /*379c0*/  LEA R6, P0, R6, R8, 0x7 ;  /* 0x0000000806067211 */ /* 0x000fc800078038ff */
[----:B------:R-:W-:Y:S01]  /*379d0*/  IADD3.X R7, R9, UR4, RZ, P0, !PT ;  /* 0x0000000409077c10 */ /* 0x000fe200087fe4ff */
[----:B--2---:R-:W-:-:S05]  /*379e0*/  @!P6 IMAD R3, R3, R16, RZ ;  /* 0x000000100303e224 */ /* 0x004fca00078e02ff */
[----:B------:R0:W-:Y:S04]  /*379f0*/  @!P6 STG.E.U8 desc[UR46][R6.64], R3 ;  /* 0x000000030600e986 */ /* 0x0001e8000c10112e */
[----:B0-----:R-:W2:Y:S01]  /*37a00*/  LDL.LU R3, [R1+0x308] ;  /* 0x0003080001037983 */ /* 0x001ea20000300800 */
[----:B------:R-:W-:Y:S02]  /*37a10*/  ISETP.LT.OR P2, PT, R0, 0x2, !P4 ;  /* 0x000000020000780c */ /* 0x000fe40006741670 */
[----:B------:R-:W-:-:S04]  /*37a20*/  ISETP.GE.AND P5, PT, R220, 0x89, PT ;  /* 0x00000089dc00780c */ /* 0x000fc80003fa6270 */
[----:B------:R-:W-:-:S07]  /*37a30*/  ISETP.LT.OR P0, PT, R0, 0x1, !P5 ;  /* 0x000000010000780c */ /* 0x000fce0006f01670 */
[----:B---3--:R-:W-:Y:S02]  /*37a40*/  @!P2 IMAD R10, R11, R16, RZ ;  /* 0x000000100b0aa224 */ /* 0x008fe400078e02ff */
[----:B------:R-:W-:Y:S02]  /*37a50*/  @!P2 IMAD.MOV.U32 R4, RZ, RZ, R6 ;  /* 0x000000ffff04a224 */ /* 0x000fe400078e0006 */
[----:B------:R-:W-:-:S05]  /*37a60*/  @!P2 IMAD.MOV.U32 R5, RZ, RZ, R7 ;  /* 0x000000ffff05a224 */ /* 0x000fca00078e0007 */
[----:B------:R0:W-:Y:S02]  /*37a70*/  @!P2 STG.E.U8 desc[UR46][R4.64+0x1], R10 ;  /* 0x0000010a0400a986 */ /* 0x0001e4000c10112e */
[----:B0-----:R-:W-:-:S04]  /*37a80*/  @!P0 IADD3 R10, P2, R6, UR44, RZ ;  /* 0x0000002c060a8c10 */ /* 0x001fc8000ff5e0ff */
[----:B------:R-:W-:Y:S01]  /*37a90*/  @!P0 IADD3.X R11, R7, UR43, RZ, P2, !PT ;  /* 0x0000002b070b8c10 */ /* 0x000fe200097fe4ff */
[----:B--2---:R-:W-:-:S05]  /*37aa0*/  @!P0 IMAD R3, R3, R16, RZ ;  /* 0x0000001003038224 */ /* 0x004fca00078e02ff */
[----:B------:R0:W-:Y:S04]  /*37ab0*/  @!P0 STG.E.U8 desc[UR46][R10.64], R3 ;  /* 0x000000030a008986 */ /* 0x0001e8000c10112e */
[----:B0-----:R-:W2:Y:S04]  /*37ac0*/  LDL.LU R3, [R1+0x30c] ;  /* 0x00030c0001037983 */ /* 0x001ea80000300800 */
[----:B------:R-:W3:Y:S01]  /*37ad0*/  LDL.LU R10, [R1+0x310] ;  /* 0x00031000010a7983 */ /* 0x000ee20000300800 */
[C---:B------:R-:W-:Y:S02]  /*37ae0*/  ISETP.LT.OR P6, PT, R0.reuse, 0x2, !P5 ;  /* 0x000000020000780c */ /* 0x040fe40006fc1670 */
[----:B------:R-:W-:Y:S01]  /*37af0*/  ISETP.LT.OR P0, PT, R0, 0x9, !P4 ;  /* 0x000000090000780c */ /* 0x000fe20006701670 */
[----:B------:R-:W4:Y:S10]  /*37b00*/  LDL.LU R11, [R1+0x314] ;  /* 0x00031400010b7983 */ /* 0x000f340000300800 */
[----:B------:R-:W-:-:S04]  /*37b10*/  @!P6 IADD3 R4, P2, R6, UR44, RZ ;  /* 0x0000002c0604ec10 */ /* 0x000fc8000ff5e0ff */
[----:B------:R-:W-:Y:S01]  /*37b20*/  @!P6 IADD3.X R5, R7, UR43, RZ, P2, !PT ;  /* 0x0000002b0705ec10 */ /* 0x000fe200097fe4ff */
[----:B--2---:R-:W-:-:S05]  /*37b30*/  @!P6 IMAD R3, R3, R16, RZ ;  /* 0x000000100303e224 */ /* 0x004fca00078e02ff */
[----:B------:R3:W-:Y:S02]  /*37b40*/  @!P6 STG.E.U8 desc[UR46][R4.64+0x1], R3 ;  /* 0x000001030400e986 */ /* 0x0007e4000c10112e */
[----:B---3--:R-:W-:Y:S02]  /*37b50*/  @!P0 IMAD R3, R10, R16, RZ ;  /* 0x000000100a038224 */ /* 0x008fe400078e02ff */
[----:B------:R-:W-:Y:S02]  /*37b60*/  @!P0 IMAD.MOV.U32 R4, RZ, RZ, R6 ;  /* 0x000000ffff048224 */ /* 0x000fe400078e0006 */
[----:B------:R-:W-:-:S05]  /*37b70*/  @!P0 IMAD.MOV.U32 R5, RZ, RZ, R7 ;  /* 0x000000ffff058224 */ /* 0x000fca00078e0007 */
[----:B------:R0:W-:Y:S04]  /*37b80*/  @!P0 STG.E.U8 desc[UR46][R4.64+0x8], R3 ;  /* 0x0000080304008986 */ /* 0x0001e8000c10112e */
[----:B0-----:R-:W2:Y:S01]  /*37b90*/  LDL.LU R3, [R1+0x318] ;  /* 0x0003180001037983 */ /* 0x001ea20000300800 */
[C---:B------:R-:W-:Y:S02]  /*37ba0*/  ISETP.LT.OR P2, PT, R0.reuse, 0xa, !P4 ;  /* 0x0000000a0000780c */ /* 0x040fe40006741670 */
[----:B------:R-:W-:-:S11]  /*37bb0*/  ISETP.LT.OR P6, PT, R0, 0x9, !P5 ;  /* 0x000000090000780c */ /* 0x000fd60006fc1670 */
[----:B----4-:R-:W-:Y:S02]  /*37bc0*/  @!P2 IMAD R10, R11, R16, RZ ;  /* 0x000000100b0aa224 */ /* 0x010fe400078e02ff */
        /* <DEDUP_REMOVED lines=370> */
[----:B------:R-:W-:-:S11]  /*392f0*/  ISETP.LT.OR P0, PT, R0, 0x89, !P4 ;  /* 0x000000890000780c */ /* 0x000fd60006701670 */
[----:B------:R-:W-:-:S04]  /*39300*/  @!P6 IADD3 R4, P2, R6, UR44, RZ ;  /* 0x0000002c0604ec10 */ /* 0x000fc8000ff5e0ff */
[----:B------:R-:W-:Y:S02]  /*39310*/  @!P6 IADD3.X R5, R7, UR43, RZ, P2, !PT ;  /* 0x0000002b0705ec10 */ /* 0x000fe400097fe4ff */
[----:B------:R-:W-:Y:S01]  /*39320*/  ISETP.LT.OR P2, PT, R0, 0x8a, !P4 ;  /* 0x0000008a0000780c */ /* 0x000fe20006741670 */
[----:B--2---:R-:W-:-:S05]  /*39330*/  @!P6 IMAD R3, R10, R16, RZ ;  /* 0x000000100a03e224 */ /* 0x004fca00078e02ff */
[----:B------:R3:W-:Y:S01]  /*39340*/  @!P6 STG.E.U8 desc[UR46][R4.64+0x81], R3 ;  /* 0x000081030400e986 */ /* 0x0007e2000c10112e */
[----:B------:R-:W-:-:S06]  /*39350*/  ISETP.LT.OR P6, PT, R0, 0x89, !P5 ;  /* 0x000000890000780c */ /* 0x000fcc0006fc1670 */
[-C--:B-----5:R-:W-:Y:S02]  /*39360*/  @!P2 IMAD R10, R12, R16.reuse, RZ ;  /* 0x000000100c0aa224 */ /* 0x0a0fe400078e02ff */
[----:B---3--:R-:W-:Y:S02]  /*39370*/  @!P0 IMAD R3, R11, R16, RZ ;  /* 0x000000100b038224 */ /* 0x008fe400078e02ff */
[----:B------:R-:W-:Y:S02]  /*39380*/  @!P0 IMAD.MOV.U32 R4, RZ, RZ, R6 ;  /* 0x000000ffff048224 */ /* 0x000fe400078e0006 */
[----:B------:R-:W-:-:S05]  /*39390*/  @!P0 IMAD.MOV.U32 R5, RZ, RZ, R7 ;  /* 0x000000ffff058224 */ /* 0x000fca00078e0007 */
[----:B------:R0:W-:Y:S01]  /*393a0*/  @!P0 STG.E.U8 desc[UR46][R4.64+0x88], R3 ;  /* 0x0000880304008986 */ /* 0x0001e2000c10112e */
[----:B------:R-:W-:Y:S01]  /*393b0*/  ISETP.LT.OR P0, PT, R0, 0x8a, !P5 ;  /* 0x0000008a0000780c */ /* 0x000fe20006f01670 */
[----:B0-----:R-:W-:Y:S02]  /*393c0*/  @!P2 IMAD.MOV.U32 R4, RZ, RZ, R6 ;  /* 0x000000ffff04a224 */ /* 0x001fe400078e0006 */
[----:B------:R-:W-:-:S05]  /*393d0*/  @!P2 IMAD.MOV.U32 R5, RZ, RZ, R7 ;  /* 0x000000ffff05a224 */ /* 0x000fca00078e0007 */
[----:B------:R0:W-:Y:S01]  /*393e0*/  @!P2 STG.E.U8 desc[UR46][R4.64+0x89], R10 ;  /* 0x0000890a0400a986 */ /* 0x0001e2000c10112e */
[----:B------:R-:W-:Y:S01]  /*393f0*/  @!P6 IMAD R3, R14, R16, RZ ;  /* 0x000000100e03e224 */ /* 0x000fe200078e02ff */
[----:B0-----:R-:W-:-:S04]  /*39400*/  @!P6 IADD3 R10, P2, R6, UR44, RZ ;  /* 0x0000002c060aec10 */ /* 0x001fc8000ff5e0ff */
[----:B------:R-:W-:Y:S02]  /*39410*/  @!P6 IADD3.X R11, R7, UR43, RZ, P2, !PT ;  /* 0x0000002b070bec10 */ /* 0x000fe400097fe4ff */
[----:B------:R-:W-:-:S03]  /*39420*/  @!P0 IADD3 R4, P2, R6, UR44, RZ ;  /* 0x0000002c06048c10 */ /* 0x000fc6000ff5e0ff */
[----:B------:R0:W-:Y:S01]  /*39430*/  @!P6 STG.E.U8 desc[UR46][R10.64+0x88], R3 ;  /* 0x000088030a00e986 */ /* 0x0001e2000c10112e */
[C---:B------:R-:W-:Y:S02]  /*39440*/  ISETP.LT.OR P6, PT, R0.reuse, 0x91, !P4 ;  /* 0x000000910000780c */ /* 0x040fe400067c1670 */
[----:B------:R-:W-:Y:S02]  /*39450*/  @!P0 IADD3.X R5, R7, UR43, RZ, P2, !PT ;  /* 0x0000002b07058c10 */ /* 0x000fe400097fe4ff */
[----:B------:R-:W-:Y:S01]  /*39460*/  ISETP.LT.OR P2, PT, R0, 0x92, !P4 ;  /* 0x000000920000780c */ /* 0x000fe20006741670 */
[----:B0-----:R-:W-:-:S05]  /*39470*/  @!P0 IMAD R3, R235, R16, RZ ;  /* 0x00000010eb038224 */ /* 0x001fca00078e02ff */
[----:B------:R0:W-:Y:S01]  /*39480*/  @!P0 STG.E.U8 desc[UR46][R4.64+0x89], R3 ;  /* 0x0000890304008986 */ /* 0x0001e2000c10112e */
[----:B------:R-:W-:-:S06]  /*39490*/  ISETP.LT.OR P0, PT, R0, 0x91, !P5 ;  /* 0x000000910000780c */ /* 0x000fcc0006f01670 */
[-C--:B------:R-:W-:Y:S02]  /*394a0*/  @!P2 IMAD R10, R233, R16.reuse, RZ ;  /* 0x00000010e90aa224 */ /* 0x080fe400078e02ff */
[----:B0-----:R-:W-:Y:S02]  /*394b0*/  @!P6 IMAD R3, R234, R16, RZ ;  /* 0x00000010ea03e224 */ /* 0x001fe400078e02ff */
        /* <DEDUP_REMOVED lines=102> */
[----:B------:R0:W-:Y:S02]  /*39b20*/  @!P0 STG.E.U8 desc[UR46][R4.64+0xb8], R3 ;  /* 0x0000b80304008986 */ /* 0x0001e4000c10112e */
[----:B0-----:R-:W-:Y:S02]  /*39b30*/  @!P2 IMAD.MOV.U32 R4, RZ, RZ, R6 ;  /* 0x000000ffff04a224 */ /* 0x001fe400078e0006 */
[----:B------:R-:W-:-:S05]  /*39b40*/  @!P2 IMAD.MOV.U32 R5, RZ, RZ, R7 ;  /* 0x000000ffff05a224 */ /* 0x000fca00078e0007 */
[----:B------:R0:W-:Y:S01]  /*39b50*/  @!P2 STG.E.U8 desc[UR46][R4.64+0xb9], R10 ;  /* 0x0000b90a0400a986 */ /* 0x0001e2000c10112e */
[----:B------:R-:W-:Y:S01]  /*39b60*/  @!P6 IMAD R3, R15, R16, RZ ;  /* 0x000000100f03e224 */ /* 0x000fe200078e02ff */
[----:B0-----:R-:W-:-:S04]  /*39b70*/  @!P6 IADD3 R10, P2, R6, UR44, RZ ;  /* 0x0000002c060aec10 */ /* 0x001fc8000ff5e0ff */
[----:B------:R-:W-:Y:S02]  /*39b80*/  @!P6 IADD3.X R11, R7, UR43, RZ, P2, !PT ;  /* 0x0000002b070bec10 */ /* 0x000fe400097fe4ff */
[----:B------:R-:W-:-:S03]  /*39b90*/  ISETP.LT.OR P0, PT, R0, 0xba, !P5 ;  /* 0x000000ba0000780c */ /* 0x000fc60006f01670 */
[----:B------:R0:W-:Y:S04]  /*39ba0*/  @!P6 STG.E.U8 desc[UR46][R10.64+0xb8], R3 ;  /* 0x0000b8030a00e986 */ /* 0x0001e8000c10112e */
[----:B0-----:R-:W2:Y:S04]  /*39bb0*/  LDL.LU R11, [R1+0x184] ;  /* 0x00018400010b7983 */ /* 0x001ea80000300800 */
[----:B------:R-:W3:Y:S04]  /*39bc0*/  LDL.LU R12, [R1+0x2ac] ;  /* 0x0002ac00010c7983 */ /* 0x000ee80000300800 */
[----:B------:R-:W4:Y:S04]  /*39bd0*/  LDL.LU R235, [R1+0x2b0] ;  /* 0x0002b00001eb7983 */ /* 0x000f280000300800 */
        /* <DEDUP_REMOVED lines=8> */
[----:B------:R-:W-:-:S03]  /*39c60*/  @!P0 IADD3 R4, P2, R6, UR44, RZ ;  /* 0x0000002c06048c10 */ /* 0x000fc6000ff5e0ff */
[----:B------:R-:W5:Y:S04]  /*39c70*/  LDL.LU R226, [R1+0x2d4] ;  /* 0x0002d40001e27983 */ /* 0x000f680000300800 */
[----:B------:R-:W5:Y:S04]  /*39c80*/  LDL.LU R225, [R1+0x2d8] ;  /* 0x0002d80001e17983 */ /* 0x000f680000300800 */
[----:B------:R-:W5:Y:S04]  /*39c90*/  LDL.LU R224, [R1+0x2dc] ;  /* 0x0002dc0001e07983 */ /* 0x000f680000300800 */
[----:B------:R-:W5:Y:S01]  /*39ca0*/  LDL.LU R223, [R1+0x2e0] ;  /* 0x0002e00001df7983 */ /* 0x000f620000300800 */
[----:B------:R-:W-:-:S03]  /*39cb0*/  @!P0 IADD3.X R5, R7, UR43, RZ, P2, !PT ;  /* 0x0000002b07058c10 */ /* 0x000fc600097fe4ff */
[----:B------:R-:W5:Y:S01]  /*39cc0*/  LDL.LU R222, [R1+0x2e4] ;  /* 0x0002e40001de7983 */ /* 0x000f620000300800 */
[----:B------:R-:W-:-:S03]  /*39cd0*/  @!P0 IMAD R3, R13, R16, RZ ;  /* 0x000000100d038224 */ /* 0x000fc600078e02ff */
[----:B------:R-:W5:Y:S04]  /*39ce0*/  LDL.LU R221, [R1+0x2e8] ;  /* 0x0002e80001dd7983 */ /* 0x000f680000300800 */
[----:B------:R-:W5:Y:S04]  /*39cf0*/  LDL.LU R219, [R1+0x2ec] ;  /* 0x0002ec0001db7983 */ /* 0x000f680000300800 */
[----:B------:R-:W5:Y:S04]  /*39d00*/  LDL.LU R218, [R1+0x2f0] ;  /* 0x0002f00001da7983 */ /* 0x000f680000300800 */
[----:B------:R-:W5:Y:S04]  /*39d10*/  LDL.LU R217, [R1+0x2f4] ;  /* 0x0002f40001d97983 */ /* 0x000f680000300800 */
[----:B------:R-:W5:Y:S04]  /*39d20*/  LDL.LU R216, [R1+0x2f8] ;  /* 0x0002f80001d87983 */ /* 0x000f680000300800 */
[----:B------:R-:W5:Y:S04]  /*39d30*/  LDL.LU R20, [R1+0x2fc] ;  /* 0x0002fc0001147983 */ /* 0x000f680000300800 */
[----:B------:R-:W5:Y:S04]  /*39d40*/  LDL.LU R21, [R1] ;  /* 0x0000000001157983 */ /* 0x000f680000300800 */
[----:B------:R-:W5:Y:S04]  /*39d50*/  LDL.LU R13, [R1+0x4] ;  /* 0x00000400010d7983 */ /* 0x000f680000300800 */
[----:B------:R0:W-:Y:S04]  /*39d60*/  @!P0 STG.E.U8 desc[UR46][R4.64+0xb9], R3 ;  /* 0x0000b90304008986 */ /* 0x0001e8000c10112e */
[----:B0-----:R-:W2:Y:S01]  /*39d70*/  LDL.LU R3, [R1+0x180] ;  /* 0x0001800001037983 */ /* 0x001ea20000300800 */
[----:B------:R-:W-:-:S04]  /*39d80*/  LOP3.LUT R18, R18, 0xfffffff7, RZ, 0xc0, !PT ;  /* 0xfffffff712127812 */ /* 0x000fc800078ec0ff */
[----:B------:R-:W-:-:S04]  /*39d90*/  @P4 LOP3.LUT R18, R18, 0x8, RZ, 0xfc, !PT ;  /* 0x0000000812124812 */ /* 0x000fc800078efcff */
[----:B------:R-:W-:-:S04]  /*39da0*/  LOP3.LUT R18, R18, 0xffffffef, RZ, 0xc0, !PT ;  /* 0xffffffef12127812 */ /* 0x000fc800078ec0ff */
[----:B------:R-:W-:Y:S02]  /*39db0*/  @P5 LOP3.LUT R18, R18, 0x10, RZ, 0xfc, !PT ;  /* 0x0000001012125812 */ /* 0x000fe400078efcff */
[C---:B------:R-:W-:Y:S01]  /*39dc0*/  ISETP.LT.OR P5, PT, R0.reuse, 0xc1, !P1 ;  /* 0x000000c10000780c */ /* 0x040fe20004fa1670 */
[----:B------:R-:W-:Y:S01]  /*39dd0*/  IMAD.U32 R10, RZ, RZ, UR10 ;  /* 0x0000000aff0a7e24 */ /* 0x000fe2000f8e00ff */
[----:B------:R-:W-:Y:S01]  /*39de0*/  ISETP.LT.OR P4, PT, R0, 0xc2, !P1 ;  /* 0x000000c20000780c */ /* 0x000fe20004f81670 */
[----:B------:R-:W-:-:S03]  /*39df0*/  USHF.L.U64.HI UR4, UR10, 0x8, UR11 ;  /* 0x000000080a047899 */ /* 0x000fc6000801020b */
[----:B------:R-:W-:-:S04]  /*39e00*/  LEA R4, P0, R10, R8, 0x8 ;  /* 0x000000080a047211 */ /* 0x000fc800078040ff */
[----:B------:R-:W-:-:S03]  /*39e10*/  IADD3.X R5, R9, UR4, RZ, P0, !PT ;  /* 0x0000000409057c10 */ /* 0x000fc600087fe4ff */
[----:B------:R-:W-:Y:S02]  /*39e20*/  @!P5 IADD3 R14, P0, R8, UR44, RZ ;  /* 0x0000002c080edc10 */ /* 0x000fe4000ff1e0ff */
[----:B------:R-:W-:Y:S02]  /*39e30*/  ISETP.GE.AND P2, PT, R220, 0x101, PT ;  /* 0x00000101dc00780c */ /* 0x000fe40003f46270 */
[----:B------:R-:W-:Y:S02]  /*39e40*/  @!P5 IADD3.X R15, R9, UR43, RZ, P0, !PT ;  /* 0x0000002b090fdc10 */ /* 0x000fe400087fe4ff */
[----:B------:R-:W-:-:S04]  /*39e50*/  @!P4 IADD3 R22, P0, R8, UR44, RZ ;  /* 0x0000002c0816cc10 */ /* 0x000fc8000ff1e0ff */
[----:B------:R-:W-:Y:S02]  /*39e60*/  @!P4 IADD3.X R23, R9, UR43, RZ, P0, !PT ;  /* 0x0000002b0917cc10 */ /* 0x000fe400087fe4ff */
[----:B------:R-:W-:-:S13]  /*39e70*/  ISETP.LT.OR P0, PT, R0, 0x1, !P2 ;  /* 0x000000010000780c */ /* 0x000fda0005701670 */
[----:B--2---:R-:W-:-:S05]  /*39e80*/  @!P0 IMAD R3, R3, R16, RZ ;  /* 0x0000001003038224 */ /* 0x004fca00078e02ff */
[----:B------:R0:W-:Y:S01]  /*39e90*/  @!P0 STG.E.U8 desc[UR46][R4.64], R3 ;  /* 0x0000000304008986 */ /* 0x0001e2000c10112e */
[----:B------:R-:W-:-:S13]  /*39ea0*/  ISETP.LT.OR P0, PT, R0, 0x2, !P2 ;  /* 0x000000020000780c */ /* 0x000fda0005701670 */
[----:B0-----:R-:W-:-:S05]  /*39eb0*/  @!P0 IMAD R3, R11, R16, RZ ;  /* 0x000000100b038224 */ /* 0x001fca00078e02ff */
[----:B------:R0:W-:Y:S04]  /*39ec0*/  @!P0 STG.E.U8 desc[UR46][R4.64+0x1], R3 ;  /* 0x0000010304008986 */ /* 0x0001e8000c10112e */
[----:B0-----:R-:W2:Y:S01]  /*39ed0*/  LDL.LU R3, [R1+0x188] ;  /* 0x0001880001037983 */ /* 0x001ea20000300800 */
[----:B------:R-:W-:-:S03]  /*39ee0*/  ISETP.GE.AND P0, PT, R220, 0x109, PT ;  /* 0x00000109dc00780c */ /* 0x000fc60003f06270 */
[----:B------:R-:W3:Y:S01]  /*39ef0*/  LDL.LU R220, [R1+0x2a8] ;  /* 0x0002a80001dc7983 */ /* 0x000ee20000300800 */
[----:B------:R-:W-:-:S13]  /*39f00*/  ISETP.LT.OR P6, PT, R0, 0x1, !P0 ;  /* 0x000000010000780c */ /* 0x000fda00047c1670 */
[----:B------:R-:W-:-:S04]  /*39f10*/  @!P6 IADD3 R10, P3, R4, UR44, RZ ;  /* 0x0000002c040aec10 */ /* 0x000fc8000ff7e0ff */
[----:B------:R-:W-:Y:S01]  /*39f20*/  @!P6 IADD3.X R11, R5, UR43, RZ, P3, !PT ;  /* 0x0000002b050bec10 */ /* 0x000fe20009ffe4ff */
[----:B--2---:R-:W-:-:S05]  /*39f30*/  @!P6 IMAD R3, R3, R16, RZ ;  /* 0x000000100303e224 */ /* 0x004fca00078e02ff */
[----:B------:R0:W-:Y:S04]  /*39f40*/  @!P6 STG.E.U8 desc[UR46][R10.64], R3 ;  /* 0x000000030a00e986 */ /* 0x0001e8000c10112e */
[----:B0-----:R-:W2:Y:S01]  /*39f50*/  LDL.LU R3, [R1+0x18c] ;  /* 0x00018c0001037983 */ /* 0x001ea20000300800 */
[----:B------:R-:W-:-:S13]  /*39f60*/  ISETP.LT.OR P6, PT, R0, 0x2, !P0 ;  /* 0x000000020000780c */ /* 0x000fda00047c1670 */
[----:B------:R-:W-:-:S04]  /*39f70*/  @!P6 IADD3 R10, P3, R4, UR44, RZ ;  /* 0x0000002c040aec10 */ /* 0x000fc8000ff7e0ff */
[----:B------:R-:W-:Y:S01]  /*39f80*/  @!P6 IADD3.X R11, R5, UR43, RZ, P3, !PT ;  /* 0x0000002b050bec10 */ /* 0x000fe20009ffe4ff */
[----:B--2---:R-:W-:-:S05]  /*39f90*/  @!P6 IMAD R3, R3, R16, RZ ;  /* 0x000000100303e224 */ /* 0x004fca00078e02ff */
[----:B------:R0:W-:Y:S04]  /*39fa0*/  @!P6 STG.E.U8 desc[UR46][R10.64+0x1], R3 ;  /* 0x000001030a00e986 */ /* 0x0001e8000c10112e */
[----:B0-----:R-:W2:Y:S04]  /*39fb0*/  LDL.LU R10, [R1+0x190] ;  /* 0x00019000010a7983 */ /* 0x001ea80000300800 */
[----:B------:R-:W4:Y:S01]  /*39fc0*/  LDL.LU R11, [R1+0x194] ;  /* 0x00019400010b7983 */ /* 0x000f220000300800 */
[----:B------:R-:W-:-:S13]  /*39fd0*/  ISETP.LT.OR P6, PT, R0, 0x9, !P2 ;  /* 0x000000090000780c */ /* 0x000fda00057c1670 */
[----:B--2---:R-:W-:-:S05]  /*39fe0*/  @!P6 IMAD R3, R10, R16, RZ ;  /* 0x000000100a03e224 */ /* 0x004fca00078e02ff */
[----:B------:R4:W-:Y:S01]  /*39ff0*/  @!P6 STG.E.U8 desc[UR46][R4.64+0x8], R3 ;  /* 0x000008030400e986 */ /* 0x0009e2000c10112e */
[----:B------:R-:W-:-:S13]  /*3a000*/  ISETP.LT.OR P6, PT, R0, 0xa, !P2 ;  /* 0x0000000a0000780c */ /* 0x000fda00057c1670 */
[----:B----4-:R-:W-:-:S05]  /*3a010*/  @!P6 IMAD R3, R11, R16, RZ ;  /* 0x000000100b03e224 */ /* 0x010fca00078e02ff */
[----:B------:R0:W-:Y:S04]  /*3a020*/  @!P6 STG.E.U8 desc[UR46][R4.64+0x9], R3 ;  /* 0x000009030400e986 */ /* 0x0001e8000c10112e */
[----:B0-----:R-:W2:Y:S01]  /*3a030*/  LDL.LU R3, [R1+0x198] ;  /* 0x0001980001037983 */ /* 0x001ea20000300800 */
        /* <DEDUP_REMOVED lines=338> */
[----:B------:R3:W-:Y:S01]  /*3b560*/  @!P6 STG.E.U8 desc[UR46][R4.64+0x91], R3 ;  /* 0x000091030400e986 */ /* 0x0007e2000c10112e */
[----:B------:R-:W-:-:S13]  /*3b570*/  ISETP.LT.OR P6, PT, R0, 0x91, !P0 ;  /* 0x000000910000780c */ /* 0x000fda00047c1670 */
[----:B------:R-:W-:Y:S01]  /*3b580*/  @!P6 IADD3 R10, P3, R4, UR44, RZ ;  /* 0x0000002c040aec10 */ /* 0x000fe2000ff7e0ff */
[----:B---3--:R-:W-:-:S03]  /*3b590*/  @!P6 IMAD R3, R220, R16, RZ ;  /* 0x00000010dc03e224 */ /* 0x008fc600078e02ff */
[----:B------:R-:W-:-:S05]  /*3b5a0*/  @!P6 IADD3.X R11, R5, UR43, RZ, P3, !PT ;  /* 0x0000002b050bec10 */ /* 0x000fca0009ffe4ff */
[----:B------:R0:W-:Y:S01]  /*3b5b0*/  @!P6 STG.E.U8 desc[UR46][R10.64+0x90], R3 ;  /* 0x000090030a00e986 */ /* 0x0001e2000c10112e */
[----:B------:R-:W-:-:S13]  /*3b5c0*/  ISETP.LT.OR P6, PT, R0, 0x92, !P0 ;  /* 0x000000920000780c */ /* 0x000fda00047c1670 */
[----:B0-----:R-:W-:Y:S01]  /*3b5d0*/  @!P6 IADD3 R10, P3, R4, UR44, RZ ;  /* 0x0000002c040aec10 */ /* 0x001fe2000ff7e0ff */
[----:B------:R-:W-:-:S03]  /*3b5e0*/  @!P6 IMAD R3, R12, R16, RZ ;  /* 0x000000100c03e224 */ /* 0x000fc600078e02ff */
[----:B------:R-:W-:-:S05]  /*3b5f0*/  @!P6 IADD3.X R11, R5, UR43, RZ, P3, !PT ;  /* 0x0000002b050bec10 */ /* 0x000fca0009ffe4ff */
[----:B------:R0:W-:Y:S01]  /*3b600*/  @!P6 STG.E.U8 desc[UR46][R10.64+0x91], R3 ;  /* 0x000091030a00e986 */ /* 0x0001e2000c10112e */
[----:B------:R-:W-:-:S13]  /*3b610*/  ISETP.LT.OR P6, PT, R0, 0x99, !P2 ;  /* 0x000000990000780c */ /* 0x000fda00057c1670 */
[----:B0-----:R-:W-:-:S05]  /*3b620*/  @!P6 IMAD R3, R235, R16, RZ ;  /* 0x00000010eb03e224 */ /* 0x001fca00078e02ff */
[----:B------:R5:W-:Y:S01]  /*3b630*/  @!P6 STG.E.U8 desc[UR46][R4.64+0x98], R3 ;  /* 0x000098030400e986 */ /* 0x000be2000c10112e */
[----:B------:R-:W-:-:S13]  /*3b640*/  ISETP.LT.OR P6, PT, R0, 0x9a, !P2 ;  /* 0x0000009a0000780c */ /* 0x000fda00057c1670 */
[----:B-----5:R-:W-:-:S05]  /*3b650*/  @!P6 IMAD R3, R234, R16, RZ ;  /* 0x00000010ea03e224 */ /* 0x020fca00078e02ff */
[----:B------:R0:W-:Y:S01]  /*3b660*/  @!P6 STG.E.U8 desc[UR46][R4.64+0x99], R3 ;  /* 0x000099030400e986 */ /* 0x0001e2000c10112e */
[----:B------:R-:W-:-:S13]  /*3b670*/  ISETP.LT.OR P6, PT, R0, 0x99, !P0 ;  /* 0x000000990000780c */ /* 0x000fda00047c1670 */
[----:B------:R-:W-:Y:S01]  /*3b680*/  @!P6 IADD3 R10, P3, R4, UR44, RZ ;  /* 0x0000002c040aec10 */ /* 0x000fe2000ff7e0ff */
[----:B0-----:R-:W-:-:S03]  /*3b690*/  @!P6 IMAD R3, R233, R16, RZ ;  /* 0x00000010e903e224 */ /* 0x001fc600078e02ff */
        /* <DEDUP_REMOVED lines=11> */
[----:B0-----:R-:W-:-:S05]  /*3b750*/  @!P6 IMAD R3, R230, R16, RZ ;  /* 0x00000010e603e224 */ /* 0x001fca00078e02ff */
        /* <DEDUP_REMOVED lines=49> */
[----:B------:R-:W-:Y:S02]  /*3ba70*/  ISETP.LT.OR P6, PT, R0, 0xb9, !P0 ;  /* 0x000000b90000780c */ /* 0x000fe400047c1670 */
[C---:B------:R-:W-:Y:S02]  /*3ba80*/  LOP3.LUT P3, RZ, R18.reuse, 0x40, RZ, 0xc0, !PT ;  /* 0x0000004012ff7812 */ /* 0x040fe4000786c0ff */
[----:B------:R-:W-:-:S04]  /*3ba90*/  LOP3.LUT R18, R18, 0xffffffdf, RZ, 0xc0, !PT ;  /* 0xffffffdf12127812 */ /* 0x000fc800078ec0ff */
[----:B------:R-:W-:-:S05]  /*3baa0*/  @P2 LOP3.LUT R18, R18, 0x20, RZ, 0xfc, !PT ;  /* 0x0000002012122812 */ /* 0x000fca00078efcff */
[----:B------:R-:W-:Y:S01]  /*3bab0*/  @!P6 IADD3 R10, P2, R4, UR44, RZ ;  /* 0x0000002c040aec10 */ /* 0x000fe2000ff5e0ff */
[----:B0-----:R-:W-:-:S03]  /*3bac0*/  @!P6 IMAD R3, R216, R16, RZ ;  /* 0x00000010d803e224 */ /* 0x001fc600078e02ff */
[----:B------:R-:W-:-:S05]  /*3bad0*/  @!P6 IADD3.X R11, R5, UR43, RZ, P2, !PT ;  /* 0x0000002b050bec10 */ /* 0x000fca00097fe4ff */
[----:B------:R0:W-:Y:S01]  /*3bae0*/  @!P6 STG.E.U8 desc[UR46][R10.64+0xb8], R3 ;  /* 0x0000b8030a00e986 */ /* 0x0001e2000c10112e */
[----:B------:R-:W-:-:S13]  /*3baf0*/  ISETP.LT.OR P6, PT, R0, 0xba, !P0 ;  /* 0x000000ba0000780c */ /* 0x000fda00047c1670 */
[----:B0-----:R-:W-:Y:S02]  /*3bb00*/  @!P6 IMAD R3, R20, R16, RZ ;  /* 0x000000101403e224 */ /* 0x001fe400078e02ff */
[----:B------:R-:W2:Y:S01]  /*3bb10*/  LDL.LU R20, [R1+0x8] ;  /* 0x0000080001147983 */ /* 0x000ea20000300800 */
[----:B------:R-:W-:-:S03]  /*3bb20*/  @!P6 IADD3 R10, P2, R4, UR44, RZ ;  /* 0x0000002c040aec10 */ /* 0x000fc6000ff5e0ff */
[----:B------:R-:W3:Y:S01]  /*3bb30*/  LDL.LU R220, [R1+0x130] ;  /* 0x0001300001dc7983 */ /* 0x000ee20000300800 */
[----:B------:R-:W-:-:S03]  /*3bb40*/  @!P6 IADD3.X R11, R5, UR43, RZ, P2, !PT ;  /* 0x0000002b050bec10 */ /* 0x000fc600097fe4ff */
[----:B------:R-:W4:Y:S04]  /*3bb50*/  LDL.LU R235, [R1+0x134] ;  /* 0x0001340001eb7983 */ /* 0x000f280000300800 */
[----:B------:R0:W-:Y:S01]  /*3bb60*/  @!P6 STG.E.U8 desc[UR46][R10.64+0xb9], R3 ;  /* 0x0000b9030a00e986 */ /* 0x0001e2000c10112e */
[----:B------:R-:W-:-:S03]  /*3bb70*/  ISETP.LT.OR P6, PT, R0, 0xc1, !P3 ;  /* 0x000000c10000780c */ /* 0x000fc60005fc1670 */
[----:B------:R-:W5:Y:S04]  /*3bb80*/  LDL.LU R234, [R1+0x138] ;  /* 0x0001380001ea7983 */ /* 0x000f680000300800 */
[----:B------:R-:W4:Y:S04]  /*3bb90*/  LDL.LU R233, [R1+0x13c] ;  /* 0x00013c0001e97983 */ /* 0x000f280000300800 */
[----:B------:R-:W4:Y:S02]  /*3bba0*/  LDL.LU R232, [R1+0x140] ;  /* 0x0001400001e87983 */ /* 0x000f240000300800 */
[----:B0-----:R-:W-:-:S02]  /*3bbb0*/  @!P6 IMAD R3, R21, R16, RZ ;  /* 0x000000101503e224 */ /* 0x001fc400078e02ff */
[----:B------:R-:W4:Y:S04]  /*3bbc0*/  LDL.LU R231, [R1+0x144] ;  /* 0x0001440001e77983 */ /* 0x000f280000300800 */
[----:B------:R0:W-:Y:S01]  /*3bbd0*/  @!P6 STG.E.U8 desc[UR46][R8.64+0xc0], R3 ;  /* 0x0000c0030800e986 */ /* 0x0001e2000c10112e */
[----:B------:R-:W-:-:S03]  /*3bbe0*/  ISETP.LT.OR P6, PT, R0, 0xc2, !P3 ;  /* 0x000000c20000780c */ /* 0x000fc60005fc1670 */
[----:B------:R-:W4:Y:S04]  /*3bbf0*/  LDL.LU R230, [R1+0x148] ;  /* 0x0001480001e67983 */ /* 0x000f280000300800 */
[----:B------:R-:W4:Y:S04]  /*3bc00*/  LDL.LU R217, [R1+0x14c] ;  /* 0x00014c0001d97983 */ /* 0x000f280000300800 */
[----:B------:R-:W4:Y:S02]  /*3bc10*/  LDL.LU R229, [R1+0x150] ;  /* 0x0001500001e57983 */ /* 0x000f240000300800 */
[----:B0-----:R-:W-:-:S02]  /*3bc20*/  @!P6 IMAD R3, R13, R16, RZ ;  /* 0x000000100d03e224 */ /* 0x001fc400078e02ff */
[----:B------:R-:W4:Y:S04]  /*3bc30*/  LDL.LU R228, [R1+0x154] ;  /* 0x0001540001e47983 */ /* 0x000f280000300800 */
[----:B------:R-:W4:Y:S04]  /*3bc40*/  LDL.LU R227, [R1+0x158] ;  /* 0x0001580001e37983 */ /* 0x000f280000300800 */
[----:B------:R-:W4:Y:S04]  /*3bc50*/  LDL.LU R226, [R1+0x15c] ;  /* 0x00015c0001e27983 */ /* 0x000f280000300800 */
[----:B------:R-:W4:Y:S04]  /*3bc60*/  LDL.LU R225, [R1+0x160] ;  /* 0x0001600001e17983 */ /* 0x000f280000300800 */
[----:B------:R-:W4:Y:S04]  /*3bc70*/  LDL.LU R224, [R1+0x164] ;  /* 0x0001640001e07983 */ /* 0x000f280000300800 */
[----:B------:R-:W4:Y:S04]  /*3bc80*/  LDL.LU R223, [R1+0x168] ;  /* 0x0001680001df7983 */ /* 0x000f280000300800 */
[----:B------:R-:W4:Y:S04]  /*3bc90*/  LDL.LU R222, [R1+0x16c] ;  /* 0x00016c0001de7983 */ /* 0x000f280000300800 */
[----:B------:R2:W-:Y:S04]  /*3bca0*/  @!P6 STG.E.U8 desc[UR46][R8.64+0xc1], R3 ;  /* 0x0000c1030800e986 */ /* 0x0005e8000c10112e */
[----:B------:R-:W4:Y:S04]  /*3bcb0*/  LDL.LU R221, [R1+0x170] ;  /* 0x0001700001dd7983 */ /* 0x000f280000300800 */
[----:B------:R-:W4:Y:S04]  /*3bcc0*/  LDL.LU R219, [R1+0x174] ;  /* 0x0001740001db7983 */ /* 0x000f280000300800 */
[----:B------:R-:W4:Y:S04]  /*3bcd0*/  LDL.LU R218, [R1+0x178] ;  /* 0x0001780001da7983 */ /* 0x000f280000300800 */
[----:B------:R-:W4:Y:S04]  /*3bce0*/  LDL.LU R216, [R1+0x17c] ;  /* 0x00017c0001d87983 */ /* 0x000f280000300800 */
[----:B------:R-:W3:Y:S04]  /*3bcf0*/  LDL.LU R10, [R1+0x10] ;  /* 0x00001000010a7983 */ /* 0x000ee80000300800 */
[----:B------:R-:W5:Y:S01]  /*3bd00*/  LDL.LU R11, [R1+0x14] ;  /* 0x00001400010b7983 */ /* 0x000f620000300800 */
[----:B--2---:R-:W-:-:S05]  /*3bd10*/  @!P5 IMAD R3, R20, R16, RZ ;  /* 0x000000101403d224 */ /* 0x004fca00078e02ff */
[----:B------:R0:W-:Y:S04]  /*3bd20*/  @!P5 STG.E.U8 desc[UR46][R14.64+0xc0], R3 ;  /* 0x0000c0030e00d986 */ /* 0x0001e8000c10112e */
[----:B0-----:R-:W2:Y:S04]  /*3bd30*/  LDL.LU R14, [R1+0xc] ;  /* 0x00000c00010e7983 */ /* 0x001ea80000300800 */
[----:B------:R-:W4:Y:S01]  /*3bd40*/  LDL.LU R15, [R1+0x18] ;  /* 0x00001800010f7983 */ /* 0x000f220000300800 */
[----:B------:R-:W-:-:S13]  /*3bd50*/  ISETP.LT.OR P2, PT, R0, 0xc9, !P1 ;  /* 0x000000c90000780c */ /* 0x000fda0004f41670 */
[----:B------:R-:W-:-:S04]  /*3bd60*/  @!P2 IADD3 R12, P6, R8, UR44, RZ ;  /* 0x0000002c080cac10 */ /* 0x000fc8000ffde0ff */
[----:B------:R-:W-:Y:S01]  /*3bd70*/  @!P2 IADD3.X R13, R9, UR43, RZ, P6, !PT ;  /* 0x0000002b090dac10 */ /* 0x000fe2000b7fe4ff */
[----:B--2---:R-:W-:-:S05]  /*3bd80*/  @!P4 IMAD R3, R14, R16, RZ ;  /* 0x000000100e03c224 */ /* 0x004fca00078e02ff */
[----:B------:R0:W-:Y:S01]  /*3bd90*/  @!P4 STG.E.U8 desc[UR46][R22.64+0xc1], R3 ;  /* 0x0000c1031600c986 */ /* 0x0001e2000c10112e */
[----:B------:R-:W-:-:S03]  /*3bda0*/  ISETP.LT.OR P4, PT, R0, 0xc9, !P3 ;  /* 0x000000c90000780c */ /* 0x000fc60005f81670 */
[----:B0-----:R-:W2:Y:S10]  /*3bdb0*/  LDL.LU R23, [R1+0x124] ;  /* 0x0001240001177983 */ /* 0x001eb40000300800 */
[----:B---3--:R-:W-:Y:S01]  /*3bdc0*/  @!P4 IMAD R3, R10, R16, RZ ;  /* 0x000000100a03c224 */ /* 0x008fe200078e02ff */
[----:B------:R-:W3:Y:S04]  /*3bdd0*/  LDL.LU R22, [R1+0x12c] ;  /* 0x00012c0001167983 */ /* 0x000ee80000300800 */
[----:B------:R5:W-:Y:S01]  /*3bde0*/  @!P4 STG.E.U8 desc[UR46][R8.64+0xc8], R3 ;  /* 0x0000c8030800c986 */ /* 0x000be2000c10112e */
[----:B------:R-:W-:-:S13]  /*3bdf0*/  ISETP.LT.OR P4, PT, R0, 0xca, !P3 ;  /* 0x000000ca0000780c */ /* 0x000fda0005f81670 */
[----:B-----5:R-:W-:-:S05]  /*3be00*/  @!P4 IMAD R3, R11, R16, RZ ;  /* 0x000000100b03c224 */ /* 0x020fca00078e02ff */
[----:B------:R4:W-:Y:S02]  /*3be10*/  @!P4 STG.E.U8 desc[UR46][R8.64+0xc9], R3 ;  /* 0x0000c9030800c986 */ /* 0x0009e4000c10112e */
[----:B----4-:R-:W-:-:S05]  /*3be20*/  @!P2 IMAD R3, R15, R16, RZ ;  /* 0x000000100f03a224 */ /* 0x010fca00078e02ff */
[----:B------:R0:W-:Y:S04]  /*3be30*/  @!P2 STG.E.U8 desc[UR46][R12.64+0xc8], R3 ;  /* 0x0000c8030c00a986 */ /* 0x0001e8000c10112e */
[----:B0-----:R-:W4:Y:S01]  /*3be40*/  LDL.LU R3, [R1+0x1c] ;  /* 0x00001c0001037983 */ /* 0x001f220000300800 */
[----:B------:R-:W-:-:S03]  /*3be50*/  ISETP.LT.OR P6, PT, R0, 0xca, !P1 ;  /* 0x000000ca0000780c */ /* 0x000fc60004fc1670 */
[----:B------:R-:W5:Y:S04]  /*3be60*/  LDL.LU R12, [R1+0x20] ;  /* 0x00002000010c7983 */ /* 0x000f680000300800 */
[----:B------:R-:W2:Y:S06]  /*3be70*/  LDL.LU R13, [R1+0x24] ;  /* 0x00002400010d7983 */ /* 0x000eac0000300800 */
[----:B------:R-:W-:-:S04]  /*3be80*/  @!P6 IADD3 R20, P5, R8, UR44, RZ ;  /* 0x0000002c0814ec10 */ /* 0x000fc8000ffbe0ff */
[----:B------:R-:W-:Y:S01]  /*3be90*/  @!P6 IADD3.X R21, R9, UR43, RZ, P5, !PT ;  /* 0x0000002b0915ec10 */ /* 0x000fe2000affe4ff */
[----:B----4-:R-:W-:-:S05]  /*3bea0*/  @!P6 IMAD R3, R3, R16, RZ ;  /* 0x000000100303e224 */ /* 0x010fca00078e02ff */
[----:B------:R0:W-:Y:S04]  /*3beb0*/  @!P6 STG.E.U8 desc[UR46][R20.64+0xc9], R3 ;  /* 0x0000c9031400e986 */ /* 0x0001e8000c10112e */
[----:B0-----:R-:W4:Y:S01]  /*3bec0*/  LDL.LU R21, [R1+0x28] ;  /* 0x0000280001157983 */ /* 0x001f220000300800 */
[C---:B------:R-:W-:Y:S02]  /*3bed0*/  ISETP.LT.OR P6, PT, R0.reuse, 0xd1, !P3 ;  /* 0x000000d10000780c */ /* 0x040fe40005fc1670 */
[----:B------:R-:W-:-:S11]  /*3bee0*/  ISETP.LT.OR P4, PT, R0, 0xd1, !P1 ;  /* 0x000000d10000780c */ /* 0x000fd60004f81670 */
[----:B-----5:R-:W-:-:S05]  /*3bef0*/  @!P6 IMAD R3, R12, R16, RZ ;  /* 0x000000100c03e224 */ /* 0x020fca00078e02ff */
[----:B------:R2:W-:Y:S01]  /*3bf00*/  @!P6 STG.E.U8 desc[UR46][R8.64+0xd0], R3 ;  /* 0x0000d0030800e986 */ /* 0x0005e2000c10112e */
[----:B------:R-:W-:Y:S02]  /*3bf10*/  ISETP.LT.OR P6, PT, R0, 0xd2, !P3 ;  /* 0x000000d20000780c */ /* 0x000fe40005fc1670 */
[----:B------:R-:W-:-:S04]  /*3bf20*/  @!P4 IADD3 R10, P5, R8, UR44, RZ ;  /* 0x0000002c080acc10 */ /* 0x000fc8000ffbe0ff */
[----:B------:R-:W-:-:S07]  /*3bf30*/  @!P4 IADD3.X R11, R9, UR43, RZ, P5, !PT ;  /* 0x0000002b090bcc10 */ /* 0x000fce000affe4ff */
[----:B--2---:R-:W-:-:S05]  /*3bf40*/  @!P6 IMAD R3, R13, R16, RZ ;  /* 0x000000100d03e224 */ /* 0x004fca00078e02ff */
[----:B------:R4:W-:Y:S02]  /*3bf50*/  @!P6 STG.E.U8 desc[UR46][R8.64+0xd1], R3 ;  /* 0x0000d1030800e986 */ /* 0x0009e4000c10112e */
[----:B----4-:R-:W-:-:S05]  /*3bf60*/  @!P4 IMAD R3, R21, R16, RZ ;  /* 0x000000101503c224 */ /* 0x010fca00078e02ff */
[----:B------:R0:W-:Y:S04]  /*3bf70*/  @!P4 STG.E.U8 desc[UR46][R10.64+0xd0], R3 ;  /* 0x0000d0030a00c986 */ /* 0x0001e8000c10112e */
[----:B0-----:R-:W2:Y:S01]  /*3bf80*/  LDL.LU R3, [R1+0x2c] ;  /* 0x00002c0001037983 */ /* 0x001ea20000300800 */
[----:B------:R-:W-:-:S03]  /*3bf90*/  ISETP.LT.OR P2, PT, R0, 0xd2, !P1 ;  /* 0x000000d20000780c */ /* 0x000fc60004f41670 */
[----:B------:R-:W4:Y:S04]  /*3bfa0*/  LDL.LU R10, [R1+0x30] ;  /* 0x00003000010a7983 */ /* 0x000f280000300800 */
[----:B------:R-:W5:Y:S06]  /*3bfb0*/  LDL.LU R11, [R1+0x34] ;  /* 0x00003400010b7983 */ /* 0x000f6c0000300800 */
[----:B------:R-:W-:-:S04]  /*3bfc0*/  @!P2 IADD3 R14, P5, R8, UR44, RZ ;  /* 0x0000002c080eac10 */ /* 0x000fc8000ffbe0ff */
[----:B------:R-:W-:Y:S02]  /*3bfd0*/  @!P2 IADD3.X R15, R9, UR43, RZ, P5, !PT ;  /* 0x0000002b090fac10 */ /* 0x000fe4000affe4ff */
[C---:B------:R-:W-:Y:S02]  /*3bfe0*/  ISETP.LT.OR P5, PT, R0.reuse, 0xd9, !P1 ;  /* 0x000000d90000780c */ /* 0x040fe40004fa1670 */
[----:B------:R-:W-:-:S11]  /*3bff0*/  ISETP.LT.OR P4, PT, R0, 0xda, !P1 ;  /* 0x000000da0000780c */ /* 0x000fd60004f81670 */
[----:B------:R-:W-:-:S04]  /*3c000*/  @!P5 IADD3 R12, P6, R8, UR44, RZ ;  /* 0x0000002c080cdc10 */ /* 0x000fc8000ffde0ff */
[----:B------:R-:W-:Y:S01]  /*3c010*/  @!P5 IADD3.X R13, R9, UR43, RZ, P6, !PT ;  /* 0x0000002b090ddc10 */ /* 0x000fe2000b7fe4ff */
[----:B--2---:R-:W-:-:S05]  /*3c020*/  @!P2 IMAD R3, R3, R16, RZ ;  /* 0x000000100303a224 */ /* 0x004fca00078e02ff */
[----:B------:R0:W-:Y:S04]  /*3c030*/  @!P2 STG.E.U8 desc[UR46][R14.64+0xd1], R3 ;  /* 0x0000d1030e00a986 */ /* 0x0001e8000c10112e */
[----:B0-----:R-:W2:Y:S01]  /*3c040*/  LDL.LU R15, [R1+0x38] ;  /* 0x00003800010f7983 */ /* 0x001ea20000300800 */
[----:B------:R-:W-:-:S04]  /*3c050*/  @!P4 IADD3 R20, P6, R8, UR44, RZ ;  /* 0x0000002c0814cc10 */ /* 0x000fc8000ffde0ff */
[----:B------:R-:W-:Y:S02]  /*3c060*/  @!P4 IADD3.X R21, R9, UR43, RZ, P6, !PT ;  /* 0x0000002b0915cc10 */ /* 0x000fe4000b7fe4ff */
[----:B------:R-:W-:-:S13]  /*3c070*/  ISETP.LT.OR P6, PT, R0, 0xd9, !P3 ;  /* 0x000000d90000780c */ /* 0x000fda0005fc1670 */
[----:B----4-:R-:W-:-:S05]  /*3c080*/  @!P6 IMAD R3, R10, R16, RZ ;  /* 0x000000100a03e224 */ /* 0x010fca00078e02ff */
[----:B------:R5:W-:Y:S01]  /*3c090*/  @!P6 STG.E.U8 desc[UR46][R8.64+0xd8], R3 ;  /* 0x0000d8030800e986 */ /* 0x000be2000c10112e */
[----:B------:R-:W-:-:S13]  /*3c0a0*/  ISETP.LT.OR P6, PT, R0, 0xda, !P3 ;  /* 0x000000da0000780c */ /* 0x000fda0005fc1670 */
[----:B-----5:R-:W-:-:S05]  /*3c0b0*/  @!P6 IMAD R3, R11, R16, RZ ;  /* 0x000000100b03e224 */ /* 0x020fca00078e02ff */
[----:B------:R2:W-:Y:S02]  /*3c0c0*/  @!P6 STG.E.U8 desc[UR46][R8.64+0xd9], R3 ;  /* 0x0000d9030800e986 */ /* 0x0005e4000c10112e */
[----:B--2---:R-:W-:-:S05]  /*3c0d0*/  @!P5 IMAD R3, R15, R16, RZ ;  /* 0x000000100f03d224 */ /* 0x004fca00078e02ff */
[----:B------:R0:W-:Y:S04]  /*3c0e0*/  @!P5 STG.E.U8 desc[UR46][R12.64+0xd8], R3 ;  /* 0x0000d8030c00d986 */ /* 0x0001e8000c10112e */
[----:B0-----:R-:W2:Y:S04]  /*3c0f0*/  LDL.LU R3, [R1+0x3c] ;  /* 0x00003c0001037983 */ /* 0x001ea80000300800 */
[----:B------:R-:W4:Y:S04]  /*3c100*/  LDL.LU R12, [R1+0x40] ;  /* 0x00004000010c7983 */ /* 0x000f280000300800 */
[----:B------:R-:W5:Y:S01]  /*3c110*/  LDL.LU R13, [R1+0x44] ;  /* 0x00004400010d7983 */ /* 0x000f620000300800 */
[----:B------:R-:W-:Y:S01]  /*3c120*/  ISETP.LT.OR P2, PT, R0, 0xe1, !P1 ;  /* 0x000000e10000780c */ /* 0x000fe20004f41670 */
[----:B--2---:R-:W-:-:S05]  /*3c130*/  @!P4 IMAD R3, R3, R16, RZ ;  /* 0x000000100303c224 */ /* 0x004fca00078e02ff */
[----:B------:R0:W-:Y:S04]  /*3c140*/  @!P4 STG.E.U8 desc[UR46][R20.64+0xd9], R3 ;  /* 0x0000d9031400c986 */ /* 0x0001e8000c10112e */
[----:B0-----:R-:W2:Y:S01]  /*3c150*/  LDL.LU R21, [R1+0x48] ;  /* 0x0000480001157983 */ /* 0x001ea20000300800 */
[----:B------:R-:W-:-:S13]  /*3c160*/  ISETP.LT.OR P4, PT, R0, 0xe1, !P3 ;  /* 0x000000e10000780c */ /* 0x000fda0005f81670 */
[----:B----4-:R-:W-:-:S05]  /*3c170*/  @!P4 IMAD R3, R12, R16, RZ ;  /* 0x000000100c03c224 */ /* 0x010fca00078e02ff */
[----:B------:R5:W-:Y:S01]  /*3c180*/  @!P4 STG.E.U8 desc[UR46][R8.64+0xe0], R3 ;  /* 0x0000e0030800c986 */ /* 0x000be2000c10112e */
[----:B------:R-:W-:Y:S02]  /*3c190*/  ISETP.LT.OR P4, PT, R0, 0xe2, !P3 ;  /* 0x000000e20000780c */ /* 0x000fe40005f81670 */
[----:B------:R-:W-:-:S04]  /*3c1a0*/  @!P2 IADD3 R10, P6, R8, UR44, RZ ;  /* 0x0000002c080aac10 */ /* 0x000fc8000ffde0ff */
[----:B------:R-:W-:-:S07]  /*3c1b0*/  @!P2 IADD3.X R11, R9, UR43, RZ, P6, !PT ;  /* 0x0000002b090bac10 */ /* 0x000fce000b7fe4ff */
[----:B-----5:R-:W-:-:S05]  /*3c1c0*/  @!P4 IMAD R3, R13, R16, RZ ;  /* 0x000000100d03c224 */ /* 0x020fca00078e02ff */
[----:B------:R2:W-:Y:S02]  /*3c1d0*/  @!P4 STG.E.U8 desc[UR46][R8.64+0xe1], R3 ;  /* 0x0000e1030800c986 */ /* 0x0005e4000c10112e */
[----:B--2---:R-:W-:-:S05]  /*3c1e0*/  @!P2 IMAD R3, R21, R16, RZ ;  /* 0x000000101503a224 */ /* 0x004fca00078e02ff */
[----:B------:R0:W-:Y:S04]  /*3c1f0*/  @!P2 STG.E.U8 desc[UR46][R10.64+0xe0], R3 ;  /* 0x0000e0030a00a986 */ /* 0x0001e8000c10112e */
[----:B0-----:R-:W2:Y:S01]  /*3c200*/  LDL.LU R3, [R1+0x4c] ;  /* 0x00004c0001037983 */ /* 0x001ea20000300800 */
[----:B------:R-:W-:-:S03]  /*3c210*/  ISETP.LT.OR P6, PT, R0, 0xe2, !P1 ;  /* 0x000000e20000780c */ /* 0x000fc60004fc1670 */
[----:B------:R-:W4:Y:S04]  /*3c220*/  LDL.LU R10, [R1+0x50] ;  /* 0x00005000010a7983 */ /* 0x000f280000300800 */
[----:B------:R-:W5:Y:S06]  /*3c230*/  LDL.LU R11, [R1+0x54] ;  /* 0x00005400010b7983 */ /* 0x000f6c0000300800 */
[----:B------:R-:W-:-:S04]  /*3c240*/  @!P6 IADD3 R14, P5, R8, UR44, RZ ;  /* 0x0000002c080eec10 */ /* 0x000fc8000ffbe0ff */
[----:B------:R-:W-:Y:S01]  /*3c250*/  @!P6 IADD3.X R15, R9, UR43, RZ, P5, !PT ;  /* 0x0000002b090fec10 */ /* 0x000fe2000affe4ff */
[----:B--2---:R-:W-:-:S05]  /*3c260*/  @!P6 IMAD R3, R3, R16, RZ ;  /* 0x000000100303e224 */ /* 0x004fca00078e02ff */
[----:B------:R0:W-:Y:S04]  /*3c270*/  @!P6 STG.E.U8 desc[UR46][R14.64+0xe1], R3 ;  /* 0x0000e1030e00e986 */ /* 0x0001e8000c10112e */
[----:B0-----:R-:W2:Y:S01]  /*3c280*/  LDL.LU R15, [R1+0x58] ;  /* 0x00005800010f7983 */ /* 0x001ea20000300800 */
[C---:B------:R-:W-:Y:S02]  /*3c290*/  ISETP.LT.OR P6, PT, R0.reuse, 0xe9, !P3 ;  /* 0x000000e90000780c */ /* 0x040fe40005fc1670 */
[----:B------:R-:W-:-:S11]  /*3c2a0*/  ISETP.LT.OR P4, PT, R0, 0xe9, !P1 ;  /* 0x000000e90000780c */ /* 0x000fd60004f81670 */
        /* <DEDUP_REMOVED lines=251> */
[----:B------:R-:W4:Y:S10]  /*3d260*/  LDL.LU R13, [R1+0x120] ;  /* 0x00012000010d7983 */ /* 0x000f340000300800 */
[----:B------:R-:W-:-:S04]  /*3d270*/  @!P2 IADD3 R20, P5, R8, UR44, RZ ;  /* 0x0000002c0814ac10 */ /* 0x000fc8000ffbe0ff */
[----:B------:R-:W-:Y:S02]  /*3d280*/  @!P2 IADD3.X R21, R9, UR43, RZ, P5, !PT ;  /* 0x0000002b0915ac10 */ /* 0x000fe4000affe4ff */
[C---:B------:R-:W-:Y:S02]  /*3d290*/  ISETP.LT.OR P5, PT, R0.reuse, 0x151, !P1 ;  /* 0x000001510000780c */ /* 0x040fe40004fa1670 */
[----:B------:R-:W-:-:S11]  /*3d2a0*/  ISETP.LT.OR P4, PT, R0, 0x152, !P1 ;  /* 0x000001520000780c */ /* 0x000fd60004f81670 */
[----:B------:R-:W-:Y:S01]  /*3d2b0*/  @!P5 IADD3 R10, P6, R8, UR44, RZ ;  /* 0x0000002c080adc10 */ /* 0x000fe2000ffde0ff */
[----:B--2---:R-:W-:-:S05]  /*3d2c0*/  @!P2 IMAD R3, R12, R16, RZ ;  /* 0x000000100c03a224 */ /* 0x004fca00078e02ff */
[----:B------:R0:W-:Y:S04]  /*3d2d0*/  @!P2 STG.E.U8 desc[UR46][R20.64+0x149], R3 ;  /* 0x000149031400a986 */ /* 0x0001e8000c10112e */
[----:B0-----:R-:W2:Y:S01]  /*3d2e0*/  LDL.LU R21, [R1+0x128] ;  /* 0x0001280001157983 */ /* 0x001ea20000300800 */
[----:B------:R-:W-:Y:S02]  /*3d2f0*/  @!P5 IADD3.X R11, R9, UR43, RZ, P6, !PT ;  /* 0x0000002b090bdc10 */ /* 0x000fe4000b7fe4ff */
[----:B------:R-:W-:-:S04]  /*3d300*/  @!P4 IADD3 R14, P6, R8, UR44, RZ ;  /* 0x0000002c080ecc10 */ /* 0x000fc8000ffde0ff */
[----:B------:R-:W-:Y:S02]  /*3d310*/  @!P4 IADD3.X R15, R9, UR43, RZ, P6, !PT ;  /* 0x0000002b090fcc10 */ /* 0x000fe4000b7fe4ff */
[----:B------:R-:W-:-:S13]  /*3d320*/  ISETP.LT.OR P6, PT, R0, 0x151, !P3 ;  /* 0x000001510000780c */ /* 0x000fda0005fc1670 */
[----:B----4-:R-:W-:-:S05]  /*3d330*/  @!P6 IMAD R3, R13, R16, RZ ;  /* 0x000000100d03e224 */ /* 0x010fca00078e02ff */
[----:B------:R3:W-:Y:S01]  /*3d340*/  @!P6 STG.E.U8 desc[UR46][R8.64+0x150], R3 ;  /* 0x000150030800e986 */ /* 0x0007e2000c10112e */
[C---:B------:R-:W-:Y:S02]  /*3d350*/  ISETP.LT.OR P6, PT, R0.reuse, 0x152, !P3 ;  /* 0x000001520000780c */ /* 0x040fe40005fc1670 */
[----:B------:R-:W-:Y:S01]  /*3d360*/  ISETP.LT.OR P2, PT, R0, 0x159, !P1 ;  /* 0x000001590000780c */ /* 0x000fe20004f41670 */
[----:B---3--:R-:W-:-:S10]  /*3d370*/  @!P4 IMAD R3, R22, R16, RZ ;  /* 0x000000101603c224 */ /* 0x008fd400078e02ff */
[----:B------:R-:W-:-:S05]  /*3d380*/  @!P6 IMAD R23, R23, R16, RZ ;  /* 0x000000101717e224 */ /* 0x000fca00078e02ff */
[----:B------:R0:W-:Y:S01]  /*3d390*/  @!P6 STG.E.U8 desc[UR46][R8.64+0x151], R23 ;  /* 0x000151170800e986 */ /* 0x0001e2000c10112e */
[----:B------:R-:W-:-:S04]  /*3d3a0*/  @!P2 IADD3 R12, P6, R8, UR44, RZ ;  /* 0x0000002c080cac10 */ /* 0x000fc8000ffde0ff */
[----:B------:R-:W-:Y:S02]  /*3d3b0*/  @!P2 IADD3.X R13, R9, UR43, RZ, P6, !PT ;  /* 0x0000002b090dac10 */ /* 0x000fe4000b7fe4ff */
[----:B------:R-:W-:Y:S01]  /*3d3c0*/  ISETP.LT.OR P6, PT, R0, 0x15a, !P1 ;  /* 0x0000015a0000780c */ /* 0x000fe20004fc1670 */
[----:B--2---:R-:W-:-:S05]  /*3d3d0*/  @!P5 IMAD R21, R21, R16, RZ ;  /* 0x000000101515d224 */ /* 0x004fca00078e02ff */
[----:B------:R1:W-:Y:S04]  /*3d3e0*/  @!P5 STG.E.U8 desc[UR46][R10.64+0x150], R21 ;  /* 0x000150150a00d986 */ /* 0x0003e8000c10112e */
[----:B------:R2:W-:Y:S01]  /*3d3f0*/  @!P4 STG.E.U8 desc[UR46][R14.64+0x151], R3 ;  /* 0x000151030e00c986 */ /* 0x0005e2000c10112e */
[----:B------:R-:W-:-:S13]  /*3d400*/  ISETP.LT.OR P4, PT, R0, 0x159, !P3 ;  /* 0x000001590000780c */ /* 0x000fda0005f81670 */
[----:B0-----:R-:W-:-:S05]  /*3d410*/  @!P4 IMAD R23, R220, R16, RZ ;  /* 0x00000010dc17c224 */ /* 0x001fca00078e02ff */
[----:B------:R0:W-:Y:S01]  /*3d420*/  @!P4 STG.E.U8 desc[UR46][R8.64+0x158], R23 ;  /* 0x000158170800c986 */ /* 0x0001e2000c10112e */
[----:B------:R-:W-:Y:S02]  /*3d430*/  ISETP.LT.OR P4, PT, R0, 0x15a, !P3 ;  /* 0x0000015a0000780c */ /* 0x000fe40005f81670 */
[----:B-1----:R-:W-:Y:S01]  /*3d440*/  @!P6 IADD3 R10, P5, R8, UR44, RZ ;  /* 0x0000002c080aec10 */ /* 0x002fe2000ffbe0ff */
[----:B--2---:R-:W-:-:S03]  /*3d450*/  @!P2 IMAD R3, R234, R16, RZ ;  /* 0x00000010ea03a224 */ /* 0x004fc600078e02ff */
[----:B------:R-:W-:Y:S01]  /*3d460*/  @!P6 IADD3.X R11, R9, UR43, RZ, P5, !PT ;  /* 0x0000002b090bec10 */ /* 0x000fe2000affe4ff */
[----:B0-----:R-:W-:-:S06]  /*3d470*/  @!P6 IMAD R23, R233, R16, RZ ;  /* 0x00000010e917e224 */ /* 0x001fcc00078e02ff */
[----:B------:R-:W-:Y:S01]  /*3d480*/  @!P4 IMAD R21, R235, R16, RZ ;  /* 0x00000010eb15c224 */ /* 0x000fe200078e02ff */
[----:B------:R-:W-:-:S04]  /*3d490*/  ISETP.LT.OR P5, PT, R0, 0x161, !P1 ;  /* 0x000001610000780c */ /* 0x000fc80004fa1670 */
[----:B------:R0:W-:Y:S04]  /*3d4a0*/  @!P4 STG.E.U8 desc[UR46][R8.64+0x159], R21 ;  /* 0x000159150800c986 */ /* 0x0001e8000c10112e */
[----:B------:R1:W-:Y:S04]  /*3d4b0*/  @!P2 STG.E.U8 desc[UR46][R12.64+0x158], R3 ;  /* 0x000158030c00a986 */ /* 0x0003e8000c10112e */
[----:B------:R2:W-:Y:S01]  /*3d4c0*/  @!P6 STG.E.U8 desc[UR46][R10.64+0x159], R23 ;  /* 0x000159170a00e986 */ /* 0x0005e2000c10112e */
[----:B------:R-:W-:Y:S02]  /*3d4d0*/  ISETP.LT.OR P6, PT, R0, 0x161, !P3 ;  /* 0x000001610000780c */ /* 0x000fe40005fc1670 */
[----:B------:R-:W-:-:S04]  /*3d4e0*/  @!P5 IADD3 R14, P4, R8, UR44, RZ ;  /* 0x0000002c080edc10 */ /* 0x000fc8000ff9e0ff */
[----:B------:R-:W-:Y:S02]  /*3d4f0*/  @!P5 IADD3.X R15, R9, UR43, RZ, P4, !PT ;  /* 0x0000002b090fdc10 */ /* 0x000fe4000a7fe4ff */
[----:B------:R-:W-:-:S05]  /*3d500*/  ISETP.LT.OR P4, PT, R0, 0x162, !P1 ;  /* 0x000001620000780c */ /* 0x000fca0004f81670 */
[----:B0-----:R-:W-:-:S05]  /*3d510*/  @!P6 IMAD R21, R232, R16, RZ ;  /* 0x00000010e815e224 */ /* 0x001fca00078e02ff */
[----:B------:R-:W-:Y:S01]  /*3d520*/  @!P6 STG.E.U8 desc[UR46][R8.64+0x160], R21 ;  /* 0x000160150800e986 */ /* 0x000fe2000c10112e */
[----:B------:R-:W-:Y:S02]  /*3d530*/  ISETP.LT.OR P6, PT, R0, 0x162, !P3 ;  /* 0x000001620000780c */ /* 0x000fe40005fc1670 */
[----:B-1----:R-:W-:Y:S01]  /*3d540*/  @!P4 IADD3 R12, P2, R8, UR44, RZ ;  /* 0x0000002c080ccc10 */ /* 0x002fe2000ff5e0ff */
[----:B--2---:R-:W-:-:S03]  /*3d550*/  @!P5 IMAD R23, R230, R16, RZ ;  /* 0x00000010e617d224 */ /* 0x004fc600078e02ff */
[----:B------:R-:W-:Y:S02]  /*3d560*/  @!P4 IADD3.X R13, R9, UR43, RZ, P2, !PT ;  /* 0x0000002b090dcc10 */ /* 0x000fe400097fe4ff */
[----:B------:R-:W-:-:S05]  /*3d570*/  ISETP.LT.OR P2, PT, R0, 0x169, !P1 ;  /* 0x000001690000780c */ /* 0x000fca0004f41670 */
[----:B------:R-:W-:-:S05]  /*3d580*/  @!P6 IMAD R3, R231, R16, RZ ;  /* 0x00000010e703e224 */ /* 0x000fca00078e02ff */
[----:B------:R-:W-:Y:S04]  /*3d590*/  @!P6 STG.E.U8 desc[UR46][R8.64+0x161], R3 ;  /* 0x000161030800e986 */ /* 0x000fe8000c10112e */
[----:B------:R0:W-:Y:S01]  /*3d5a0*/  @!P5 STG.E.U8 desc[UR46][R14.64+0x160], R23 ;  /* 0x000160170e00d986 */ /* 0x0001e2000c10112e */
[----:B------:R-:W-:Y:S02]  /*3d5b0*/  ISETP.LT.OR P5, PT, R0, 0x16a, !P1 ;  /* 0x0000016a0000780c */ /* 0x000fe40004fa1670 */
[----:B------:R-:W-:-:S04]  /*3d5c0*/  @!P2 IADD3 R10, P6, R8, UR44, RZ ;  /* 0x0000002c080aac10 */ /* 0x000fc8000ffde0ff */
[----:B------:R-:W-:-:S07]  /*3d5d0*/  @!P2 IADD3.X R11, R9, UR43, RZ, P6, !PT ;  /* 0x0000002b090bac10 */ /* 0x000fce000b7fe4ff */
[----:B0-----:R-:W-:-:S04]  /*3d5e0*/  @!P5 IADD3 R14, P6, R8, UR44, RZ ;  /* 0x0000002c080edc10 */ /* 0x001fc8000ffde0ff */
[----:B------:R-:W-:Y:S02]  /*3d5f0*/  @!P5 IADD3.X R15, R9, UR43, RZ, P6, !PT ;  /* 0x0000002b090fdc10 */ /* 0x000fe4000b7fe4ff */
[----:B------:R-:W-:Y:S01]  /*3d600*/  ISETP.LT.OR P6, PT, R0, 0x169, !P3 ;  /* 0x000001690000780c */ /* 0x000fe20005fc1670 */
[----:B------:R-:W-:-:S05]  /*3d610*/  @!P4 IMAD R217, R217, R16, RZ ;  /* 0x00000010d9d9c224 */ /* 0x000fca00078e02ff */
[----:B------:R0:W-:Y:S07]  /*3d620*/  @!P4 STG.E.U8 desc[UR46][R12.64+0x161], R217 ;  /* 0x000161d90c00c986 */ /* 0x0001ee000c10112e */
[----:B------:R-:W-:-:S05]  /*3d630*/  @!P6 IMAD R3, R229, R16, RZ ;  /* 0x00000010e503e224 */ /* 0x000fca00078e02ff */
[----:B------:R1:W-:Y:S01]  /*3d640*/  @!P6 STG.E.U8 desc[UR46][R8.64+0x168], R3 ;  /* 0x000168030800e986 */ /* 0x0003e2000c10112e */
[C---:B------:R-:W-:Y:S01]  /*3d650*/  ISETP.LT.OR P6, PT, R0.reuse, 0x16a, !P3 ;  /* 0x0000016a0000780c */ /* 0x040fe20005fc1670 */
[-C--:B0-----:R-:W-:Y:S01]  /*3d660*/  @!P2 IMAD R217, R227, R16.reuse, RZ ;  /* 0x00000010e3d9a224 */ /* 0x081fe200078e02ff */
[----:B------:R-:W-:Y:S01]  /*3d670*/  ISETP.LT.OR P4, PT, R0, 0x171, !P1 ;  /* 0x000001710000780c */ /* 0x000fe20004f81670 */
[----:B-1----:R-:W-:-:S10]  /*3d680*/  @!P5 IMAD R3, R226, R16, RZ ;  /* 0x00000010e203d224 */ /* 0x002fd400078e02ff */
[----:B------:R-:W-:-:S05]  /*3d690*/  @!P6 IMAD R23, R228, R16, RZ ;  /* 0x00000010e417e224 */ /* 0x000fca00078e02ff */
        /* <DEDUP_REMOVED lines=8> */
[----:B------:R0:W-:Y:S01]  /*3d720*/  @!P5 STG.E.U8 desc[UR46][R8.64+0x170], R23 ;  /* 0x000170170800d986 */ /* 0x0001e2000c10112e */
[----:B------:R-:W-:Y:S02]  /*3d730*/  ISETP.LT.OR P5, PT, R0, 0x172, !P3 ;  /* 0x000001720000780c */ /* 0x000fe40005fa1670 */
[----:B------:R-:W-:Y:S01]  /*3d740*/  @!P6 IADD3 R12, P2, R8, UR44, RZ ;  /* 0x0000002c080cec10 */ /* 0x000fe2000ff5e0ff */
[-C--:B-1----:R-:W-:Y:S02]  /*3d750*/  @!P4 IMAD R217, R223, R16.reuse, RZ ;  /* 0x00000010dfd9c224 */ /* 0x082fe400078e02ff */
[----:B--2---:R-:W-:Y:S01]  /*3d760*/  @!P6 IMAD R3, R222, R16, RZ ;  /* 0x00000010de03e224 */ /* 0x004fe200078e02ff */
[----:B------:R-:W-:-:S07]  /*3d770*/  @!P6 IADD3.X R13, R9, UR43, RZ, P2, !PT ;  /* 0x0000002b090dec10 */ /* 0x000fce00097fe4ff */
[----:B------:R-:W-:-:S05]  /*3d780*/  @!P5 IMAD R11, R224, R16, RZ ;  /* 0x00000010e00bd224 */ /* 0x000fca00078e02ff */
[----:B------:R-:W-:Y:S04]  /*3d790*/  @!P5 STG.E.U8 desc[UR46][R8.64+0x171], R11 ;  /* 0x0001710b0800d986 */ /* 0x000fe8000c10112e */
[----:B------:R-:W-:Y:S04]  /*3d7a0*/  @!P4 STG.E.U8 desc[UR46][R20.64+0x170], R217 ;  /* 0x000170d91400c986 */ /* 0x000fe8000c10112e */
[----:B------:R1:W-:Y:S01]  /*3d7b0*/  @!P6 STG.E.U8 desc[UR46][R12.64+0x171], R3 ;  /* 0x000171030c00e986 */ /* 0x0003e2000c10112e */
[C---:B------:R-:W-:Y:S02]  /*3d7c0*/  ISETP.LT.OR P6, PT, R0.reuse, 0x179, !P3 ;  /* 0x000001790000780c */ /* 0x040fe40005fc1670 */
[----:B------:R-:W-:-:S11]  /*3d7d0*/  ISETP.LT.OR P3, PT, R0, 0x17a, !P3 ;  /* 0x0000017a0000780c */ /* 0x000fd60005f61670 */
[----:B------:R-:W-:-:S05]  /*3d7e0*/  @!P6 IMAD R15, R221, R16, RZ ;  /* 0x00000010dd0fe224 */ /* 0x000fca00078e02ff */
[----:B------:R2:W-:Y:S01]  /*3d7f0*/  @!P6 STG.E.U8 desc[UR46][R8.64+0x178], R15 ;  /* 0x0001780f0800e986 */ /* 0x0005e2000c10112e */
[C---:B------:R-:W-:Y:S01]  /*3d800*/  ISETP.LT.OR P6, PT, R0.reuse, 0x179, !P1 ;  /* 0x000001790000780c */ /* 0x040fe20004fc1670 */
[----:B0-----:R-:W-:Y:S01]  /*3d810*/  @!P3 IMAD R23, R219, R16, RZ ;  /* 0x00000010db17b224 */ /* 0x001fe200078e02ff */
[----:B------:R-:W-:-:S04]  /*3d820*/  ISETP.LT.OR P1, PT, R0, 0x17a, !P1 ;  /* 0x0000017a0000780c */ /* 0x000fc80004f21670 */
[----:B------:R0:W-:Y:S01]  /*3d830*/  @!P3 STG.E.U8 desc[UR46][R8.64+0x179], R23 ;  /* 0x000179170800b986 */ /* 0x0001e2000c10112e */
[----:B------:R-:W-:-:S06]  /*3d840*/  LOP3.LUT P4, RZ, R18, 0x8, RZ, 0xc0, !PT ;  /* 0x0000000812ff7812 */ /* 0x000fcc000788c0ff */
[----:B------:R-:W-:Y:S01]  /*3d850*/  @!P6 IADD3 R10, P3, R8, UR44, RZ ;  /* 0x0000002c080aec10 */ /* 0x000fe2000ff7e0ff */
[----:B-1----:R-:W-:-:S03]  /*3d860*/  @!P6 IMAD R3, R218, R16, RZ ;  /* 0x00000010da03e224 */ /* 0x002fc600078e02ff */
[----:B------:R-:W-:Y:S02]  /*3d870*/  @!P6 IADD3.X R11, R9, UR43, RZ, P3, !PT ;  /* 0x0000002b090bec10 */ /* 0x000fe40009ffe4ff */
[----:B------:R-:W-:-:S03]  /*3d880*/  @!P1 IADD3 R12, P3, R8, UR44, RZ ;  /* 0x0000002c080c9c10 */ /* 0x000fc6000ff7e0ff */
[----:B------:R1:W-:Y:S01]  /*3d890*/  @!P6 STG.E.U8 desc[UR46][R10.64+0x178], R3 ;  /* 0x000178030a00e986 */ /* 0x0003e2000c10112e */
[----:B------:R-:W-:Y:S01]  /*3d8a0*/  ISETP.LT.OR P6, PT, R0, 0xc1, !P4 ;  /* 0x000000c10000780c */ /* 0x000fe200067c1670 */
[----:B--2---:R-:W-:Y:S01]  /*3d8b0*/  @!P1 IMAD R15, R216, R16, RZ ;  /* 0x00000010d80f9224 */ /* 0x004fe200078e02ff */
[----:B------:R-:W-:Y:S02]  /*3d8c0*/  @!P1 IADD3.X R13, R9, UR43, RZ, P3, !PT ;  /* 0x0000002b090d9c10 */ /* 0x000fe40009ffe4ff */
[----:B------:R-:W-:Y:S02]  /*3d8d0*/  ISETP.LT.OR P3, PT, R0, 0xc2, !P4 ;  /* 0x000000c20000780c */ /* 0x000fe40006761670 */
[----:B------:R-:W-:Y:S01]  /*3d8e0*/  LOP3.LUT P5, RZ, R18, 0x10, RZ, 0xc0, !PT ;  /* 0x0000001012ff7812 */ /* 0x000fe200078ac0ff */
[----:B------:R2:W-:Y:S03]  /*3d8f0*/  @!P1 STG.E.U8 desc[UR46][R12.64+0x179], R15 ;  /* 0x0001790f0c009986 */ /* 0x0005e6000c10112e */
[----:B------:R-:W-:-:S03]  /*3d900*/  ISETP.LT.OR P1, PT, R0, 0xc1, !P5 ;  /* 0x000000c10000780c */ /* 0x000fc60006f21670 */
[----:B------:R-:W-:-:S05]  /*3d910*/  @!P6 IMAD R21, R120, R16, RZ ;  /* 0x000000107815e224 */ /* 0x000fca00078e02ff */
[----:B------:R-:W-:Y:S01]  /*3d920*/  @!P6 STG.E.U8 desc[UR46][R6.64+0xc0], R21 ;  /* 0x0000c0150600e986 */ /* 0x000fe2000c10112e */
[----:B------:R-:W-:Y:S01]  /*3d930*/  ISETP.LT.OR P6, PT, R0, 0xc2, !P5 ;  /* 0x000000c20000780c */ /* 0x000fe20006fc1670 */
[----:B------:R-:W-:-:S05]  /*3d940*/  @!P3 IMAD R121, R121, R16, RZ ;  /* 0x000000107979b224 */ /* 0x000fca00078e02ff */
[----:B------:R-:W-:Y:S01]  /*3d950*/  @!P3 STG.E.U8 desc[UR46][R6.64+0xc1], R121 ;  /* 0x0000c1790600b986 */ /* 0x000fe2000c10112e */
[----:B0-----:R-:W-:Y:S01]  /*3d960*/  @!P1 IADD3 R8, P3, R6, UR44, RZ ;  /* 0x0000002c06089c10 */ /* 0x001fe2000ff7e0ff */
[----:B-1----:R-:W-:-:S03]  /*3d970*/  @!P1 IMAD R3, R122, R16, RZ ;  /* 0x000000107a039224 */ /* 0x002fc600078e02ff */
[----:B------:R-:W-:Y:S02]  /*3d980*/  @!P1 IADD3.X R9, R7, UR43, RZ, P3, !PT ;  /* 0x0000002b07099c10 */ /* 0x000fe40009ffe4ff */
[----:B------:R-:W-:Y:S01]  /*3d990*/  @!P6 IADD3 R10, P3, R6, UR44, RZ ;  /* 0x0000002c060aec10 */ /* 0x000fe2000ff7e0ff */
[----:B------:R-:W-:Y:S02]  /*3d9a0*/  @!P6 IMAD R123, R123, R16, RZ ;  /* 0x000000107b7be224 */ /* 0x000fe400078e02ff */
[----:B------:R0:W-:Y:S01]  /*3d9b0*/  @!P1 STG.E.U8 desc[UR46][R8.64+0xc0], R3 ;  /* 0x0000c00308009986 */ /* 0x0001e2000c10112e */
[C---:B------:R-:W-:Y:S02]  /*3d9c0*/  ISETP.LT.OR P1, PT, R0.reuse, 0xc9, !P4 ;  /* 0x000000c90000780c */ /* 0x040fe40006721670 */
[----:B------:R-:W-:Y:S02]  /*3d9d0*/  @!P6 IADD3.X R11, R7, UR43, RZ, P3, !PT ;  /* 0x0000002b070bec10 */ /* 0x000fe40009ffe4ff */
[----:B------:R-:W-:-:S03]  /*3d9e0*/  ISETP.LT.OR P3, PT, R0, 0xca, !P4 ;  /* 0x000000ca0000780c */ /* 0x000fc60006761670 */
[----:B------:R1:W-:Y:S01]  /*3d9f0*/  @!P6 STG.E.U8 desc[UR46][R10.64+0xc1], R123 ;  /* 0x0000c17b0a00e986 */ /* 0x0003e2000c10112e */
[----:B------:R-:W-:-:S05]  /*3da00*/  ISETP.LT.OR P6, PT, R0, 0xc9, !P5 ;  /* 0x000000c90000780c */ /* 0x000fca0006fc1670 */
[----:B--2---:R-:W-:-:S04]  /*3da10*/  @!P1 IMAD R13, R124, R16, RZ ;  /* 0x000000107c0d9224 */ /* 0x004fc800078e02ff */
[----:B------:R-:W-:Y:S01]  /*3da20*/  @!P3 IMAD R125, R125, R16, RZ ;  /* 0x000000107d7db224 */ /* 0x000fe200078e02ff */
[----:B------:R2:W-:Y:S01]  /*3da30*/  @!P1 STG.E.U8 desc[UR46][R6.64+0xc8], R13 ;  /* 0x0000c80d06009986 */ /* 0x0005e2000c10112e */
[----:B------:R-:W-:-:S03]  /*3da40*/  ISETP.LT.OR P1, PT, R0, 0xca, !P5 ;  /* 0x000000ca0000780c */ /* 0x000fc60006f21670 */
[----:B------:R-:W-:Y:S01]  /*3da50*/  @!P3 STG.E.U8 desc[UR46][R6.64+0xc9], R125 ;  /* 0x0000c97d0600b986 */ /* 0x000fe2000c10112e */
[----:B0-----:R-:W-:Y:S01]  /*3da60*/  @!P6 IADD3 R8, P3, R6, UR44, RZ ;  /* 0x0000002c0608ec10 */ /* 0x001fe2000ff7e0ff */
[----:B------:R-:W-:-:S03]  /*3da70*/  @!P6 IMAD R3, R126, R16, RZ ;  /* 0x000000107e03e224 */ /* 0x000fc600078e02ff */
[----:B------:R-:W-:-:S05]  /*3da80*/  @!P6 IADD3.X R9, R7, UR43, RZ, P3, !PT ;  /* 0x0000002b0709ec10 */ /* 0x000fca0009ffe4ff */
[----:B------:R0:W-:Y:S01]  /*3da90*/  @!P6 STG.E.U8 desc[UR46][R8.64+0xc8], R3 ;  /* 0x0000c8030800e986 */ /* 0x0001e2000c10112e */
[----:B------:R-:W-:Y:S02]  /*3daa0*/  ISETP.LT.OR P6, PT, R0, 0xd1, !P4 ;  /* 0x000000d10000780c */ /* 0x000fe400067c1670 */
[----:B-1----:R-:W-:Y:S01]  /*3dab0*/  @!P1 IADD3 R10, P3, R6, UR44, RZ ;  /* 0x0000002c060a9c10 */ /* 0x002fe2000ff7e0ff */
[----:B------:R-:W-:-:S03]  /*3dac0*/  @!P1 IMAD R127, R127, R16, RZ ;  /* 0x000000107f7f9224 */ /* 0x000fc600078e02ff */
[----:B------:R-:W-:Y:S02]  /*3dad0*/  @!P1 IADD3.X R11, R7, UR43, RZ, P3, !PT ;  /* 0x0000002b070b9c10 */ /* 0x000fe40009ffe4ff */
[----:B------:R-:W-:-:S03]  /*3dae0*/  ISETP.LT.OR P3, PT, R0, 0xd2, !P4 ;  /* 0x000000d20000780c */ /* 0x000fc60006761670 */
[----:B------:R1:W-:Y:S01]  /*3daf0*/  @!P1 STG.E.U8 desc[UR46][R10.64+0xc9], R127 ;  /* 0x0000c97f0a009986 */ /* 0x0003e2000c10112e */
[----:B------:R-:W-:Y:S01]  /*3db00*/  ISETP.LT.OR P1, PT, R0, 0xd1, !P5 ;  /* 0x000000d10000780c */ /* 0x000fe20006f21670 */
[----:B--2---:R-:W-:-:S05]  /*3db10*/  @!P6 IMAD R13, R128, R16, RZ ;  /* 0x00000010800de224 */ /* 0x004fca00078e02ff */
[----:B------:R2:W-:Y:S01]  /*3db20*/  @!P6 STG.E.U8 desc[UR46][R6.64+0xd0], R13 ;  /* 0x0000d00d0600e986 */ /* 0x0005e2000c10112e */
[----:B------:R-:W-:Y:S02]  /*3db30*/  ISETP.LT.OR P6, PT, R0, 0xd2, !P5 ;  /* 0x000000d20000780c */ /* 0x000fe40006fc1670 */
[----:B------:R-:W-:-:S05]  /*3db40*/  @!P3 IMAD R129, R129, R16, RZ ;  /* 0x000000108181b224 */ /* 0x000fca00078e02ff */
[----:B------:R-:W-:Y:S01]  /*3db50*/  @!P3 STG.E.U8 desc[UR46][R6.64+0xd1], R129 ;  /* 0x0000d1810600b986 */ /* 0x000fe2000c10112e */
[----:B0-----:R-:W-:Y:S01]  /*3db60*/  @!P1 IADD3 R8, P3, R6, UR44, RZ ;  /* 0x0000002c06089c10 */ /* 0x001fe2000ff7e0ff */
[----:B------:R-:W-:-:S03]  /*3db70*/  @!P1 IMAD R3, R130, R16, RZ ;  /* 0x0000001082039224 */ /* 0x000fc600078e02ff */
[----:B------:R-:W-:Y:S02]  /*3db80*/  @!P1 IADD3.X R9, R7, UR43, RZ, P3, !PT ;  /* 0x0000002b07099c10 */ /* 0x000fe40009ffe4ff */
[----:B-1----:R-:W-:Y:S01]  /*3db90*/  @!P6 IADD3 R10, P3, R6, UR44, RZ ;  /* 0x0000002c060aec10 */ /* 0x002fe2000ff7e0ff */
        /* <DEDUP_REMOVED lines=319> */
[----:B-1----:R-:W-:-:S04]  /*3ef90*/  @!P6 IADD3 R10, P3, R6, UR44, RZ ;  /* 0x0000002c060aec10 */ /* 0x002fc8000ff7e0ff */
[----:B------:R-:W-:Y:S01]  /*3efa0*/  @!P6 IADD3.X R11, R7, UR43, RZ, P3, !PT ;  /* 0x0000002b070bec10 */ /* 0x000fe20009ffe4ff */
[----:B------:R0:W-:Y:S01]  /*3efb0*/  @!P1 STG.E.U8 desc[UR46][R8.64+0x170], R3 ;  /* 0x0001700308009986 */ /* 0x0001e2000c10112e */
[C---:B------:R-:W-:Y:S02]  /*3efc0*/  ISETP.LT.OR P3, PT, R0.reuse, 0x179, !P5 ;  /* 0x000001790000780c */ /* 0x040fe40006f61670 */
[C---:B------:R-:W-:Y:S02]  /*3efd0*/  ISETP.LT.OR P1, PT, R0.reuse, 0x179, !P4 ;  /* 0x000001790000780c */ /* 0x040fe40006721670 */
[C---:B------:R-:W-:Y:S01]  /*3efe0*/  ISETP.LT.OR P4, PT, R0.reuse, 0x17a, !P4 ;  /* 0x0000017a0000780c */ /* 0x040fe20006781670 */
[----:B------:R-:W-:Y:S01]  /*3eff0*/  @!P6 IMAD R211, R211, R16, RZ ;  /* 0x00000010d3d3e224 */ /* 0x000fe200078e02ff */
[----:B------:R-:W-:-:S04]  /*3f000*/  ISETP.LT.OR P5, PT, R0, 0x17a, !P5 ;  /* 0x0000017a0000780c */ /* 0x000fc80006fa1670 */
[----:B------:R-:W-:Y:S03]  /*3f010*/  @!P6 STG.E.U8 desc[UR46][R10.64+0x171], R211 ;  /* 0x000171d30a00e986 */ /* 0x000fe6000c10112e */
[----:B------:R-:W-:Y:S02]  /*3f020*/  @!P3 IADD3 R12, P6, R6, UR44, RZ ;  /* 0x0000002c060cbc10 */ /* 0x000fe4000ffde0ff */
[-C--:B------:R-:W-:Y:S02]  /*3f030*/  @!P1 IMAD R15, R212, R16.reuse, RZ ;  /* 0x00000010d40f9224 */ /* 0x080fe400078e02ff */
[-C--:B------:R-:W-:Y:S01]  /*3f040*/  @!P4 IMAD R213, R213, R16.reuse, RZ ;  /* 0x00000010d5d5c224 */ /* 0x080fe200078e02ff */
[----:B--2---:R-:W-:Y:S01]  /*3f050*/  @!P3 IADD3.X R13, R7, UR43, RZ, P6, !PT ;  /* 0x0000002b070dbc10 */ /* 0x004fe2000b7fe4ff */
[----:B0-----:R-:W-:Y:S01]  /*3f060*/  @!P3 IMAD R3, R214, R16, RZ ;  /* 0x00000010d603b224 */ /* 0x001fe200078e02ff */
[----:B------:R-:W-:Y:S01]  /*3f070*/  @!P1 STG.E.U8 desc[UR46][R6.64+0x178], R15 ;  /* 0x0001780f06009986 */ /* 0x000fe2000c10112e */
[----:B------:R-:W-:-:S03]  /*3f080*/  LOP3.LUT P2, RZ, R18, 0x20, RZ, 0xc0, !PT ;  /* 0x0000002012ff7812 */ /* 0x000fc6000784c0ff */
[----:B------:R0:W-:Y:S01]  /*3f090*/  @!P4 STG.E.U8 desc[UR46][R6.64+0x179], R213 ;  /* 0x000179d50600c986 */ /* 0x0001e2000c10112e */
[----:B------:R-:W-:-:S03]  /*3f0a0*/  ISETP.LT.OR P1, PT, R0, 0xc1, !P2 ;  /* 0x000000c10000780c */ /* 0x000fc60005721670 */
[----:B------:R1:W-:Y:S01]  /*3f0b0*/  @!P3 STG.E.U8 desc[UR46][R12.64+0x178], R3 ;  /* 0x000178030c00b986 */ /* 0x0003e2000c10112e */
[----:B------:R-:W-:Y:S02]  /*3f0c0*/  ISETP.LT.OR P3, PT, R0, 0xc1, !P0 ;  /* 0x000000c10000780c */ /* 0x000fe40004761670 */
[----:B------:R-:W-:Y:S02]  /*3f0d0*/  @!P5 IADD3 R8, P4, R6, UR44, RZ ;  /* 0x0000002c0608dc10 */ /* 0x000fe4000ff9e0ff */
[C---:B------:R-:W-:Y:S01]  /*3f0e0*/  ISETP.LT.OR P6, PT, R0.reuse, 0xc2, !P2 ;  /* 0x000000c20000780c */ /* 0x040fe200057c1670 */
[----:B------:R-:W-:Y:S01]  /*3f0f0*/  @!P5 IMAD R215, R215, R16, RZ ;  /* 0x00000010d7d7d224 */ /* 0x000fe200078e02ff */
[----:B------:R-:W-:Y:S02]  /*3f100*/  @!P5 IADD3.X R9, R7, UR43, RZ, P4, !PT ;  /* 0x0000002b0709dc10 */ /* 0x000fe4000a7fe4ff */
[----:B------:R-:W-:-:S03]  /*3f110*/  ISETP.LT.OR P4, PT, R0, 0xc2, !P0 ;  /* 0x000000c20000780c */ /* 0x000fc60004781670 */
[----:B------:R2:W-:Y:S02]  /*3f120*/  @!P5 STG.E.U8 desc[UR46][R8.64+0x179], R215 ;  /* 0x000179d70800d986 */ /* 0x0005e4000c10112e */
[----:B0-----:R-:W-:Y:S01]  /*3f130*/  @!P3 IADD3 R6, P5, R4, UR44, RZ ;  /* 0x0000002c0406bc10 */ /* 0x001fe2000ffbe0ff */
[-C--:B------:R-:W-:Y:S02]  /*3f140*/  @!P1 IMAD R11, R24, R16.reuse, RZ ;  /* 0x00000010180b9224 */ /* 0x080fe400078e02ff */
[-C--:B-1----:R-:W-:Y:S01]  /*3f150*/  @!P3 IMAD R3, R26, R16.reuse, RZ ;  /* 0x000000101a03b224 */ /* 0x082fe200078e02ff */
[----:B------:R-:W-:Y:S01]  /*3f160*/  @!P3 IADD3.X R7, R5, UR43, RZ, P5, !PT ;  /* 0x0000002b0507bc10 */ /* 0x000fe2000affe4ff */
[----:B------:R-:W-:Y:S01]  /*3f170*/  @!P6 IMAD R25, R25, R16, RZ ;  /* 0x000000101919e224 */ /* 0x000fe200078e02ff */
[----:B------:R0:W-:Y:S01]  /*3f180*/  @!P1 STG.E.U8 desc[UR46][R4.64+0xc0], R11 ;  /* 0x0000c00b04009986 */ /* 0x0001e2000c10112e */
[C---:B------:R-:W-:Y:S02]  /*3f190*/  ISETP.LT.OR P1, PT, R0.reuse, 0xc9, !P2 ;  /* 0x000000c90000780c */ /* 0x040fe40005721670 */
[----:B------:R-:W-:Y:S01]  /*3f1a0*/  ISETP.LT.OR P5, PT, R0, 0xc9, !P0 ;  /* 0x000000c90000780c */ /* 0x000fe200047a1670 */
[----:B------:R-:W-:Y:S01]  /*3f1b0*/  @!P6 STG.E.U8 desc[UR46][R4.64+0xc1], R25 ;  /* 0x0000c1190400e986 */ /* 0x000fe2000c10112e */
[----:B--2---:R-:W-:-:S03]  /*3f1c0*/  @!P4 IADD3 R8, P6, R4, UR44, RZ ;  /* 0x0000002c0408cc10 */ /* 0x004fc6000ffde0ff */
[----:B------:R1:W-:Y:S01]  /*3f1d0*/  @!P3 STG.E.U8 desc[UR46][R6.64+0xc0], R3 ;  /* 0x0000c0030600b986 */ /* 0x0003e2000c10112e */
[----:B------:R-:W-:Y:S01]  /*3f1e0*/  ISETP.LT.OR P3, PT, R0, 0xca, !P2 ;  /* 0x000000ca0000780c */ /* 0x000fe20005761670 */
[----:B------:R-:W-:Y:S01]  /*3f1f0*/  @!P4 IMAD R27, R27, R16, RZ ;  /* 0x000000101b1bc224 */ /* 0x000fe200078e02ff */
[----:B------:R-:W-:-:S05]  /*3f200*/  @!P4 IADD3.X R9, R5, UR43, RZ, P6, !PT ;  /* 0x0000002b0509cc10 */ /* 0x000fca000b7fe4ff */
[----:B------:R2:W-:Y:S01]  /*3f210*/  @!P4 STG.E.U8 desc[UR46][R8.64+0xc1], R27 ;  /* 0x0000c11b0800c986 */ /* 0x0005e2000c10112e */
[----:B------:R-:W-:Y:S01]  /*3f220*/  ISETP.LT.OR P4, PT, R0, 0xca, !P0 ;  /* 0x000000ca0000780c */ /* 0x000fe20004781670 */
[----:B------:R-:W-:Y:S01]  /*3f230*/  @!P1 IMAD R13, R28, R16, RZ ;  /* 0x000000101c0d9224 */ /* 0x000fe200078e02ff */
[----:B------:R-:W-:-:S03]  /*3f240*/  @!P5 IADD3 R10, P6, R4, UR44, RZ ;  /* 0x0000002c040adc10 */ /* 0x000fc6000ffde0ff */
[-C--:B------:R-:W-:Y:S01]  /*3f250*/  @!P3 IMAD R29, R29, R16.reuse, RZ ;  /* 0x000000101d1db224 */ /* 0x080fe200078e02ff */
[----:B0-----:R-:W-:Y:S01]  /*3f260*/  @!P5 IADD3.X R11, R5, UR43, RZ, P6, !PT ;  /* 0x0000002b050bdc10 */ /* 0x001fe2000b7fe4ff */
[----:B-1----:R-:W-:Y:S01]  /*3f270*/  @!P5 IMAD R3, R30, R16, RZ ;  /* 0x000000101e03d224 */ /* 0x002fe200078e02ff */
[----:B------:R0:W-:Y:S01]  /*3f280*/  @!P1 STG.E.U8 desc[UR46][R4.64+0xc8], R13 ;  /* 0x0000c80d04009986 */ /* 0x0001e2000c10112e */
[----:B------:R-:W-:-:S03]  /*3f290*/  ISETP.LT.OR P1, PT, R0, 0xd1, !P2 ;  /* 0x000000d10000780c */ /* 0x000fc60005721670 */
[----:B------:R-:W-:Y:S01]  /*3f2a0*/  @!P3 STG.E.U8 desc[UR46][R4.64+0xc9], R29 ;  /* 0x0000c91d0400b986 */ /* 0x000fe2000c10112e */
[C---:B------:R-:W-:Y:S02]  /*3f2b0*/  ISETP.LT.OR P3, PT, R0.reuse, 0xd1, !P0 ;  /* 0x000000d10000780c */ /* 0x040fe40004761670 */
[----:B------:R-:W-:Y:S01]  /*3f2c0*/  ISETP.LT.OR P6, PT, R0, 0xd2, !P2 ;  /* 0x000000d20000780c */ /* 0x000fe200057c1670 */
[----:B------:R1:W-:Y:S01]  /*3f2d0*/  @!P5 STG.E.U8 desc[UR46][R10.64+0xc8], R3 ;  /* 0x0000c8030a00d986 */ /* 0x0003e2000c10112e */
[----:B------:R-:W-:Y:S01]  /*3f2e0*/  @!P4 IADD3 R6, P5, R4, UR44, RZ ;  /* 0x0000002c0406cc10 */ /* 0x000fe2000ffbe0ff */
[----:B------:R-:W-:-:S03]  /*3f2f0*/  @!P4 IMAD R31, R31, R16, RZ ;  /* 0x000000101f1fc224 */ /* 0x000fc600078e02ff */
[----:B------:R-:W-:Y:S02]  /*3f300*/  @!P4 IADD3.X R7, R5, UR43, RZ, P5, !PT ;  /* 0x0000002b0507cc10 */ /* 0x000fe4000affe4ff */
[----:B------:R-:W-:-:S03]  /*3f310*/  ISETP.LT.OR P5, PT, R0, 0xd2, !P0 ;  /* 0x000000d20000780c */ /* 0x000fc600047a1670 */
[----:B------:R3:W-:Y:S01]  /*3f320*/  @!P4 STG.E.U8 desc[UR46][R6.64+0xc9], R31 ;  /* 0x0000c91f0600c986 */ /* 0x0007e2000c10112e */
[----:B--2---:R-:W-:Y:S01]  /*3f330*/  @!P3 IADD3 R8, P4, R4, UR44, RZ ;  /* 0x0000002c0408bc10 */ /* 0x004fe2000ff9e0ff */
[-C--:B0-----:R-:W-:Y:S02]  /*3f340*/  @!P1 IMAD R13, R32, R16.reuse, RZ ;  /* 0x00000010200d9224 */ /* 0x081fe400078e02ff */
[-C--:B------:R-:W-:Y:S01]  /*3f350*/  @!P6 IMAD R33, R33, R16.reuse, RZ ;  /* 0x000000102121e224 */ /* 0x080fe200078e02ff */
[----:B------:R-:W-:Y:S01]  /*3f360*/  @!P3 IADD3.X R9, R5, UR43, RZ, P4, !PT ;  /* 0x0000002b0509bc10 */ /* 0x000fe2000a7fe4ff */
[----:B-1----:R-:W-:Y:S01]  /*3f370*/  @!P3 IMAD R3, R34, R16, RZ ;  /* 0x000000102203b224 */ /* 0x002fe200078e02ff */
[----:B------:R0:W-:Y:S01]  /*3f380*/  @!P1 STG.E.U8 desc[UR46][R4.64+0xd0], R13 ;  /* 0x0000d00d04009986 */ /* 0x0001e2000c10112e */
[C---:B------:R-:W-:Y:S02]  /*3f390*/  ISETP.LT.OR P1, PT, R0.reuse, 0xd9, !P2 ;  /* 0x000000d90000780c */ /* 0x040fe40005721670 */
[----:B------:R-:W-:Y:S01]  /*3f3a0*/  ISETP.LT.OR P4, PT, R0, 0xd9, !P0 ;  /* 0x000000d90000780c */ /* 0x000fe20004781670 */
[----:B------:R-:W-:Y:S01]  /*3f3b0*/  @!P6 STG.E.U8 desc[UR46][R4.64+0xd1], R33 ;  /* 0x0000d1210400e986 */ /* 0x000fe2000c10112e */
[----:B---3--:R-:W-:-:S03]  /*3f3c0*/  @!P5 IADD3 R6, P6, R4, UR44, RZ ;  /* 0x0000002c0406dc10 */ /* 0x008fc6000ffde0ff */
[----:B------:R1:W-:Y:S01]  /*3f3d0*/  @!P3 STG.E.U8 desc[UR46][R8.64+0xd0], R3 ;  /* 0x0000d0030800b986 */ /* 0x0003e2000c10112e */
[----:B------:R-:W-:Y:S01]  /*3f3e0*/  ISETP.LT.OR P3, PT, R0, 0xda, !P2 ;  /* 0x000000da0000780c */ /* 0x000fe20005761670 */
[----:B------:R-:W-:Y:S01]  /*3f3f0*/  @!P5 IMAD R35, R35, R16, RZ ;  /* 0x000000102323d224 */ /* 0x000fe200078e02ff */
[----:B------:R-:W-:-:S05]  /*3f400*/  @!P5 IADD3.X R7, R5, UR43, RZ, P6, !PT ;  /* 0x0000002b0507dc10 */ /* 0x000fca000b7fe4ff */
[----:B------:R2:W-:Y:S01]  /*3f410*/  @!P5 STG.E.U8 desc[UR46][R6.64+0xd1], R35 ;  /* 0x0000d1230600d986 */ /* 0x0005e2000c10112e */
[----:B------:R-:W-:Y:S01]  /*3f420*/  ISETP.LT.OR P5, PT, R0, 0xda, !P0 ;  /* 0x000000da0000780c */ /* 0x000fe200047a1670 */
[----:B0-----:R-:W-:Y:S01]  /*3f430*/  @!P1 IMAD R13, R36, R16, RZ ;  /* 0x00000010240d9224 */ /* 0x001fe200078e02ff */
[----:B------:R-:W-:-:S03]  /*3f440*/  @!P4 IADD3 R10, P6, R4, UR44, RZ ;  /* 0x0000002c040acc10 */ /* 0x000fc6000ffde0ff */
[-C--:B------:R-:W-:Y:S01]  /*3f450*/  @!P3 IMAD R37, R37, R16.reuse, RZ ;  /* 0x000000102525b224 */ /* 0x080fe200078e02ff */
[----:B------:R-:W-:Y:S01]  /*3f460*/  @!P4 IADD3.X R11, R5, UR43, RZ, P6, !PT ;  /* 0x0000002b050bcc10 */ /* 0x000fe2000b7fe4ff */
[----:B-1----:R-:W-:Y:S01]  /*3f470*/  @!P4 IMAD R3, R38, R16, RZ ;  /* 0x000000102603c224 */ /* 0x002fe200078e02ff */
[----:B------:R0:W-:Y:S01]  /*3f480*/  @!P1 STG.E.U8 desc[UR46][R4.64+0xd8], R13 ;  /* 0x0000d80d04009986 */ /* 0x0001e2000c10112e */
[----:B------:R-:W-:-:S03]  /*3f490*/  ISETP.LT.OR P1, PT, R0, 0xe1, !P2 ;  /* 0x000000e10000780c */ /* 0x000fc60005721670 */
[----:B------:R-:W-:Y:S01]  /*3f4a0*/  @!P3 STG.E.U8 desc[UR46][R4.64+0xd9], R37 ;  /* 0x0000d9250400b986 */ /* 0x000fe2000c10112e */
[C---:B------:R-:W-:Y:S02]  /*3f4b0*/  ISETP.LT.OR P3, PT, R0.reuse, 0xe1, !P0 ;  /* 0x000000e10000780c */ /* 0x040fe40004761670 */
[----:B------:R-:W-:Y:S01]  /*3f4c0*/  ISETP.LT.OR P6, PT, R0, 0xe2, !P2 ;  /* 0x000000e20000780c */ /* 0x000fe200057c1670 */
[----:B------:R1:W-:Y:S01]  /*3f4d0*/  @!P4 STG.E.U8 desc[UR46][R10.64+0xd8], R3 ;  /* 0x0000d8030a00c986 */ /* 0x0003e2000c10112e */
[----:B--2---:R-:W-:Y:S01]  /*3f4e0*/  @!P5 IADD3 R6, P4, R4, UR44, RZ ;  /* 0x0000002c0406dc10 */ /* 0x004fe2000ff9e0ff */
[----:B------:R-:W-:-:S03]  /*3f4f0*/  @!P5 IMAD R39, R39, R16, RZ ;  /* 0x000000102727d224 */ /* 0x000fc600078e02ff */
[----:B------:R-:W-:Y:S02]  /*3f500*/  @!P5 IADD3.X R7, R5, UR43, RZ, P4, !PT ;  /* 0x0000002b0507dc10 */ /* 0x000fe4000a7fe4ff */
[----:B------:R-:W-:-:S03]  /*3f510*/  ISETP.LT.OR P4, PT, R0, 0xe2, !P0 ;  /* 0x000000e20000780c */ /* 0x000fc60004781670 */
[----:B------:R2:W-:Y:S01]  /*3f520*/  @!P5 STG.E.U8 desc[UR46][R6.64+0xd9], R39 ;  /* 0x0000d9270600d986 */ /* 0x0005e2000c10112e */
[----:B------:R-:W-:Y:S01]  /*3f530*/  @!P3 IADD3 R8, P5, R4, UR44, RZ ;  /* 0x0000002c0408bc10 */ /* 0x000fe2000ffbe0ff */
        /* <DEDUP_REMOVED lines=189> */
[----:B------:R-:W-:Y:S01]  /*40110*/  ISETP.LT.OR P4, PT, R0, 0x142, !P0 ;  /* 0x000001420000780c */ /* 0x000fe20004781670 */
[-C--:B0-----:R-:W-:Y:S02]  /*40120*/  @!P1 IMAD R13, R88, R16.reuse, RZ ;  /* 0x00000010580d9224 */ /* 0x081fe400078e02ff */
[----:B------:R0:W-:Y:S01]  /*40130*/  @!P5 STG.E.U8 desc[UR46][R6.64+0x139], R87 ;  /* 0x000139570600d986 */ /* 0x0001e2000c10112e */
[----:B------:R-:W-:Y:S01]  /*40140*/  @!P3 IADD3 R8, P5, R4, UR44, RZ ;  /* 0x0000002c0408bc10 */ /* 0x000fe2000ffbe0ff */
[-C--:B------:R-:W-:Y:S02]  /*40150*/  @!P6 IMAD R89, R89, R16.reuse, RZ ;  /* 0x000000105959e224 */ /* 0x080fe400078e02ff */
[----:B-1----:R-:W-:Y:S01]  /*40160*/  @!P3 IMAD R3, R90, R16, RZ ;  /* 0x000000105a03b224 */ /* 0x002fe200078e02ff */
[----:B------:R-:W-:Y:S01]  /*40170*/  @!P3 IADD3.X R9, R5, UR43, RZ, P5, !PT ;  /* 0x0000002b0509bc10 */ /* 0x000fe2000affe4ff */
[----:B------:R1:W-:Y:S01]  /*40180*/  @!P1 STG.E.U8 desc[UR46][R4.64+0x140], R13 ;  /* 0x0001400d04009986 */ /* 0x0003e2000c10112e */
[----:B------:R-:W-:-:S03]  /*40190*/  ISETP.LT.OR P5, PT, R0, 0x149, !P0 ;  /* 0x000001490000780c */ /* 0x000fc600047a1670 */
[----:B------:R-:W-:Y:S01]  /*401a0*/  @!P6 STG.E.U8 desc[UR46][R4.64+0x141], R89 ;  /* 0x000141590400e986 */ /* 0x000fe2000c10112e */
[----:B------:R-:W-:Y:S02]  /*401b0*/  ISETP.LT.OR P1, PT, R0, 0x149, !P2 ;  /* 0x000001490000780c */ /* 0x000fe40005721670 */
[----:B0-----:R-:W-:Y:S01]  /*401c0*/  @!P4 IADD3 R6, P6, R4, UR44, RZ ;  /* 0x0000002c0406cc10 */ /* 0x001fe2000ffde0ff */
[----:B------:R0:W-:Y:S01]  /*401d0*/  @!P3 STG.E.U8 desc[UR46][R8.64+0x140], R3 ;  /* 0x000140030800b986 */ /* 0x0001e2000c10112e */
[----:B------:R-:W-:Y:S01]  /*401e0*/  ISETP.LT.OR P3, PT, R0, 0x14a, !P2 ;  /* 0x0000014a0000780c */ /* 0x000fe20005761670 */
[----:B------:R-:W-:Y:S01]  /*401f0*/  @!P4 IMAD R91, R91, R16, RZ ;  /* 0x000000105b5bc224 */ /* 0x000fe200078e02ff */
[----:B------:R-:W-:-:S05]  /*40200*/  @!P4 IADD3.X R7, R5, UR43, RZ, P6, !PT ;  /* 0x0000002b0507cc10 */ /* 0x000fca000b7fe4ff */
[----:B------:R2:W-:Y:S01]  /*40210*/  @!P4 STG.E.U8 desc[UR46][R6.64+0x141], R91 ;  /* 0x0001415b0600c986 */ /* 0x0005e2000c10112e */
[----:B------:R-:W-:Y:S01]  /*40220*/  ISETP.LT.OR P4, PT, R0, 0x14a, !P0 ;  /* 0x0000014a0000780c */ /* 0x000fe20004781670 */
[-C--:B-1----:R-:W-:Y:S01]  /*40230*/  @!P1 IMAD R13, R92, R16.reuse, RZ ;  /* 0x000000105c0d9224 */ /* 0x082fe200078e02ff */
[----:B------:R-:W-:Y:S01]  /*40240*/  @!P5 IADD3 R10, P6, R4, UR44, RZ ;  /* 0x0000002c040adc10 */ /* 0x000fe2000ffde0ff */
[-C--:B0-----:R-:W-:Y:S02]  /*40250*/  @!P5 IMAD R3, R94, R16.reuse, RZ ;  /* 0x000000105e03d224 */ /* 0x081fe400078e02ff */
[----:B------:R-:W-:Y:S01]  /*40260*/  @!P3 IMAD R93, R93, R16, RZ ;  /* 0x000000105d5db224 */ /* 0x000fe200078e02ff */
[----:B------:R-:W-:Y:S01]  /*40270*/  @!P5 IADD3.X R11, R5, UR43, RZ, P6, !PT ;  /* 0x0000002b050bdc10 */ /* 0x000fe2000b7fe4ff */
        /* <DEDUP_REMOVED lines=33> */
[C---:B------:R-:W-:Y:S02]  /*40490*/  ISETP.LT.OR P1, PT, R0.reuse, 0x161, !P2 ;  /* 0x000001610000780c */ /* 0x040fe40005721670 */
[C---:B------:R-:W-:Y:S01]  /*404a0*/  ISETP.LT.OR P6, PT, R0.reuse, 0x162, !P2 ;  /* 0x000001620000780c */ /* 0x040fe200057c1670 */
[----:B------:R-:W-:Y:S01]  /*404b0*/  @!P3 STG.E.U8 desc[UR46][R4.64+0x159], R101 ;  /* 0x000159650400b986 */ /* 0x000fe2000c10112e */
[----:B------:R-:W-:-:S03]  /*404c0*/  ISETP.LT.OR P3, PT, R0, 0x161, !P0 ;  /* 0x000001610000780c */ /* 0x000fc60004761670 */
        /* <DEDUP_REMOVED lines=9> */
[----:B------:R2:W-:Y:S01]  /*40560*/  @!P1 STG.E.U8 desc[UR46][R4.64+0x160], R13 ;  /* 0x0001600d04009986 */ /* 0x0005e2000c10112e */
[----:B------:R-:W-:Y:S01]  /*40570*/  ISETP.LT.OR P1, PT, R0, 0x169, !P2 ;  /* 0x000001690000780c */ /* 0x000fe20005721670 */
[----:B-1----:R-:W-:Y:S01]  /*40580*/  @!P3 IMAD R3, R106, R16, RZ ;  /* 0x000000106a03b224 */ /* 0x002fe200078e02ff */
[----:B------:R-:W-:Y:S01]  /*40590*/  @!P3 IADD3.X R9, R5, UR43, RZ, P5, !PT ;  /* 0x0000002b0509bc10 */ /* 0x000fe2000affe4ff */
[----:B------:R-:W-:Y:S01]  /*405a0*/  @!P6 STG.E.U8 desc[UR46][R4.64+0x161], R105 ;  /* 0x000161690400e986 */ /* 0x000fe2000c10112e */
[----:B------:R-:W-:-:S02]  /*405b0*/  ISETP.LT.OR P5, PT, R0, 0x16a, !P2 ;  /* 0x0000016a0000780c */ /* 0x000fc400057a1670 */
[----:B0-----:R-:W-:Y:S01]  /*405c0*/  @!P4 IADD3 R6, P6, R4, UR44, RZ ;  /* 0x0000002c0406cc10 */ /* 0x001fe2000ffde0ff */
[----:B------:R0:W-:Y:S01]  /*405d0*/  @!P3 STG.E.U8 desc[UR46][R8.64+0x160], R3 ;  /* 0x000160030800b986 */ /* 0x0001e2000c10112e */
[C---:B------:R-:W-:Y:S02]  /*405e0*/  ISETP.LT.OR P3, PT, R0.reuse, 0x169, !P0 ;  /* 0x000001690000780c */ /* 0x040fe40004761670 */
[----:B------:R-:W-:Y:S02]  /*405f0*/  @!P4 IADD3.X R7, R5, UR43, RZ, P6, !PT ;  /* 0x0000002b0507cc10 */ /* 0x000fe4000b7fe4ff */
[----:B------:R-:W-:Y:S01]  /*40600*/  ISETP.LT.OR P6, PT, R0, 0x16a, !P0 ;  /* 0x0000016a0000780c */ /* 0x000fe200047c1670 */
[-C--:B------:R-:W-:Y:S02]  /*40610*/  @!P4 IMAD R107, R107, R16.reuse, RZ ;  /* 0x000000106b6bc224 */ /* 0x080fe400078e02ff */
[-C--:B--2---:R-:W-:Y:S02]  /*40620*/  @!P1 IMAD R13, R108, R16.reuse, RZ ;  /* 0x000000106c0d9224 */ /* 0x084fe400078e02ff */
[----:B------:R-:W-:Y:S01]  /*40630*/  @!P5 IMAD R109, R109, R16, RZ ;  /* 0x000000106d6dd224 */ /* 0x000fe200078e02ff */
[----:B------:R-:W-:Y:S01]  /*40640*/  @!P4 STG.E.U8 desc[UR46][R6.64+0x161], R107 ;  /* 0x0001616b0600c986 */ /* 0x000fe2000c10112e */
[----:B------:R-:W-:-:S03]  /*40650*/  ISETP.LT.OR P4, PT, R0, 0x171, !P2 ;  /* 0x000001710000780c */ /* 0x000fc60005781670 */
[----:B------:R1:W-:Y:S01]  /*40660*/  @!P1 STG.E.U8 desc[UR46][R4.64+0x168], R13 ;  /* 0x0001680d04009986 */ /* 0x0003e2000c10112e */
[----:B0-----:R-:W-:-:S03]  /*40670*/  @!P3 IADD3 R8, P1, R4, UR44, RZ ;  /* 0x0000002c0408bc10 */ /* 0x001fc6000ff3e0ff */
[----:B------:R-:W-:Y:S01]  /*40680*/  @!P5 STG.E.U8 desc[UR46][R4.64+0x169], R109 ;  /* 0x0001696d0400d986 */ /* 0x000fe2000c10112e */
[----:B------:R-:W-:Y:S01]  /*40690*/  @!P6 IADD3 R10, P5, R4, UR44, RZ ;  /* 0x0000002c040aec10 */ /* 0x000fe2000ffbe0ff */
[-C--:B------:R-:W-:Y:S01]  /*406a0*/  @!P3 IMAD R3, R110, R16.reuse, RZ ;  /* 0x000000106e03b224 */ /* 0x080fe200078e02ff */
[----:B------:R-:W-:Y:S01]  /*406b0*/  @!P3 IADD3.X R9, R5, UR43, RZ, P1, !PT ;  /* 0x0000002b0509bc10 */ /* 0x000fe20008ffe4ff */
[-C--:B------:R-:W-:Y:S01]  /*406c0*/  @!P6 IMAD R111, R111, R16.reuse, RZ ;  /* 0x000000106f6fe224 */ /* 0x080fe200078e02ff */
[C---:B------:R-:W-:Y:S02]  /*406d0*/  ISETP.LT.OR P1, PT, R0.reuse, 0x172, !P2 ;  /* 0x000001720000780c */ /* 0x040fe40005721670 */
[----:B------:R-:W-:Y:S01]  /*406e0*/  @!P6 IADD3.X R11, R5, UR43, RZ, P5, !PT ;  /* 0x0000002b050bec10 */ /* 0x000fe2000affe4ff */
[----:B------:R0:W-:Y:S04]  /*406f0*/  @!P3 STG.E.U8 desc[UR46][R8.64+0x168], R3 ;  /* 0x000168030800b986 */ /* 0x0001e8000c10112e */
[----:B------:R2:W-:Y:S01]  /*40700*/  @!P6 STG.E.U8 desc[UR46][R10.64+0x169], R111 ;  /* 0x0001696f0a00e986 */ /* 0x0005e2000c10112e */
[----:B------:R-:W-:Y:S01]  /*40710*/  ISETP.LT.OR P6, PT, R0, 0x171, !P0 ;  /* 0x000001710000780c */ /* 0x000fe200047c1670 */
[----:B-1----:R-:W-:Y:S01]  /*40720*/  @!P4 IMAD R13, R112, R16, RZ ;  /* 0x00000010700dc224 */ /* 0x002fe200078e02ff */
[----:B------:R-:W-:-:S03]  /*40730*/  ISETP.LT.OR P5, PT, R0, 0x172, !P0 ;  /* 0x000001720000780c */ /* 0x000fc600047a1670 */
[-C--:B------:R-:W-:Y:S01]  /*40740*/  @!P1 IMAD R113, R113, R16.reuse, RZ ;  /* 0x0000001071719224 */ /* 0x080fe200078e02ff */
[----:B------:R1:W-:Y:S01]  /*40750*/  @!P4 STG.E.U8 desc[UR46][R4.64+0x170], R13 ;  /* 0x0001700d0400c986 */ /* 0x0003e2000c10112e */
[C---:B------:R-:W-:Y:S02]  /*40760*/  ISETP.LT.OR P4, PT, R0.reuse, 0x17a, !P0 ;  /* 0x0000017a0000780c */ /* 0x040fe40004781670 */
[C---:B------:R-:W-:Y:S01]  /*40770*/  ISETP.LT.OR P0, PT, R0.reuse, 0x179, !P0 ;  /* 0x000001790000780c */ /* 0x040fe20004701670 */
[----:B------:R3:W-:Y:S01]  /*40780*/  @!P1 STG.E.U8 desc[UR46][R4.64+0x171], R113 ;  /* 0x0001717104009986 */ /* 0x0007e2000c10112e */
[C---:B------:R-:W-:Y:S02]  /*40790*/  ISETP.LT.OR P3, PT, R0.reuse, 0x17a, !P2 ;  /* 0x0000017a0000780c */ /* 0x040fe40005761670 */
[----:B------:R-:W-:Y:S02]  /*407a0*/  ISETP.LT.OR P2, PT, R0, 0x179, !P2 ;  /* 0x000001790000780c */ /* 0x000fe40005741670 */
[----:B------:R-:W-:Y:S01]  /*407b0*/  @!P6 IADD3 R6, P1, R4, UR44, RZ ;  /* 0x0000002c0406ec10 */ /* 0x000fe2000ff3e0ff */
[----:B0-----:R-:W-:-:S03]  /*407c0*/  @!P6 IMAD R3, R114, R16, RZ ;  /* 0x000000107203e224 */ /* 0x001fc600078e02ff */
[----:B------:R-:W-:Y:S02]  /*407d0*/  @!P6 IADD3.X R7, R5, UR43, RZ, P1, !PT ;  /* 0x0000002b0507ec10 */ /* 0x000fe40008ffe4ff */
[C---:B------:R-:W-:Y:S01]  /*407e0*/  @!P5 IADD3 R8, P1, R4.reuse, UR44, RZ ;  /* 0x0000002c0408dc10 */ /* 0x040fe2000ff3e0ff */
[-C--:B------:R-:W-:Y:S02]  /*407f0*/  @!P5 IMAD R115, R115, R16.reuse, RZ ;  /* 0x000000107373d224 */ /* 0x080fe400078e02ff */
[----:B------:R3:W-:Y:S01]  /*40800*/  @!P6 STG.E.U8 desc[UR46][R6.64+0x170], R3 ;  /* 0x000170030600e986 */ /* 0x0007e2000c10112e */
[----:B------:R-:W-:Y:S02]  /*40810*/  @!P5 IADD3.X R9, R5, UR43, RZ, P1, !PT ;  /* 0x0000002b0509dc10 */ /* 0x000fe40008ffe4ff */
[----:B--2---:R-:W-:Y:S01]  /*40820*/  @!P0 IADD3 R10, P1, R4, UR44, RZ ;  /* 0x0000002c040a8c10 */ /* 0x004fe2000ff3e0ff */
[-C--:B------:R-:W-:Y:S01]  /*40830*/  @!P2 IMAD R15, R116, R16.reuse, RZ ;  /* 0x00000010740fa224 */ /* 0x080fe200078e02ff */
[----:B------:R-:W-:Y:S01]  /*40840*/  @!P4 IADD3 R12, P6, R4, UR44, RZ ;  /* 0x0000002c040ccc10 */ /* 0x000fe2000ffde0ff */
[-C--:B------:R-:W-:Y:S01]  /*40850*/  @!P3 IMAD R117, R117, R16.reuse, RZ ;  /* 0x000000107575b224 */ /* 0x080fe200078e02ff */
[C---:B------:R-:W-:Y:S01]  /*40860*/  @!P0 IADD3.X R11, R5.reuse, UR43, RZ, P1, !PT ;  /* 0x0000002b050b8c10 */ /* 0x040fe20008ffe4ff */
[-C--:B------:R-:W-:Y:S01]  /*40870*/  @!P0 IMAD R21, R118, R16.reuse, RZ ;  /* 0x0000001076158224 */ /* 0x080fe200078e02ff */
[----:B-1----:R-:W-:Y:S01]  /*40880*/  @!P4 IADD3.X R13, R5, UR43, RZ, P6, !PT ;  /* 0x0000002b050dcc10 */ /* 0x002fe2000b7fe4ff */
[----:B------:R-:W-:Y:S01]  /*40890*/  @!P4 IMAD R119, R119, R16, RZ ;  /* 0x000000107777c224 */ /* 0x000fe200078e02ff */
[----:B------:R3:W-:Y:S04]  /*408a0*/  @!P5 STG.E.U8 desc[UR46][R8.64+0x171], R115 ;  /* 0x000171730800d986 */ /* 0x0007e8000c10112e */
[----:B------:R3:W-:Y:S04]  /*408b0*/  @!P2 STG.E.U8 desc[UR46][R4.64+0x178], R15 ;  /* 0x0001780f0400a986 */ /* 0x0007e8000c10112e */
[----:B------:R3:W-:Y:S04]  /*408c0*/  @!P3 STG.E.U8 desc[UR46][R4.64+0x179], R117 ;  /* 0x000179750400b986 */ /* 0x0007e8000c10112e */
[----:B------:R3:W-:Y:S04]  /*408d0*/  @!P0 STG.E.U8 desc[UR46][R10.64+0x178], R21 ;  /* 0x000178150a008986 */ /* 0x0007e8000c10112e */
[----:B------:R3:W-:Y:S02]  /*408e0*/  @!P4 STG.E.U8 desc[UR46][R12.64+0x179], R119 ;  /* 0x000179770c00c986 */ /* 0x0007e4000c10112e */
.L_x_1182:
[----:B------:R-:W-:Y:S05]  /*408f0*/  BSYNC B0 ;  /* 0x0000000000007941 */ /* 0x000fea0003800000 */
.L_x_32:
[----:B--234-:R-:W2:Y:S04]  /*40900*/  LDL.LU R5, [R1+0x604] ;  /* 0x0006040001057983 */ /* 0x01cea80000300800 */
[----:B------:R-:W2:Y:S01]  /*40910*/  LDL.LU R4, [R1+0x608] ;  /* 0x0006080001047983 */ /* 0x000ea20000300800 */
[----:B------:R-:W-:Y:S01]  /*40920*/  ULDC UR4, c[0x0][0xc] ;  /* 0x0000030000047ab9 */ /* 0x000fe20000000800 */
[----:B------:R-:W-:Y:S01]  /*40930*/  ULDC UR5, c[0x0][0x10] ;  /* 0x0000040000057ab9 */ /* 0x000fe20000000800 */
[----:B------:R-:W2:Y:S01]  /*40940*/  LDC R3, c[0x0][0x14] ;  /* 0x00000500ff037b82 */ /* 0x000ea20000000800 */
[----:B------:R-:W-:Y:S01]  /*40950*/  UIMAD.WIDE.U32 UR4, UR4, UR5, URZ ;  /* 0x00000005040472a5 */ /* 0x000fe2000f8e003f */
[----:B------:R-:W-:Y:S01]  /*40960*/  PRMT R0, RZ, 0x7610, R0 ;  /* 0x00007610ff007816 */ /* 0x000fe20000000000 */
[----:B------:R-:W-:Y:S01]  /*40970*/  UMOV UR41, 0xffffffff ;  /* 0xffffffff00297882 */ /* 0x000fe20000000000 */
[----:B------:R-:W-:-:S03]  /*40980*/  UMOV UR42, 0xffffffff ;  /* 0xffffffff002a7882 */ /* 0x000fc60000000000 */
[----:B--2---:R-:W-:-:S04]  /*40990*/  IMAD.WIDE.U32 R4, R3, UR4, R4 ;  /* 0x0000000403047c25 */ /* 0x004fc8000f8e0004 */
[----:B------:R-:W-:Y:S01]  /*409a0*/  IMAD R3, R3, UR5, RZ ;  /* 0x0000000503037c24 */ /* 0x000fe2000f8e02ff */
[----:B------:R-:W-:Y:S01]  /*409b0*/  ULDC.64 UR4, c[0x0][0x650] ;  /* 0x0001940000047ab9 */ /* 0x000fe20000000a00 */
[----:B0-----:R-:W-:Y:S01]  /*409c0*/  IMAD.MOV.U32 R7, RZ, RZ, R4 ;  /* 0x000000ffff077224 */ /* 0x001fe200078e0004 */
[----:B------:R-:W-:Y:S01]  /*409d0*/  ISETP.GE.U32.AND P0, PT, R4, UR4, PT ;  /* 0x0000000404007c0c */ /* 0x000fe2000bf06070 */
[----:B------:R-:W-:-:S05]  /*409e0*/  IMAD.IADD R6, R5, 0x1, R3 ;  /* 0x0000000105067824 */ /* 0x000fca00078e0203 */
[----:B------:R0:W-:Y:S01]  /*409f0*/  STL [R1+0x604], R6 ;  /* 0x0006040601007387 */ /* 0x0001e20000100800 */
[----:B------:R-:W-:-:S03]  /*40a00*/  ISETP.GE.U32.AND.EX P0, PT, R6, UR5, PT, P0 ;  /* 0x0000000506007c0c */ /* 0x000fc6000bf06100 */
[----:B------:R0:W-:Y:S10]  /*40a10*/  STL [R1+0x608], R7 ;  /* 0x0006080701007387 */ /* 0x0001f40000100800 */
[----:B0-----:R-:W-:Y:S05]  /*40a20*/  @P0 BRA `(.L_x_1183) ;  /* 0x0000000400880947 */ /* 0x001fea0003800000 */
[----:B------:R-:W0:Y:S01]  /*40a30*/  S2UR UR6, SR_CTAID.X ;  /* 0x00000000000679c3 */ /* 0x000e220000002500 */
[----:B------:R-:W-:Y:S01]  /*40a40*/  ULDC.64 UR12, c[0x0][0x628] ;  /* 0x00018a00000c7ab9 */ /* 0x000fe20000000a00 */
[----:B------:R-:W-:Y:S01]  /*40a50*/  ULDC UR4, c[0x0][0x150] ;  /* 0x0000540000047ab9 */ /* 0x000fe20000000800 */
[----:B------:R-:W-:Y:S01]  /*40a60*/  ISETP.NE.U32.AND P0, PT, RZ, UR12, PT ;  /* 0x0000000cff007c0c */ /* 0x000fe2000bf05070 */
[----:B------:R-:W-:Y:S01]  /*40a70*/  ULDC UR15, c[0x0][0x630] ;  /* 0x00018c00000f7ab9 */ /* 0x000fe20000000800 */
[C---:B------:R-:W-:Y:S01]  /*40a80*/  R2UR UR16, R7.reuse ;  /* 0x00000000071072ca */ /* 0x040fe200000e0000 */
[----:B------:R-:W-:Y:S01]  /*40a90*/  ULDC UR18, c[0x0][0x154] ;  /* 0x0000550000127ab9 */ /* 0x000fe20000000800 */
[----:B------:R-:W-:Y:S01]  /*40aa0*/  ISETP.NE.AND.EX P0, PT, RZ, UR13, PT, P0 ;  /* 0x0000000dff007c0c */ /* 0x000fe2000bf05300 */
[----:B------:R-:W2:Y:S01]  /*40ab0*/  S2UR UR19, SR_CTAID.Y ;  /* 0x00000000001379c3 */ /* 0x000ea20000002600 */
[----:B------:R-:W-:Y:S02]  /*40ac0*/  R2UR UR17, R6 ;  /* 0x00000000061172ca */ /* 0x000fe400000e0000 */
[----:B------:R-:W-:-:S02]  /*40ad0*/  R2UR UR10, R7 ;  /* 0x00000000070a72ca */ /* 0x000fc400000e0000 */
[----:B------:R-:W-:Y:S02]  /*40ae0*/  R2UR UR11, R6 ;  /* 0x00000000060b72ca */ /* 0x000fe400000e0000 */
[----:B0-----:R-:W-:-:S05]  /*40af0*/  I2FP.F32.U32 R0, UR6 ;  /* 0x0000000600007c45 */ /* 0x001fca0008201000 */
[----:B------:R-:W-:-:S04]  /*40b00*/  FMUL R0, R0, UR4 ;  /* 0x0000000400007c20 */ /* 0x000fc80008400000 */
[----:B------:R0:W3:Y:S01]  /*40b10*/  F2I.U32.TRUNC.NTZ R3, R0 ;  /* 0x0000000000037305 */ /* 0x0000e2000020f000 */
[----:B--2---:R-:W-:Y:S05]  /*40b20*/  @!P0 BRA `(.L_x_1184) ;  /* 0x0000000000308947 */ /* 0x004fea0003800000 */
        /* <DEDUP_REMOVED lines=12> */
.L_x_1184:
[----:B------:R-:W-:Y:S01]  /*40bf0*/  USHF.R.U64 UR42, UR10, UR15, UR11 ;  /* 0x0000000f0a2a7299 */ /* 0x000fe2000800120b */
[----:B0-----:R-:W-:Y:S01]  /*40c00*/  I2FP.F32.U32 R0, UR19 ;  /* 0x0000001300007c45 */ /* 0x001fe20008201000 */
[----:B------:R-:W-:Y:S01]  /*40c10*/  USHF.R.U32.HI UR4, URZ, UR15, UR11 ;  /* 0x0000000f3f047299 */ /* 0x000fe2000801160b */
[----:B---3--:R-:W-:Y:S01]  /*40c20*/  R2UR UR14, R3 ;  /* 0x00000000030e72ca */ /* 0x008fe200000e0000 */
[----:B------:R-:W-:Y:S02]  /*40c30*/  UIADD3 UR9, UP0, URZ, -UR42, URZ ;  /* 0x8000002a3f097290 */ /* 0x000fe4000ff1e03f */
[----:B------:R-:W-:Y:S01]  /*40c40*/  FMUL R0, R0, UR18 ;  /* 0x0000001200007c20 */ /* 0x000fe20008400000 */
[----:B------:R-:W-:Y:S01]  /*40c50*/  ULDC.64 UR12, c[0x0][0x620] ;  /* 0x00018800000c7ab9 */ /* 0x000fe20000000a00 */
[----:B------:R-:W-:Y:S01]  /*40c60*/  UIADD3.X UR4, URZ, ~UR4, URZ, UP0, !UPT ;  /* 0x800000043f047290 */ /* 0x000fe200087fe43f */
[----:B------:R-:W-:Y:S01]  /*40c70*/  UMOV UR10, UR16 ;  /* 0x00000010000a7c82 */ /* 0x000fe20008000000 */
[----:B------:R-:W-:-:S02]  /*40c80*/  UMOV UR11, UR17 ;  /* 0x00000011000b7c82 */ /* 0x000fc40008000000 */
[----:B------:R-:W-:Y:S01]  /*40c90*/  UIMAD UR4, UR4, UR12, URZ ;  /* 0x0000000c040472a4 */ /* 0x000fe2000f8e023f */
[----:B------:R-:W0:Y:S01]  /*40ca0*/  F2I.U32.TRUNC.NTZ R0, R0 ;  /* 0x0000000000007305 */ /* 0x000e22000020f000 */
[----:B------:R-:W-:Y:S02]  /*40cb0*/  UIMAD.WIDE.U32 UR10, UR9, UR12, UR10 ;  /* 0x0000000c090a72a5 */ /* 0x000fe4000f8e000a */
[----:B------:R-:W-:Y:S01]  /*40cc0*/  UIMAD UR9, UR9, UR13, UR4 ;  /* 0x0000000d090972a4 */ /* 0x000fe2000f8e0204 */
[----:B------:R-:W-:Y:S01]  /*40cd0*/  ULDC UR12, c[0x0][0x618] ;  /* 0x00018600000c7ab9 */ /* 0x000fe20000000800 */
[----:B------:R-:W-:Y:S02]  /*40ce0*/  ULDC UR21, c[0x0][0x658] ;  /* 0x0001960000157ab9 */ /* 0x000fe40000000800 */
[----:B------:R-:W-:Y:S01]  /*40cf0*/  UIADD3 UR9, UR11, UR9, URZ ;  /* 0x000000090b097290 */ /* 0x000fe2000fffe03f */
[----:B------:R-:W-:Y:S01]  /*40d00*/  UMOV UR16, 0xffffffff ;  /* 0xffffffff00107882 */ /* 0x000fe20000000000 */
[----:B------:R-:W-:Y:S01]  /*40d10*/  ULDC.64 UR4, c[0x0][0x640] ;  /* 0x0001900000047ab9 */ /* 0x000fe20000000a00 */
[----:B------:R-:W-:Y:S01]  /*40d20*/  USHF.L.U32 UR16, UR16, UR21, URZ ;  /* 0x0000001510107299 */ /* 0x000fe2000800063f */
[----:B------:R-:W-:Y:S01]  /*40d30*/  ISETP.NE.U32.AND P0, PT, RZ, UR4, PT ;  /* 0x00000004ff007c0c */ /* 0x000fe2000bf05070 */
[----:B------:R-:W-:-:S02]  /*40d40*/  USHF.R.U64 UR17, UR10, UR12, UR9 ;  /* 0x0000000c0a117299 */ /* 0x000fc40008001209 */
[----:B------:R-:W-:Y:S01]  /*40d50*/  USHF.R.U32.HI UR9, URZ, UR12, UR9 ;  /* 0x0000000c3f097299 */ /* 0x000fe20008011609 */
[----:B0-----:R-:W-:Y:S01]  /*40d60*/  R2UR UR15, R0 ;  /* 0x00000000000f72ca */ /* 0x001fe200000e0000 */
[----:B------:R-:W-:Y:S01]  /*40d70*/  ULDC UR18, c[0x0][0x608] ;  /* 0x0001820000127ab9 */ /* 0x000fe20000000800 */
[----:B------:R-:W-:Y:S01]  /*40d80*/  ULOP3.LUT UR40, URZ, UR16, URZ, 0x33, !UPT ;  /* 0x000000103f287292 */ /* 0x000fe2000f8e333f */
[----:B------:R-:W-:Y:S01]  /*40d90*/  ISETP.NE.AND.EX P0, PT, RZ, UR5, PT, P0 ;  /* 0x00000005ff007c0c */ /* 0x000fe2000bf05300 */
[----:B------:R-:W-:Y:S02]  /*40da0*/  USHF.R.U64 UR16, UR17, UR18, UR9 ;  /* 0x0000001211107299 */ /* 0x000fe40008001209 */
[----:B------:R-:W-:Y:S02]  /*40db0*/  USHF.R.U32.HI UR9, URZ, UR18, UR9 ;  /* 0x000000123f097299 */ /* 0x000fe40008011609 */
[----:B------:R-:W-:Y:S02]  /*40dc0*/  UIADD3 UR14, -UR14, URZ, URZ ;  /* 0x0000003f0e0e7290 */ /* 0x000fe4000fffe13f */
[----:B------:R-:W-:Y:S01]  /*40dd0*/  USHF.R.U64 UR18, UR16, UR21, UR9 ;  /* 0x0000001510127299 */ /* 0x000fe20008001209 */
[----:B------:R-:W-:Y:S01]  /*40de0*/  UMOV UR20, 0x1 ;  /* 0x0000000100147882 */ /* 0x000fe20000000000 */
[----:B------:R-:W-:Y:S01]  /*40df0*/  ULDC UR13, c[0x0][0x144] ;  /* 0x00005100000d7ab9 */ /* 0x000fe20000000800 */
[----:B------:R-:W-:Y:S01]  /*40e00*/  ULDC UR7, c[0x0][0x600] ;  /* 0x0001800000077ab9 */ /* 0x000fe20000000800 */
[----:B------:R-:W-:-:S02]  /*40e10*/  USHF.L.U32 UR24, UR20, UR21, URZ ;  /* 0x0000001514187299 */ /* 0x000fc4000800063f */
[----:B------:R-:W-:Y:S02]  /*40e20*/  USHF.R.U32.HI UR9, URZ, UR21, UR9 ;  /* 0x000000153f097299 */ /* 0x000fe40008011609 */
[----:B------:R-:W-:Y:S02]  /*40e30*/  UIMAD UR21, UR13, UR14, UR6 ;  /* 0x0000000e0d1572a4 */ /* 0x000fe4000f8e0206 */
[----:B------:R-:W-:Y:S02]  /*40e40*/  UIADD3 UR8, UR7, -0x1, URZ ;  /* 0xffffffff07087890 */ /* 0x000fe4000fffe03f */
[----:B------:R-:W-:Y:S01]  /*40e50*/  UIADD3 UR20, -UR15, URZ, URZ ;  /* 0x0000003f0f147290 */ /* 0x000fe2000fffe13f */
[----:B------:R-:W-:Y:S01]  /*40e60*/  ULDC UR25, c[0x0][0x148] ;  /* 0x0000520000197ab9 */ /* 0x000fe20000000800 */
[----:B------:R-:W-:Y:S01]  /*40e70*/  ULDC UR22, c[0x0][0x648] ;  /* 0x0001920000167ab9 */ /* 0x000fe20000000800 */
[----:B------:R-:W-:Y:S01]  /*40e80*/  ULDC UR23, c[0x0][0x638] ;  /* 0x00018e0000177ab9 */ /* 0x000fe20000000800 */
        /* <DEDUP_REMOVED lines=14> */
.L_x_1185:
[----:B------:R-:W-:Y:S01]  /*40f70*/  UISETP.NE.AND UP0, UPT, UR39, URZ, UPT ;  /* 0x0000003f2700728c */ /* 0x000fe2000bf05270 */
[----:B------:R-:W-:Y:S01]  /*40f80*/  IMAD.MOV.U32 R0, RZ, RZ, 0x1 ;  /* 0x00000001ff007424 */ /* 0x000fe200078e00ff */
[----:B------:R-:W-:Y:S02]  /*40f90*/  USHF.R.U64 UR4, UR6, UR22, UR9 ;  /* 0x0000001606047299 */ /* 0x000fe40008001209 */
[----:B------:R-:W-:Y:S02]  /*40fa0*/  ULOP3.LUT UR40, UR16, UR40, URZ, 0xc0, !UPT ;  /* 0x0000002810287292 */ /* 0x000fe4000f8ec03f */
[----:B------:R-:W-:Y:S02]  /*40fb0*/  UIADD3 UR5, -UR4, URZ, URZ ;  /* 0x0000003f04057290 */ /* 0x000fe4000fffe13f */
[----:B------:R-:W-:Y:S02]  /*40fc0*/  UIMAD UR40, UR24, UR4, UR40 ;  /* 0x00000004182872a4 */ /* 0x000fe4000f8e0228 */
[----:B------:R-:W-:-:S02]  /*40fd0*/  ULOP3.LUT UR8, UR17, UR8, URZ, 0xc0, !UPT ;  /* 0x0000000811087292 */ /* 0x000fc4000f8ec03f */
[----:B------:R-:W-:Y:S02]  /*40fe0*/  @UP0 UIMAD UR21, UR25, UR20, UR19 ;  /* 0x00000014191502a4 */ /* 0x000fe4000f8e0213 */
[----:B------:R-:W-:-:S03]  /*40ff0*/  UIMAD UR4, UR5, UR23, UR18 ;  /* 0x00000017050472a4 */ /* 0x000fc6000f8e0212 */
[----:B------:R-:W-:Y:S01]  /*41000*/  ULDC UR5, c[0x0][0x610] ;  /* 0x0001840000057ab9 */ /* 0x000fe20000000800 */
[----:B------:R-:W-:Y:S02]  /*41010*/  UIMAD UR4, UR4, UR7, UR8 ;  /* 0x00000007040472a4 */ /* 0x000fe4000f8e0208 */
[----:B------:R-:W-:-:S04]  /*41020*/  UIMAD UR40, UR40, UR5, UR21 ;  /* 0x00000005282872a4 */ /* 0x000fc8000f8e0215 */
[----:B------:R-:W-:Y:S02]  /*41030*/  USEL UR41, UR4, UR40, !UP0 ;  /* 0x0000002804297287 */ /* 0x000fe4000c000000 */
[----:B------:R-:W-:-:S12]  /*41040*/  USEL UR40, UR40, UR4, !UP0 ;  /* 0x0000000428287287 */ /* 0x000fd8000c000000 */
.L_x_1183:
[----:B------:R-:W-:-:S13]  /*41050*/  LOP3.LUT P0, RZ, R0, 0xff, RZ, 0xc0, !PT ;  /* 0x000000ff00ff7812 */ /* 0x000fda000780c0ff */
[----:B------:R-:W-:Y:S05]  /*41060*/  @P0 BRA `(.L_x_1186) ;  /* 0xfffffc0000d00947 */ /* 0x000fea000383ffff */
[----:B------:R-:W-:Y:S05]  /*41070*/  EXIT ;  /* 0x000000000000794d */ /* 0x000fea0003800000 */
.L_x_7:
[----:B------:R-:W2:Y:S01]  /*41080*/  LDL R5, [R1+0x608] ;  /* 0x0006080001057983 */ /* 0x000ea20000100800 */
[----:B------:R-:W-:-:S03]  /*41090*/  ULDC.64 UR4, c[0x0][0x650] ;  /* 0x0001940000047ab9 */ /* 0x000fc60000000a00 */
[----:B------:R-:W3:Y:S01]  /*410a0*/  LDL R4, [R1+0x604] ;  /* 0x0006040001047983 */ /* 0x000ee20000100800 */
[----:B------:R-:W-:Y:S01]  /*410b0*/  PRMT R0, RZ, 0x7610, R0 ;  /* 0x00007610ff007816 */ /* 0x000fe20000000000 */
[----:B------:R-:W-:Y:S02]  /*410c0*/  IMAD.MOV.U32 R3, RZ, RZ, -0x1 ;  /* 0xffffffffff037424 */ /* 0x000fe400078e00ff */
[----:B------:R-:W-:Y:S02]  /*410d0*/  IMAD.MOV.U32 R2, RZ, RZ, -0x1 ;  /* 0xffffffffff027424 */ /* 0x000fe400078e00ff */
[----:B------:R-:W-:Y:S01]  /*410e0*/  IMAD.MOV.U32 R11, RZ, RZ, -0x1 ;  /* 0xffffffffff0b7424 */ /* 0x000fe200078e00ff */
[----:B--2---:R-:W-:-:S04]  /*410f0*/  ISETP.GE.U32.AND P0, PT, R5, UR4, PT ;  /* 0x0000000405007c0c */ /* 0x004fc8000bf06070 */
[----:B---3--:R-:W-:-:S13]  /*41100*/  ISETP.GE.U32.AND.EX P0, PT, R4, UR5, PT, P0 ;  /* 0x0000000504007c0c */ /* 0x008fda000bf06100 */
        /* <DEDUP_REMOVED lines=21> */
.L_x_1188:
[----:B------:R-:W-:Y:S01]  /*41260*/  USHF.R.U64 UR4, UR14, UR19, UR15 ;  /* 0x000000130e047299 */ /* 0x000fe2000800120f */
[----:B------:R-:W-:Y:S01]  /*41270*/  R2UR UR7, R4 ;  /* 0x00000000040772ca */ /* 0x000fe200000e0000 */
[----:B------:R-:W-:Y:S02]  /*41280*/  USHF.R.U32.HI UR5, URZ, UR19, UR15 ;  /* 0x000000133f057299 */ /* 0x000fe4000801160f */
[----:B------:R-:W-:Y:S01]  /*41290*/  UIADD3 UR13, UP0, URZ, -UR4, URZ ;  /* 0x800000043f0d7290 */ /* 0x000fe2000ff1e03f */
[----:B------:R-:W-:Y:S01]  /*412a0*/  ULDC.64 UR14, c[0x0][0x620] ;  /* 0x00018800000e7ab9 */ /* 0x000fe20000000a00 */
[----:B------:R-:W-:Y:S02]  /*412b0*/  UMOV UR6, UR20 ;  /* 0x0000001400067c82 */ /* 0x000fe40008000000 */
[----:B------:R-:W-:Y:S02]  /*412c0*/  UIADD3.X UR5, URZ, ~UR5, URZ, UP0, !UPT ;  /* 0x800000053f057290 */ /* 0x000fe400087fe43f */
[----:B------:R-:W-:-:S02]  /*412d0*/  UISETP.NE.AND UP1, UPT, UR39, URZ, UPT ;  /* 0x0000003f2700728c */ /* 0x000fc4000bf25270 */
[----:B------:R-:W-:Y:S02]  /*412e0*/  UIMAD UR5, UR5, UR14, URZ ;  /* 0x0000000e050572a4 */ /* 0x000fe4000f8e023f */
[----:B------:R-:W-:Y:S02]  /*412f0*/  UIMAD.WIDE.U32 UR6, UR13, UR14, UR6 ;  /* 0x0000000e0d0672a5 */ /* 0x000fe4000f8e0006 */
[----:B------:R-:W-:Y:S01]  /*41300*/  UIMAD UR5, UR13, UR15, UR5 ;  /* 0x0000000f0d0572a4 */ /* 0x000fe2000f8e0205 */
[----:B------:R-:W-:Y:S02]  /*41310*/  ULDC UR14, c[0x0][0x608] ;  /* 0x00018200000e7ab9 */ /* 0x000fe40000000800 */
[----:B------:R-:W-:Y:S01]  /*41320*/  ULDC UR13, c[0x0][0x618] ;  /* 0x00018600000d7ab9 */ /* 0x000fe20000000800 */
[----:B------:R-:W-:Y:S01]  /*41330*/  UIADD3 UR5, UR7, UR5, URZ ;  /* 0x0000000507057290 */ /* 0x000fe2000fffe03f */
[----:B------:R-:W-:Y:S01]  /*41340*/  ULDC UR22, c[0x0][0x658] ;  /* 0x0001960000167ab9 */ /* 0x000fe20000000800 */
[----:B------:R-:W-:-:S02]  /*41350*/  @UP1 UIMAD UR8, UR11, UR12, UR10 ;  /* 0x0000000c0b0812a4 */ /* 0x000fc4000f8e020a */
[----:B------:R-:W-:Y:S02]  /*41360*/  USHF.R.U64 UR17, UR6, UR13, UR5 ;  /* 0x0000000d06117299 */ /* 0x000fe40008001205 */
[----:B------:R-:W-:Y:S01]  /*41370*/  USHF.R.U32.HI UR5, URZ, UR13, UR5 ;  /* 0x0000000d3f057299 */ /* 0x000fe20008011605 */
[----:B------:R-:W-:Y:S01]  /*41380*/  ULDC.64 UR6, c[0x0][0x640] ;  /* 0x0001900000067ab9 */ /* 0x000fe20000000a00 */
[----:B------:R-:W-:Y:S01]  /*41390*/  UMOV UR10, 0xffffffff ;  /* 0xffffffff000a7882 */ /* 0x000fe20000000000 */
[----:B------:R-:W-:Y:S01]  /*413a0*/  ISETP.NE.U32.AND P0, PT, RZ, UR6, PT ;  /* 0x00000006ff007c0c */ /* 0x000fe2000bf05070 */
[----:B------:R-:W-:Y:S02]  /*413b0*/  USHF.R.U64 UR18, UR17, UR14, UR5 ;  /* 0x0000000e11127299 */ /* 0x000fe40008001205 */
[----:B------:R-:W-:Y:S01]  /*413c0*/  USHF.R.U32.HI UR5, URZ, UR14, UR5 ;  /* 0x0000000e3f057299 */ /* 0x000fe20008011605 */
[----:B------:R-:W-:Y:S01]  /*413d0*/  ISETP.NE.AND.EX P0, PT, RZ, UR7, PT, P0 ;  /* 0x00000007ff007c0c */ /* 0x000fe2000bf05300 */
[----:B------:R-:W-:-:S02]  /*413e0*/  USHF.L.U32 UR11, UR10, UR22, URZ ;  /* 0x000000160a0b7299 */ /* 0x000fc4000800063f */
[----:B------:R-:W-:Y:S01]  /*413f0*/  USHF.R.U64 UR19, UR18, UR22, UR5 ;  /* 0x0000001612137299 */ /* 0x000fe20008001205 */
[----:B------:R-:W-:Y:S01]  /*41400*/  ULDC UR20, c[0x0][0x600] ;  /* 0x0001800000147ab9 */ /* 0x000fe20000000800 */
[----:B------:R-:W-:Y:S02]  /*41410*/  USHF.R.U32.HI UR10, URZ, UR22, UR5 ;  /* 0x000000163f0a7299 */ /* 0x000fe40008011605 */
[----:B------:R-:W-:Y:S02]  /*41420*/  UIADD3 UR21, UR20, -0x1, URZ ;  /* 0xffffffff14157890 */ /* 0x000fe4000fffe03f */
[----:B------:R-:W-:Y:S01]  /*41430*/  ULOP3.LUT UR26, URZ, UR11, URZ, 0x33, !UPT ;  /* 0x0000000b3f1a7292 */ /* 0x000fe2000f8e333f */
        /* <DEDUP_REMOVED lines=17> */
.L_x_1189:
[----:B------:R-:W-:Y:S01]  /*41550*/  USHF.R.U64 UR6, UR5, UR23, UR10 ;  /* 0x0000001705067299 */ /* 0x000fe2000800120a */
[----:B------:R-:W-:Y:S01]  /*41560*/  IMAD.MOV.U32 R0, RZ, RZ, 0x1 ;  /* 0x00000001ff007424 */ /* 0x000fe200078e00ff */
[----:B------:R-:W-:Y:S01]  /*41570*/  USHF.L.U32 UR25, UR25, UR22, URZ ;  /* 0x0000001619197299 */ /* 0x000fe2000800063f */
[----:B------:R-:W-:Y:S01]  /*41580*/  IMAD.U32 R11, RZ, RZ, UR4 ;  /* 0x00000004ff0b7e24 */ /* 0x000fe2000f8e00ff */
[----:B------:R-:W-:Y:S02]  /*41590*/  ULOP3.LUT UR5, UR18, UR26, URZ, 0xc0, !UPT ;  /* 0x0000001a12057292 */ /* 0x000fe4000f8ec03f */
[----:B------:R-:W-:Y:S02]  /*415a0*/  UIADD3 UR7, -UR6, URZ, URZ ;  /* 0x0000003f06077290 */ /* 0x000fe4000fffe13f */
[----:B------:R-:W-:Y:S02]  /*415b0*/  UIMAD UR6, UR25, UR6, UR5 ;  /* 0x00000006190672a4 */ /* 0x000fe4000f8e0205 */
[----:B------:R-:W-:-:S02]  /*415c0*/  ULOP3.LUT UR17, UR17, UR21, URZ, 0xc0, !UPT ;  /* 0x0000001511117292 */ /* 0x000fc4000f8ec03f */
[----:B------:R-:W-:Y:S02]  /*415d0*/  UIMAD UR5, UR7, UR24, UR19 ;  /* 0x00000018070572a4 */ /* 0x000fe4000f8e0213 */
[----:B------:R-:W-:Y:S01]  /*415e0*/  UISETP.NE.AND UP0, UPT, UR39, URZ, UPT ;  /* 0x0000003f2700728c */ /* 0x000fe2000bf05270 */
[----:B------:R-:W-:Y:S01]  /*415f0*/  ULDC UR7, c[0x0][0x610] ;  /* 0x0001840000077ab9 */ /* 0x000fe20000000800 */
[----:B------:R-:W-:Y:S02]  /*41600*/  UIMAD UR5, UR5, UR20, UR17 ;  /* 0x00000014050572a4 */ /* 0x000fe4000f8e0211 */
[----:B------:R-:W-:-:S04]  /*41610*/  UIMAD UR8, UR6, UR7, UR8 ;  /* 0x00000007060872a4 */ /* 0x000fc8000f8e0208 */
[----:B------:R-:W-:Y:S02]  /*41620*/  USEL UR6, UR5, UR8, !UP0 ;  /* 0x0000000805067287 */ /* 0x000fe4000c000000 */
[----:B------:R-:W-:-:S04]  /*41630*/  USEL UR8, UR8, UR5, !UP0 ;  /* 0x0000000508087287 */ /* 0x000fc8000c000000 */
[----:B------:R-:W-:Y:S02]  /*41640*/  IMAD.U32 R2, RZ, RZ, UR6 ;  /* 0x00000006ff027e24 */ /* 0x000fe4000f8e00ff */
[----:B------:R-:W-:-:S07]  /*41650*/  IMAD.U32 R3, RZ, RZ, UR8 ;  /* 0x00000008ff037e24 */ /* 0x000fce000f8e00ff */
.L_x_1187:
[----:B------:R-:W-:-:S08]  /*41660*/  NOP ;  /* 0x0000000000007918 */ /* 0x000fd00000000000 */
[----:B0-----:R-:W0:-:S00]  /*41670*/  USETMAXREG.DEALLOC.CTAPOOL 0x18 ;  /* 0x00000018000079c8 */ /* 0x001e0000080e0500 */
[----:B------:R-:W-:-:S13]  /*41680*/  ISETP.NE.AND P0, PT, RZ, UR9, PT ;  /* 0x00000009ff007c0c */ /* 0x000fda000bf05270 */
[----:B------:R-:W-:Y:S05]  /*41690*/  @P0 EXIT ;  /* 0x000000000000094d */ /* 0x000fea0003800000 */
[----:B0-----:R-:W-:Y:S01]  /*416a0*/  LOP3.LUT P0, RZ, R0, 0xff, RZ, 0xc0, !PT ;  /* 0x000000ff00ff7812 */ /* 0x001fe2000780c0ff */
[----:B------:R-:W-:Y:S02]  /*416b0*/  IMAD.MOV.U32 R0, RZ, RZ, 0x1 ;  /* 0x00000001ff007424 */ /* 0x000fe400078e00ff */
[----:B------:R-:W-:-:S10]  /*416c0*/  IMAD.MOV.U32 R6, RZ, RZ, RZ ;  /* 0x000000ffff067224 */ /* 0x000fd400078e00ff */
[----:B------:R-:W-:Y:S05]  /*416d0*/  @!P0 BRA `(.L_x_1190) ;  /* 0x0000000c00748947 */ /* 0x000fea0003800000 */
[----:B------:R-:W0:Y:S01]  /*416e0*/  LDC R0, c[0x0][0x28c] ;  /* 0x0000a300ff007b82 */ /* 0x000e220000000800 */
[----:B------:R-:W1:Y:S01]  /*416f0*/  S2R R7, SR_CgaCtaId ;  /* 0x0000000000077919 */ /* 0x000e620000008800 */
[----:B------:R-:W-:Y:S01]  /*41700*/  ULDC UR8, c[0x0][0xc] ;  /* 0x0000030000087ab9 */ /* 0x000fe20000000800 */
[----:B------:R-:W-:Y:S01]  /*41710*/  ULDC UR5, c[0x0][0x658] ;  /* 0x0001960000057ab9 */ /* 0x000fe20000000800 */
[----:B------:R-:W-:Y:S01]  /*41720*/  UMOV UR6, 0xffffffff ;  /* 0xffffffff00067882 */ /* 0x000fe20000000000 */
[----:B------:R-:W-:Y:S01]  /*41730*/  ULDC UR9, c[0x0][0x10] ;  /* 0x0000040000097ab9 */ /* 0x000fe20000000800 */
[----:B------:R-:W-:Y:S01]  /*41740*/  UMOV UR7, 0x1 ;  /* 0x0000000100077882 */ /* 0x000fe20000000000 */
[----:B------:R-:W-:Y:S01]  /*41750*/  USHF.L.U32 UR6, UR6, UR5, URZ ;  /* 0x0000000506067299 */ /* 0x000fe2000800063f */
[----:B------:R-:W-:Y:S01]  /*41760*/  IMAD.MOV.U32 R12, RZ, RZ, 0x6000 ;  /* 0x00006000ff0c7424 */ /* 0x000fe200078e00ff */
[----:B------:R-:W-:Y:S01]  /*41770*/  UIMAD.WIDE.U32 UR8, UR8, UR9, URZ ;  /* 0x00000009080872a5 */ /* 0x000fe2000f8e003f */
[----:B------:R-:W-:Y:S01]  /*41780*/  BSSY B0, `(.L_x_1190) ;  /* 0x00000d2000007945 */ /* 0x000fe20003800000 */
[----:B------:R-:W-:Y:S01]  /*41790*/  USHF.L.U32 UR5, UR7, UR5, URZ ;  /* 0x0000000507057299 */ /* 0x000fe2000800063f */
[----:B------:R-:W-:Y:S01]  /*417a0*/  IMAD.MOV.U32 R9, RZ, RZ, 0x1 ;  /* 0x00000001ff097424 */ /* 0x000fe200078e00ff */
[----:B------:R-:W-:Y:S01]  /*417b0*/  ULDC UR4, c[0x0][0x600] ;  /* 0x0001800000047ab9 */ /* 0x000fe20000000800 */
[----:B------:R-:W-:Y:S01]  /*417c0*/  ULDC UR7, c[0x0][0x14] ;  /* 0x0000050000077ab9 */ /* 0x000fe20000000800 */
[----:B------:R-:W-:Y:S01]  /*417d0*/  IMAD.MOV.U32 R6, RZ, RZ, RZ ;  /* 0x000000ffff067224 */ /* 0x000fe200078e00ff */
[----:B------:R-:W-:-:S02]  /*417e0*/  UIMAD.WIDE.U32 UR20, UR8, UR7, URZ ;  /* 0x00000007081472a5 */ /* 0x000fc4000f8e003f */
[----:B------:R-:W-:Y:S02]  /*417f0*/  UIMAD UR7, UR9, UR7, URZ ;  /* 0x00000007090772a4 */ /* 0x000fe4000f8e023f */
[----:B------:R-:W-:Y:S02]  /*41800*/  ULOP3.LUT UR24, UR38, 0x2, URZ, 0xfc, !UPT ;  /* 0x0000000226187892 */ /* 0x000fe4000f8efc3f */
[----:B------:R-:W-:Y:S01]  /*41810*/  UIADD3 UR4, UR4, -0x1, URZ ;  /* 0xffffffff04047890 */ /* 0x000fe2000fffe03f */
[----:B0-----:R-:W-:Y:S01]  /*41820*/  VIADD R0, R0, 0x7f ;  /* 0x0000007f00007836 */ /* 0x001fe20000000000 */
[----:B------:R-:W-:Y:S02]  /*41830*/  ULOP3.LUT UR6, URZ, UR6, URZ, 0x33, !UPT ;  /* 0x000000063f067292 */ /* 0x000fe4000f8e333f */
[----:B------:R-:W-:Y:S02]  /*41840*/  UIADD3 UR7, UR21, UR7, URZ ;  /* 0x0000000715077290 */ /* 0x000fe4000fffe03f */
[----:B------:R-:W-:Y:S01]  /*41850*/  SHF.R.S32.HI R5, RZ, 0x1f, R0 ;  /* 0x0000001fff057819 */ /* 0x000fe20000011400 */
[----:B------:R-:W-:-:S03]  /*41860*/  ULDC.64 UR22, c[0x0][0x198] ;  /* 0x0000660000167ab9 */ /* 0x000fc60000000a00 */
[----:B------:R-:W-:Y:S01]  /*41870*/  LEA.HI R5, R5, R0, RZ, 0x7 ;  /* 0x0000000005057211 */ /* 0x000fe200078f38ff */
[----:B------:R-:W-:Y:S01]  /*41880*/  IMAD.MOV.U32 R0, RZ, RZ, 0x1 ;  /* 0x00000001ff007424 */ /* 0x000fe200078e00ff */
[----:B-1----:R-:W-:Y:S02]  /*41890*/  LOP3.LUT R7, R7, 0x1, RZ, 0xc0, !PT ;  /* 0x0000000107077812 */ /* 0x002fe400078ec0ff */
[----:B------:R-:W-:-:S03]  /*418a0*/  SHF.R.S32.HI R8, RZ, 0x7, R5 ;  /* 0x00000007ff087819 */ /* 0x000fc60000011405 */
[----:B------:R-:W-:Y:S02]  /*418b0*/  IMAD R12, R7, R12, 0x18100 ;  /* 0x00018100070c7424 */ /* 0x000fe400078e020c */
[----:B------:R-:W-:-:S07]  /*418c0*/  VIADD R16, R8, 0x1 ;  /* 0x0000000108107836 */ /* 0x000fce0000000000 */
.L_x_1201:
[----:B------:R-:W-:-:S03]  /*418d0*/  UMOV UR8, 0xffffffff ;  /* 0xffffffff00087882 */ /* 0x000fc60000000000 */
[----:B------:R-:W-:Y:S05]  /*418e0*/  BRA.DIV UR8, `(.L_x_1191) ;  /* 0x0000000e08947947 */ /* 0x000fea000b800000 */
[----:B------:R-:W-:-:S13]  /*418f0*/  ELECT P6, URZ, PT ;  /* 0x00000000003f782f */ /* 0x000fda00038c0000 */
.L_x_1210:
[----:B------:R-:W0:Y:S01]  /*41900*/  LDC R4, c[0x0][0x28c] ;  /* 0x0000a300ff047b82 */ /* 0x000e220000000800 */
[----:B------:R-:W-:Y:S01]  /*41910*/  BSSY B1, `(.L_x_1192) ;  /* 0x000003b000017945 */ /* 0x000fe20003800000 */
[----:B0-----:R-:W-:-:S13]  /*41920*/  ISETP.LT.OR P6, PT, R4, 0x1, !P6 ;  /* 0x000000010400780c */ /* 0x001fda00077c1670 */
[----:B------:R-:W-:Y:S05]  /*41930*/  @P6 BRA `(.L_x_1193) ;  /* 0x0000000000e06947 */ /* 0x000fea0003800000 */
[----:B------:R-:W-:Y:S02]  /*41940*/  IMAD R4, R2, 0x2, R7 ;  /* 0x0000000202047824 */ /* 0x000fe400078e0207 */
[----:B------:R-:W-:Y:S02]  /*41950*/  IMAD R2, R3, 0x180, RZ ;  /* 0x0000018003027824 */ /* 0x000fe400078e02ff */
[----:B------:R-:W-:Y:S02]  /*41960*/  IMAD R3, R4, 0xc0, RZ ;  /* 0x000000c004037824 */ /* 0x000fe400078e02ff */
[----:B------:R-:W-:Y:S02]  /*41970*/  IMAD.MOV.U32 R15, RZ, RZ, RZ ;  /* 0x000000ffff0f7224 */ /* 0x000fe400078e00ff */
[----:B------:R-:W-:Y:S02]  /*41980*/  IMAD.MOV.U32 R4, RZ, RZ, R16 ;  /* 0x000000ffff047224 */ /* 0x000fe400078e0010 */
[----:B------:R-:W-:-:S02]  /*41990*/  IMAD.MOV.U32 R5, RZ, RZ, R0 ;  /* 0x000000ffff057224 */ /* 0x000fc400078e0000 */
[----:B------:R-:W-:-:S07]  /*419a0*/  IMAD.MOV.U32 R13, RZ, RZ, R6 ;  /* 0x000000ffff0d7224 */ /* 0x000fce00078e0006 */
.L_x_1196:
[----:B------:R-:W0:Y:S01]  /*419b0*/  S2R R17, SR_CgaCtaId ;  /* 0x0000000000117919 */ /* 0x000e220000008800 */
[----:B------:R-:W-:Y:S02]  /*419c0*/  MOV R10, 0x400 ;  /* 0x00000400000a7802 */ /* 0x000fe40000000f00 */
[----:B------:R-:W-:Y:S02]  /*419d0*/  SHF.L.U32 R14, R5, 0x1f, RZ ;  /* 0x0000001f050e7819 */ /* 0x000fe400000006ff */
[----:B0-----:R-:W-:-:S05]  /*419e0*/  LEA R10, R17, R10, 0x18 ;  /* 0x0000000a110a7211 */ /* 0x001fca00078ec0ff */
[----:B------:R-:W-:-:S04]  /*419f0*/  IMAD R17, R13, 0x8, R10 ;  /* 0x000000080d117824 */ /* 0x000fc800078e020a */
[----:B------:R-:W0:Y:S02]  /*41a00*/  SYNCS.PHASECHK.TRANS64.TRYWAIT P0, [R17+URZ+0x10], R14 ;  /* 0x0000100e110075a7 */ /* 0x000e24000800017f */
[----:B0-----:R-:W-:Y:S05]  /*41a10*/  @!P0 BRA `(.L_x_1194) ;  /* 0x0000000c00688947 */ /* 0x001fea0003800000 */
.L_x_1211:
[----:B------:R-:W1:Y:S01]  /*41a20*/  S2R R18, SR_TID.X ;  /* 0x0000000000127919 */ /* 0x000e620000002100 */
[----:B------:R-:W-:-:S04]  /*41a30*/  UPRMT UR8, UR24, 0x9910, URZ ;  /* 0x0000991018087896 */ /* 0x000fc8000800003f */
[----:B------:R-:W-:Y:S01]  /*41a40*/  UISETP.NE.AND UP0, UPT, UR8, 0x2, UPT ;  /* 0x000000020800788c */ /* 0x000fe2000bf05270 */
[----:B-1----:R-:W-:-:S13]  /*41a50*/  LOP3.LUT P0, RZ, R18, 0x7f, RZ, 0xc0, !PT ;  /* 0x0000007f12ff7812 */ /* 0x002fda000780c0ff */
[----:B0-----:R-:W0:Y:S02]  /*41a60*/  @!P0 LDC R14, c[0x0][0x500] ;  /* 0x00014000ff0e8b82 */ /* 0x001e240000000800 */
[----:B0-----:R0:W-:Y:S01]  /*41a70*/  @!P0 SYNCS.ARRIVE.TRANS64 RZ, [R17+URZ], R14 ;  /* 0x0000000e11ff89a7 */ /* 0x0011e2000800003f */
[----:B------:R-:W-:-:S13]  /*41a80*/  PLOP3.LUT P0, PT, PT, PT, UP0, 0x80, 0x0 ;  /* 0x000000000000781c */ /* 0x000fda0003f0f008 */
[----:B0-----:R-:W-:Y:S05]  /*41a90*/  @P0 BRA `(.L_x_1195) ;  /* 0x0000000000040947 */ /* 0x001fea0003800000 */
[----:B------:R-:W-:Y:S01]  /*41aa0*/  BPT.TRAP 0x1 ;  /* 0x000000040000795c */ /* 0x000fe20000300000 */
.L_x_1195:
[C---:B------:R-:W-:Y:S01]  /*41ab0*/  IMAD R14, R13.reuse, 0xc000, R10 ;  /* 0x0000c0000d0e7824 */ /* 0x040fe200078e020a */
[----:B------:R-:W-:Y:S01]  /*41ac0*/  R2UR UR13, R10 ;  /* 0x000000000a0d72ca */ /* 0x000fe200000e0000 */
[----:B------:R-:W-:Y:S01]  /*41ad0*/  IMAD R10, R13, 0xc000, R12 ;  /* 0x0000c0000d0a7824 */ /* 0x000fe200078e020c */
[----:B------:R-:W-:Y:S01]  /*41ae0*/  R2UR UR18, R2 ;  /* 0x00000000021272ca */ /* 0x000fe200000e0000 */
[----:B------:R-:W-:Y:S01]  /*41af0*/  VIADD R4, R4, 0xffffffff ;  /* 0xffffffff04047836 */ /* 0x000fe20000000000 */
[----:B------:R-:W-:Y:S01]  /*41b00*/  R2UR UR8, R14 ;  /* 0x000000000e0872ca */ /* 0x000fe200000e0000 */
[----:B------:R-:W-:Y:S01]  /*41b10*/  UIADD3 UR14, UP0, UR22, 0xf0, URZ ;  /* 0x000000f0160e7890 */ /* 0x000fe2000ff1e03f */
[----:B------:R-:W-:Y:S01]  /*41b20*/  R2UR UR11, R10 ;  /* 0x000000000a0b72ca */ /* 0x000fe200000e0000 */
[----:B------:R-:W-:Y:S01]  /*41b30*/  UIADD3 UR26, UP1, UR22, 0x1f0, URZ ;  /* 0x000001f0161a7890 */ /* 0x000fe2000ff3e03f */
[----:B------:R-:W-:Y:S01]  /*41b40*/  R2UR UR9, R17 ;  /* 0x00000000110972ca */ /* 0x000fe200000e0000 */
[----:B------:R-:W-:Y:S01]  /*41b50*/  UIADD3.X UR15, URZ, UR23, URZ, UP0, !UPT ;  /* 0x000000173f0f7290 */ /* 0x000fe200087fe43f */
[----:B------:R-:W-:Y:S01]  /*41b60*/  R2UR UR10, R15 ;  /* 0x000000000f0a72ca */ /* 0x000fe200000e0000 */
[----:B------:R-:W-:Y:S01]  /*41b70*/  VIADD R13, R13, 0x1 ;  /* 0x000000010d0d7836 */ /* 0x000fe20000000000 */
[----:B------:R-:W-:Y:S01]  /*41b80*/  R2UR UR12, R11 ;  /* 0x000000000b0c72ca */ /* 0x000fe200000e0000 */
[----:B------:R-:W-:Y:S01]  /*41b90*/  UIADD3.X UR27, URZ, UR23, URZ, UP1, !UPT ;  /* 0x000000173f1b7290 */ /* 0x000fe20008ffe43f */
[----:B------:R-:W-:Y:S01]  /*41ba0*/  R2UR UR19, R3 ;  /* 0x00000000031372ca */ /* 0x000fe200000e0000 */
[----:B------:R-:W-:Y:S01]  /*41bb0*/  UMOV UR16, 0x0 ;  /* 0x0000000000107882 */ /* 0x000fe20000000000 */
[----:B------:R-:W-:Y:S01]  /*41bc0*/  ISETP.GT.AND P1, PT, R4, 0x1, PT ;  /* 0x000000010400780c */ /* 0x000fe20003f24270 */
[----:B------:R-:W-:Y:S01]  /*41bd0*/  UIADD3 UR8, UR8, 0x100, URZ ;  /* 0x0000010008087890 */ /* 0x000fe2000fffe03f */
[----:B------:R-:W-:Y:S01]  /*41be0*/  ISETP.NE.AND P0, PT, R13, 0x2, PT ;  /* 0x000000020d00780c */ /* 0x000fe20003f05270 */
[----:B------:R-:W-:Y:S01]  /*41bf0*/  UIADD3 UR13, UR13, UR11, URZ ;  /* 0x0000000b0d0d7290 */ /* 0x000fe2000fffe03f */
[----:B------:R-:W-:Y:S01]  /*41c00*/  VIADD R15, R15, 0x80 ;  /* 0x000000800f0f7836 */ /* 0x000fe20000000000 */
[----:B------:R-:W-:Y:S01]  /*41c10*/  UMOV UR17, 0x10000000 ;  /* 0x1000000000117882 */ /* 0x000fe20000000000 */
[----:B------:R-:W-:Y:S01]  /*41c20*/  UMOV UR11, UR18 ;  /* 0x00000012000b7c82 */ /* 0x000fe20008000000 */
[----:B------:R-:W-:Y:S01]  /*41c30*/  UMOV UR25, 0x30000 ;  /* 0x0003000000197882 */ /* 0x000fe20000000000 */
[----:B------:R-:W-:-:S02]  /*41c40*/  SEL R10, RZ, 0x1, P0 ;  /* 0x00000001ff0a7807 */ /* 0x000fc40000000000 */
[----:B------:R0:W-:Y:S01]  /*41c50*/  UTMALDG.3D [UR8], [UR14], desc[UR16] ;  /* 0x000010080e0075b4 */ /* 0x0001e20008011000 */
[----:B------:R-:W-:Y:S02]  /*41c60*/  SEL R13, R13, RZ, P0 ;  /* 0x000000ff0d0d7207 */ /* 0x000fe40000000000 */
[----:B------:R-:W-:Y:S01]  /*41c70*/  LOP3.LUT R5, R5, R10, RZ, 0x3c, !PT ;  /* 0x0000000a05057212 */ /* 0x000fe200078e3cff */
[----:B0-----:R-:W-:Y:S01]  /*41c80*/  UMOV UR11, UR19 ;  /* 0x00000013000b7c82 */ /* 0x001fe20008000000 */
[----:B------:R-:W-:Y:S02]  /*41c90*/  UMOV UR8, UR13 ;  /* 0x0000000d00087c82 */ /* 0x000fe40008000000 */
[----:B------:R0:W-:Y:S02]  /*41ca0*/  UTMALDG.3D.MULTICAST [UR8], [UR26], UR25, desc[UR16] ;  /* 0x000010081a0073b4 */ /* 0x0001e40008011819 */
[----:B0-----:R-:W-:Y:S05]  /*41cb0*/  @P1 BRA `(.L_x_1196) ;  /* 0xfffffffc003c1947 */ /* 0x001fea000383ffff */
.L_x_1193:
[----:B------:R-:W-:Y:S05]  /*41cc0*/  BSYNC B1 ;  /* 0x0000000000017941 */ /* 0x000fea0003800000 */
.L_x_1192:
[----:B------:R-:W2:Y:S01]  /*41cd0*/  LDL.LU R17, [R1+0x604] ;  /* 0x0006040001117983 */ /* 0x000ea20000300800 */
[----:B------:R-:W-:Y:S01]  /*41ce0*/  LOP3.LUT P2, RZ, R9, 0xff, RZ, 0xc0, !PT ;  /* 0x000000ff09ff7812 */ /* 0x000fe2000784c0ff */
[----:B------:R-:W-:Y:S01]  /*41cf0*/  IMAD.IADD R6, R8, 0x1, R6 ;  /* 0x0000000108067824 */ /* 0x000fe200078e0206 */
[----:B------:R-:W-:Y:S01]  /*41d00*/  ULDC.64 UR8, c[0x0][0x650] ;  /* 0x0001940000087ab9 */ /* 0x000fe20000000a00 */
[----:B------:R-:W3:Y:S01]  /*41d10*/  LDL.LU R14, [R1+0x608] ;  /* 0x00060800010e7983 */ /* 0x000ee20000300800 */
[----:B------:R-:W-:Y:S01]  /*41d20*/  BSSY B1, `(.L_x_1197) ;  /* 0x0000075000017945 */ /* 0x000fe20003800000 */
[----:B------:R-:W-:Y:S01]  /*41d30*/  IMAD.MOV.U32 R11, RZ, RZ, -0x1 ;  /* 0xffffffffff0b7424 */ /* 0x000fe200078e00ff */
[----:B------:R-:W-:Y:S02]  /*41d40*/  SHF.R.U32.HI R2, RZ, 0x1, R6 ;  /* 0x00000001ff027819 */ /* 0x000fe40000011606 */
[----:B------:R-:W-:Y:S02]  /*41d50*/  ISETP.GT.U32.AND P0, PT, R6, 0x1, PT ;  /* 0x000000010600780c */ /* 0x000fe40003f04070 */
[----:B------:R-:W-:-:S02]  /*41d60*/  LOP3.LUT R2, R2, 0x1, RZ, 0xc0, !PT ;  /* 0x0000000102027812 */ /* 0x000fc400078ec0ff */
[----:B------:R-:W-:Y:S01]  /*41d70*/  ISETP.LT.U32.AND P0, PT, R8, 0x2, P0 ;  /* 0x000000020800780c */ /* 0x000fe20000701070 */
[----:B------:R-:W0:Y:S01]  /*41d80*/  @P2 S2R R3, SR_CgaCtaId ;  /* 0x0000000000032919 */ /* 0x000e220000008800 */
[----:B------:R-:W-:Y:S02]  /*41d90*/  ISETP.NE.U32.AND P1, PT, R2, 0x1, PT ;  /* 0x000000010200780c */ /* 0x000fe40003f25070 */
[----:B------:R-:W-:Y:S02]  /*41da0*/  @P2 MOV R2, 0x400 ;  /* 0x0000040000022802 */ /* 0x000fe40000000f00 */
[----:B------:R-:W-:Y:S02]  /*41db0*/  ISETP.GT.U32.AND P1, PT, R8, 0x1, !P1 ;  /* 0x000000010800780c */ /* 0x000fe40004f24070 */
[----:B------:R-:W-:Y:S02]  /*41dc0*/  LOP3.LUT R6, R6, 0x1, RZ, 0xc0, !PT ;  /* 0x0000000106067812 */ /* 0x000fe400078ec0ff */
[----:B------:R-:W-:-:S02]  /*41dd0*/  PRMT R4, RZ, 0x7610, R4 ;  /* 0x00007610ff047816 */ /* 0x000fc40000000004 */
[----:B------:R-:W-:Y:S02]  /*41de0*/  PRMT R9, RZ, 0x7610, R9 ;  /* 0x00007610ff097816 */ /* 0x000fe40000000009 */
[----:B0-----:R-:W-:Y:S02]  /*41df0*/  @P2 LEA R2, R3, R2, 0x18 ;  /* 0x0000000203022211 */ /* 0x001fe400078ec0ff */
[----:B------:R-:W-:Y:S02]  /*41e00*/  SEL R3, RZ, 0x1, !P0 ;  /* 0x00000001ff037807 */ /* 0x000fe40004000000 */
[----:B------:R0:W-:Y:S02]  /*41e10*/  @P2 SYNCS.ARRIVE.TRANS64.A1T0 RZ, [R2+URZ+0x38], RZ ;  /* 0x000038ff02ff29a7 */ /* 0x0001e4000810003f */
[----:B0-----:R-:W-:-:S04]  /*41e20*/  SEL R2, RZ, 0x1, !P1 ;  /* 0x00000001ff027807 */ /* 0x001fc80004800000 */
[----:B------:R-:W-:Y:S01]  /*41e30*/  LOP3.LUT R0, R2, R0, R3, 0x96, !PT ;  /* 0x0000000002007212 */ /* 0x000fe200078e9603 */
[----:B------:R-:W-:Y:S02]  /*41e40*/  IMAD.MOV.U32 R3, RZ, RZ, -0x1 ;  /* 0xffffffffff037424 */ /* 0x000fe400078e00ff */
[----:B------:R-:W-:Y:S01]  /*41e50*/  IMAD.MOV.U32 R2, RZ, RZ, -0x1 ;  /* 0xffffffffff027424 */ /* 0x000fe200078e00ff */
[----:B---3--:R-:W-:-:S04]  /*41e60*/  IADD3 R14, P0, R14, UR20, RZ ;  /* 0x000000140e0e7c10 */ /* 0x008fc8000ff1e0ff */
[----:B--2---:R-:W-:Y:S01]  /*41e70*/  IADD3.X R17, R17, UR7, RZ, P0, !PT ;  /* 0x0000000711117c10 */ /* 0x004fe200087fe4ff */
[----:B------:R0:W-:Y:S01]  /*41e80*/  STL [R1+0x608], R14 ;  /* 0x0006080e01007387 */ /* 0x0001e20000100800 */
[----:B------:R-:W-:-:S03]  /*41e90*/  ISETP.GE.U32.AND P0, PT, R14, UR8, PT ;  /* 0x000000080e007c0c */ /* 0x000fc6000bf06070 */
[----:B------:R0:W-:Y:S01]  /*41ea0*/  STL [R1+0x604], R17 ;  /* 0x0006041101007387 */ /* 0x0001e20000100800 */
[----:B------:R-:W-:-:S13]  /*41eb0*/  ISETP.GE.U32.AND.EX P0, PT, R17, UR9, PT, P0 ;  /* 0x0000000911007c0c */ /* 0x000fda000bf06100 */
[----:B0-----:R-:W-:Y:S05]  /*41ec0*/  @P0 BRA `(.L_x_1198) ;  /* 0x0000000400680947 */ /* 0x001fea0003800000 */
[----:B------:R-:W0:Y:S01]  /*41ed0*/  S2UR UR8, SR_CTAID.X ;  /* 0x00000000000879c3 */ /* 0x000e220000002500 */
[----:B------:R-:W-:Y:S01]  /*41ee0*/  ULDC.64 UR10, c[0x0][0x628] ;  /* 0x00018a00000a7ab9 */ /* 0x000fe20000000a00 */
[----:B------:R-:W-:Y:S01]  /*41ef0*/  ULDC UR9, c[0x0][0x150] ;  /* 0x0000540000097ab9 */ /* 0x000fe20000000800 */
[----:B------:R-:W-:Y:S01]  /*41f00*/  ISETP.NE.U32.AND P0, PT, RZ, UR10, PT ;  /* 0x0000000aff007c0c */ /* 0x000fe2000bf05070 */
[----:B------:R-:W-:Y:S01]  /*41f10*/  ULDC UR12, c[0x0][0x630] ;  /* 0x00018c00000c7ab9 */ /* 0x000fe20000000800 */
[----:B------:R-:W-:Y:S01]  /*41f20*/  ULDC UR14, c[0x0][0x154] ;  /* 0x00005500000e7ab9 */ /* 0x000fe20000000800 */
[----:B------:R-:W-:Y:S01]  /*41f30*/  IMAD.MOV.U32 R3, RZ, RZ, R17 ;  /* 0x000000ffff037224 */ /* 0x000fe200078e0011 */
[----:B------:R-:W-:Y:S01]  /*41f40*/  ISETP.NE.AND.EX P0, PT, RZ, UR11, PT, P0 ;  /* 0x0000000bff007c0c */ /* 0x000fe2000bf05300 */
[----:B------:R-:W1:Y:S01]  /*41f50*/  S2UR UR13, SR_CTAID.Y ;  /* 0x00000000000d79c3 */ /* 0x000e620000002600 */
[----:B0-----:R-:W-:-:S05]  /*41f60*/  I2FP.F32.U32 R2, UR8 ;  /* 0x0000000800027c45 */ /* 0x001fca0008201000 */
[----:B------:R-:W-:Y:S01]  /*41f70*/  FMUL R10, R2, UR9 ;  /* 0x00000009020a7c20 */ /* 0x000fe20008400000 */
[----:B------:R-:W-:Y:S01]  /*41f80*/  IMAD.MOV.U32 R2, RZ, RZ, R14 ;  /* 0x000000ffff027224 */ /* 0x000fe200078e000e */
[----:B-1----:R-:W-:-:S04]  /*41f90*/  I2FP.F32.U32 R13, UR13 ;  /* 0x0000000d000d7c45 */ /* 0x002fc80008201000 */
[----:B------:R-:W0:Y:S01]  /*41fa0*/  F2I.U32.TRUNC.NTZ R10, R10 ;  /* 0x0000000a000a7305 */ /* 0x000e22000020f000 */
[----:B------:R-:W-:Y:S05]  /*41fb0*/  @!P0 BRA `(.L_x_1199) ;  /* 0x0000000000288947 */ /* 0x000fea0003800000 */
[----:B------:R-:W-:Y:S02]  /*41fc0*/  ULDC UR9, c[0x0][0x634] ;  /* 0x00018d0000097ab9 */ /* 0x000fe40000000800 */
[----:B------:R-:W-:-:S05]  /*41fd0*/  IADD3 R3, P0, R14, UR9, RZ ;  /* 0x000000090e037c10 */ /* 0x000fca000ff1e0ff */
[----:B------:R-:W-:-:S04]  /*41fe0*/  IMAD.X R11, RZ, RZ, R17, P0 ;  /* 0x000000ffff0b7224 */ /* 0x000fc800000e0611 */
[----:B------:R-:W-:-:S04]  /*41ff0*/  IMAD.WIDE.U32 R4, R11, UR10, RZ ;  /* 0x0000000a0b047c25 */ /* 0x000fc8000f8e00ff */
[----:B------:R-:W-:-:S04]  /*42000*/  IMAD.WIDE.U32 R4, P0, R3, UR11, R4 ;  /* 0x0000000b03047c25 */ /* 0x000fc8000f800004 */
[----:B------:R-:W-:-:S04]  /*42010*/  IMAD.WIDE.U32 R2, R3, UR10, RZ ;  /* 0x0000000a03027c25 */ /* 0x000fc8000f8e00ff */
[----:B------:R-:W-:Y:S01]  /*42020*/  IMAD.MOV.U32 R2, RZ, RZ, R5 ;  /* 0x000000ffff027224 */ /* 0x000fe200078e0005 */
[----:B------:R-:W-:Y:S01]  /*42030*/  IADD3 RZ, P1, R3, R4, RZ ;  /* 0x0000000403ff7210 */ /* 0x000fe20007f3e0ff */
[----:B------:R-:W-:-:S04]  /*42040*/  IMAD.X R3, RZ, RZ, RZ, P0 ;  /* 0x000000ffff037224 */ /* 0x000fc800000e06ff */
[----:B------:R-:W-:-:S08]  /*42050*/  IMAD.WIDE.U32.X R2, R11, UR11, R2, P1 ;  /* 0x0000000b0b027c25 */ /* 0x000fd000088e0402 */
.L_x_1199:
[--C-:B------:R-:W-:Y:S01]  /*42060*/  SHF.R.U64 R11, R2, UR12, R3.reuse ;  /* 0x0000000c020b7c19 */ /* 0x100fe20008001203 */
[----:B------:R-:W-:Y:S01]  /*42070*/  FMUL R4, R13, UR14 ;  /* 0x0000000e0d047c20 */ /* 0x000fe20008400000 */
[----:B------:R-:W-:Y:S01]  /*42080*/  SHF.R.U32.HI R2, RZ, UR12, R3 ;  /* 0x0000000cff027c19 */ /* 0x000fe20008011603 */
[----:B------:R-:W-:Y:S01]  /*42090*/  ULDC.64 UR10, c[0x0][0x620] ;  /* 0x00018800000a7ab9 */ /* 0x000fe20000000a00 */
[----:B------:R-:W-:Y:S01]  /*420a0*/  IADD3 R13, P0, RZ, -R11, RZ ;  /* 0x8000000bff0d7210 */ /* 0x000fe20007f1e0ff */
[----:B------:R-:W-:Y:S01]  /*420b0*/  IMAD.MOV.U32 R3, RZ, RZ, R17 ;  /* 0x000000ffff037224 */ /* 0x000fe200078e0011 */
[----:B------:R-:W-:Y:S01]  /*420c0*/  ULDC.64 UR14, c[0x0][0x640] ;  /* 0x00019000000e7ab9 */ /* 0x000fe20000000a00 */
[----:B------:R-:W1:Y:S01]  /*420d0*/  F2I.U32.TRUNC.NTZ R4, R4 ;  /* 0x0000000400047305 */ /* 0x000e62000020f000 */
[----:B0-----:R-:W-:Y:S01]  /*420e0*/  R2UR UR9, R10 ;  /* 0x000000000a0972ca */ /* 0x001fe200000e0000 */
[----:B------:R-:W-:Y:S01]  /*420f0*/  IMAD.X R2, RZ, RZ, ~R2, P0 ;  /* 0x000000ffff027224 */ /* 0x000fe200000e0e02 */
[----:B------:R-:W-:-:S03]  /*42100*/  ISETP.NE.U32.AND P0, PT, RZ, UR14, PT ;  /* 0x0000000eff007c0c */ /* 0x000fc6000bf05070 */
[----:B------:R-:W-:Y:S01]  /*42110*/  IMAD R2, R2, UR10, RZ ;  /* 0x0000000a02027c24 */ /* 0x000fe2000f8e02ff */
[----:B------:R-:W-:-:S03]  /*42120*/  ISETP.NE.AND.EX P0, PT, RZ, UR15, PT, P0 ;  /* 0x0000000fff007c0c */ /* 0x000fc6000bf05300 */
[----:B------:R-:W-:Y:S02]  /*42130*/  IMAD R5, R13, UR11, R2 ;  /* 0x0000000b0d057c24 */ /* 0x000fe4000f8e0202 */
[----:B------:R-:W-:Y:S01]  /*42140*/  IMAD.MOV.U32 R2, RZ, RZ, R14 ;  /* 0x000000ffff027224 */ /* 0x000fe200078e000e */
[----:B-1----:R-:W-:-:S03]  /*42150*/  R2UR UR11, R4 ;  /* 0x00000000040b72ca */ /* 0x002fc600000e0000 */
[----:B------:R-:W-:Y:S01]  /*42160*/  IMAD.WIDE.U32 R2, R13, UR10, R2 ;  /* 0x0000000a0d027c25 */ /* 0x000fe2000f8e0002 */
[----:B------:R-:W-:-:S03]  /*42170*/  ULDC UR10, c[0x0][0x618] ;  /* 0x00018600000a7ab9 */ /* 0x000fc60000000800 */
[----:B------:R-:W-:-:S05]  /*42180*/  IMAD.IADD R3, R3, 0x1, R5 ;  /* 0x0000000103037824 */ /* 0x000fca00078e0205 */
[--C-:B------:R-:W-:Y:S02]  /*42190*/  SHF.R.U64 R10, R2, UR10, R3.reuse ;  /* 0x0000000a020a7c19 */ /* 0x100fe40008001203 */
[----:B------:R-:W-:Y:S01]  /*421a0*/  SHF.R.U32.HI R3, RZ, UR10, R3 ;  /* 0x0000000aff037c19 */ /* 0x000fe20008011603 */
[----:B------:R-:W-:-:S03]  /*421b0*/  ULDC UR10, c[0x0][0x608] ;  /* 0x00018200000a7ab9 */ /* 0x000fc60000000800 */
[--C-:B------:R-:W-:Y:S02]  /*421c0*/  SHF.R.U64 R13, R10, UR10, R3.reuse ;  /* 0x0000000a0a0d7c19 */ /* 0x100fe40008001203 */
[----:B------:R-:W-:Y:S01]  /*421d0*/  SHF.R.U32.HI R2, RZ, UR10, R3 ;  /* 0x0000000aff027c19 */ /* 0x000fe20008011603 */
[----:B------:R-:W-:-:S03]  /*421e0*/  ULDC UR10, c[0x0][0x658] ;  /* 0x00019600000a7ab9 */ /* 0x000fc60000000800 */
[--C-:B------:R-:W-:Y:S02]  /*421f0*/  SHF.R.U64 R14, R13, UR10, R2.reuse ;  /* 0x0000000a0d0e7c19 */ /* 0x100fe40008001202 */
[----:B------:R-:W-:-:S03]  /*42200*/  SHF.R.U32.HI R15, RZ, UR10, R2 ;  /* 0x0000000aff0f7c19 */ /* 0x000fc60008011602 */
[----:B------:R-:W-:Y:S02]  /*42210*/  IMAD.MOV.U32 R2, RZ, RZ, R14 ;  /* 0x000000ffff027224 */ /* 0x000fe400078e000e */
[----:B------:R-:W-:Y:S01]  /*42220*/  IMAD.MOV.U32 R3, RZ, RZ, R15 ;  /* 0x000000ffff037224 */ /* 0x000fe200078e000f */
[----:B------:R-:W-:Y:S06]  /*42230*/  @!P0 BRA `(.L_x_1200) ;  /* 0x0000000000288947 */ /* 0x000fec0003800000 */
        /* <DEDUP_REMOVED lines=10> */
.L_x_1200:
[----:B------:R-:W-:Y:S01]  /*422e0*/  ULDC UR10, c[0x0][0x648] ;  /* 0x00019200000a7ab9 */ /* 0x000fe20000000800 */
[----:B------:R-:W-:Y:S01]  /*422f0*/  UISETP.NE.AND UP0, UPT, UR39, URZ, UPT ;  /* 0x0000003f2700728c */ /* 0x000fe2000bf05270 */
[----:B------:R-:W-:Y:S01]  /*42300*/  SHF.R.U64 R2, R2, UR10, R3 ;  /* 0x0000000a02027c19 */ /* 0x000fe20008001203 */
[----:B------:R-:W-:Y:S01]  /*42310*/  ULDC UR10, c[0x0][0x638] ;  /* 0x00018e00000a7ab9 */ /* 0x000fe20000000800 */
[----:B------:R-:W-:Y:S01]  /*42320*/  UIADD3 UR11, -UR11, URZ, URZ ;  /* 0x0000003f0b0b7290 */ /* 0x000fe2000fffe13f */
[----:B------:R-:W-:Y:S01]  /*42330*/  LOP3.LUT R13, R13, UR6, RZ, 0xc0, !PT ;  /* 0x000000060d0d7c12 */ /* 0x000fe2000f8ec0ff */
[----:B------:R-:W-:Y:S01]  /*42340*/  IMAD.MOV.U32 R4, RZ, RZ, 0x1 ;  /* 0x00000001ff047424 */ /* 0x000fe200078e00ff */
[----:B------:R-:W-:Y:S01]  /*42350*/  PLOP3.LUT P0, PT, PT, PT, UP0, 0x40, 0x0 ;  /* 0x000000000000781c */ /* 0x000fe20003f0e808 */
[----:B------:R-:W-:Y:S01]  /*42360*/  IMAD.MOV R5, RZ, RZ, -R2 ;  /* 0x000000ffff057224 */ /* 0x000fe200078e0a02 */
[----:B------:R-:W-:Y:S01]  /*42370*/  PLOP3.LUT P1, PT, PT, PT, UP0, 0x40, 0x0 ;  /* 0x000000000000781c */ /* 0x000fe20003f2e808 */
[----:B------:R-:W-:-:S02]  /*42380*/  IMAD R3, R2, UR5, R13 ;  /* 0x0000000502037c24 */ /* 0x000fc4000f8e020d */
[----:B------:R-:W-:Y:S01]  /*42390*/  IMAD R14, R5, UR10, R14 ;  /* 0x0000000a050e7c24 */ /* 0x000fe2000f8e020e */
[----:B------:R-:W-:Y:S01]  /*423a0*/  UIADD3 UR10, -UR9, URZ, URZ ;  /* 0x0000003f090a7290 */ /* 0x000fe2000fffe13f */
[----:B------:R-:W-:Y:S02]  /*423b0*/  LOP3.LUT R5, R10, UR4, RZ, 0xc0, !PT ;  /* 0x000000040a057c12 */ /* 0x000fe4000f8ec0ff */
[----:B------:R-:W-:Y:S02]  /*423c0*/  ULDC UR9, c[0x0][0x144] ;  /* 0x0000510000097ab9 */ /* 0x000fe40000000800 */
[----:B------:R-:W-:-:S03]  /*423d0*/  UIMAD UR8, UR9, UR10, UR8 ;  /* 0x0000000a090872a4 */ /* 0x000fc6000f8e0208 */
[----:B------:R-:W-:Y:S02]  /*423e0*/  ULDC UR9, c[0x0][0x148] ;  /* 0x0000520000097ab9 */ /* 0x000fe40000000800 */
[----:B------:R-:W-:-:S03]  /*423f0*/  @UP0 UIMAD UR8, UR9, UR11, UR13 ;  /* 0x0000000b090802a4 */ /* 0x000fc6000f8e020d */
[----:B------:R-:W-:Y:S02]  /*42400*/  ULDC UR9, c[0x0][0x600] ;  /* 0x0001800000097ab9 */ /* 0x000fe40000000800 */
[----:B------:R-:W-:Y:S02]  /*42410*/  IMAD R14, R14, UR9, R5 ;  /* 0x000000090e0e7c24 */ /* 0x000fe4000f8e0205 */
[----:B------:R-:W-:Y:S01]  /*42420*/  IMAD.U32 R2, RZ, RZ, UR8 ;  /* 0x00000008ff027e24 */ /* 0x000fe2000f8e00ff */
[----:B------:R-:W-:-:S03]  /*42430*/  ULDC UR8, c[0x0][0x610] ;  /* 0x0001840000087ab9 */ /* 0x000fc60000000800 */
[----:B------:R-:W-:-:S05]  /*42440*/  IMAD R3, R3, UR8, R2 ;  /* 0x0000000803037c24 */ /* 0x000fca000f8e0202 */
[----:B------:R-:W-:Y:S02]  /*42450*/  SEL R2, R14, R3, P0 ;  /* 0x000000030e027207 */ /* 0x000fe40000000000 */
[----:B------:R-:W-:-:S07]  /*42460*/  SEL R3, R3, R14, P1 ;  /* 0x0000000e03037207 */ /* 0x000fce0000800000 */
.L_x_1198:
[----:B------:R-:W-:Y:S05]  /*42470*/  BSYNC B1 ;  /* 0x0000000000017941 */ /* 0x000fea0003800000 */
.L_x_1197:
[----:B------:R-:W-:-:S13]  /*42480*/  LOP3.LUT P0, RZ, R4, 0xff, RZ, 0xc0, !PT ;  /* 0x000000ff04ff7812 */ /* 0x000fda000780c0ff */
[----:B------:R-:W-:Y:S05]  /*42490*/  @P0 BRA `(.L_x_1201) ;  /* 0xfffffff4000c0947 */ /* 0x000fea000383ffff */
[----:B------:R-:W-:Y:S05]  /*424a0*/  BSYNC B0 ;  /* 0x0000000000007941 */ /* 0x000fea0003800000 */
.L_x_1190:
[----:B------:R-:W-:-:S03]  /*424b0*/  UMOV UR8, 0xffffffff ;  /* 0xffffffff00087882 */ /* 0x000fc60000000000 */
[----:B------:R-:W-:Y:S05]  /*424c0*/  BRA.DIV UR8, `(.L_x_1202) ;  /* 0x0000000208d07947 */ /* 0x000fea000b800000 */
[----:B------:R-:W-:-:S13]  /*424d0*/  ELECT P6, URZ, PT ;  /* 0x00000000003f782f */ /* 0x000fda00038c0000 */
.L_x_1214:
[----:B------:R-:W-:Y:S04]  /*424e0*/  BSSY B0, `(.L_x_1203) ;  /* 0x000001a000007945 */ /* 0x000fe80003800000 */
[----:B------:R-:W-:Y:S05]  /*424f0*/  @!P6 BRA `(.L_x_1204) ;  /* 0x000000000060e947 */ /* 0x000fea0003800000 */
[----:B------:R-:W-:-:S04]  /*42500*/  ULOP3.LUT UR8, UR38, 0x2, URZ, 0xfc, !UPT ;  /* 0x0000000226087892 */ /* 0x000fc8000f8efc3f */
[----:B------:R-:W-:-:S06]  /*42510*/  UISETP.NE.AND UP0, UPT, UR8, 0x3, UPT ;  /* 0x000000030800788c */ /* 0x000fcc000bf05270 */
[----:B------:R-:W-:-:S13]  /*42520*/  PLOP3.LUT P0, PT, PT, PT, UP0, 0x80, 0x0 ;  /* 0x000000000000781c */ /* 0x000fda0003f0f008 */
[----:B------:R-:W-:Y:S05]  /*42530*/  @!P0 BRA `(.L_x_1205) ;  /* 0x0000000000048947 */ /* 0x000fea0003800000 */
[----:B------:R-:W-:Y:S01]  /*42540*/  BPT.TRAP 0x1 ;  /* 0x000000040000795c */ /* 0x000fe20000300000 */
.L_x_1205:
[----:B------:R-:W0:Y:S01]  /*42550*/  S2R R3, SR_CgaCtaId ;  /* 0x0000000000037919 */ /* 0x000e220000008800 */
[----:B------:R-:W-:-:S04]  /*42560*/  MOV R2, 0x400 ;  /* 0x0000040000027802 */ /* 0x000fc80000000f00 */
[----:B0-----:R-:W-:Y:S02]  /*42570*/  LEA R3, R3, R2, 0x18 ;  /* 0x0000000203037211 */ /* 0x001fe400078ec0ff */
[----:B------:R-:W-:-:S03]  /*42580*/  SHF.L.U32 R2, R0, 0x1f, RZ ;  /* 0x0000001f00027819 */ /* 0x000fc600000006ff */
[----:B------:R-:W-:-:S04]  /*42590*/  VIADD R3, R3, 0x10 ;  /* 0x0000001003037836 */ /* 0x000fc80000000000 */
[----:B------:R-:W-:-:S04]  /*425a0*/  IMAD R5, R6, 0x8, R3 ;  /* 0x0000000806057824 */ /* 0x000fc800078e0203 */
[----:B------:R-:W0:Y:S02]  /*425b0*/  SYNCS.PHASECHK.TRANS64.TRYWAIT P0, [R5+URZ], R2 ;  /* 0x00000002050075a7 */ /* 0x000e24000800017f */
[----:B0-----:R-:W-:Y:S05]  /*425c0*/  @!P0 BRA `(.L_x_1206) ;  /* 0x0000000000b08947 */ /* 0x001fea0003800000 */
.L_x_1215:
[----:B------:R-:W-:-:S05]  /*425d0*/  VIADD R6, R6, 0x1 ;  /* 0x0000000106067836 */ /* 0x000fca0000000000 */
[----:B------:R-:W-:-:S04]  /*425e0*/  ISETP.NE.AND P0, PT, R6, 0x2, PT ;  /* 0x000000020600780c */ /* 0x000fc80003f05270 */
[----:B0-----:R-:W-:Y:S02]  /*425f0*/  SEL R5, RZ, 0x1, P0 ;  /* 0x00000001ff057807 */ /* 0x001fe40000000000 */
[----:B------:R-:W-:Y:S02]  /*42600*/  SEL R6, R6, RZ, P0 ;  /* 0x000000ff06067207 */ /* 0x000fe40000000000 */
[----:B------:R-:W-:-:S03]  /*42610*/  LOP3.LUT R0, R0, R5, RZ, 0x3c, !PT ;  /* 0x0000000500007212 */ /* 0x000fc600078e3cff */
[----:B------:R-:W-:Y:S01]  /*42620*/  IMAD R3, R6, 0x8, R3 ;  /* 0x0000000806037824 */ /* 0x000fe200078e0203 */
[----:B------:R-:W-:-:S07]  /*42630*/  SHF.L.U32 R0, R0, 0x1f, RZ ;  /* 0x0000001f00007819 */ /* 0x000fce00000006ff */
.L_x_1207:
[----:B0-----:R0:W1:Y:S02]  /*42640*/  SYNCS.PHASECHK.TRANS64.TRYWAIT P0, [R3+URZ], R0 ;  /* 0x00000000030075a7 */ /* 0x001064000800017f */
[----:B-1----:R-:W-:Y:S05]  /*42650*/  @!P0 NANOSLEEP.SYNCS 0x989680 ;  /* 0x009896800000895d */ /* 0x002fea0003900000 */
[----:B------:R-:W1:Y:S02]  /*42660*/  @!P0 SYNCS.PHASECHK.TRANS64 P0, [R3+URZ], R0 ;  /* 0x00000000030085a7 */ /* 0x000e64000800007f */
[----:B-1----:R-:W-:Y:S05]  /*42670*/  @!P0 BRA `(.L_x_1207) ;  /* 0xfffffffc00f08947 */ /* 0x002fea000383ffff */
.L_x_1204:
[----:B------:R-:W-:Y:S05]  /*42680*/  BSYNC B0 ;  /* 0x0000000000007941 */ /* 0x000fea0003800000 */
.L_x_1203:
[----:B------:R-:W-:Y:S05]  /*42690*/  EXIT ;  /* 0x000000000000794d */ /* 0x000fea0003800000 */
.L_x_21:
[----:B--2---:R2:W3:Y:S02]  /*426a0*/  SYNCS.PHASECHK.TRANS64.TRYWAIT P1, [R4+URZ], R3 ;  /* 0x00000003040075a7 */ /* 0x0044e4000802017f */
[----:B---3--:R-:W-:Y:S05]  /*426b0*/  @!P1 NANOSLEEP.SYNCS 0x989680 ;  /* 0x009896800000995d */ /* 0x008fea0003900000 */
[----:B------:R-:W3:Y:S02]  /*426c0*/  @!P1 SYNCS.PHASECHK.TRANS64 P1, [R4+URZ], R3 ;  /* 0x00000003040095a7 */ /* 0x000ee4000802007f */
[----:B---3--:R-:W-:Y:S05]  /*426d0*/  @!P1 BRA `(.L_x_21) ;  /* 0xfffffffc00f09947 */ /* 0x008fea000383ffff */
[----:B------:R-:W-:Y:S05]  /*426e0*/  BRA `(.L_x_20) ;  /* 0xfffffbf000047947 */ /* 0x000fea000383ffff */
.L_x_26:
[----:B-1----:R1:W2:Y:S02]  /*426f0*/  SYNCS.PHASECHK.TRANS64.TRYWAIT P1, [R4+URZ], R5 ;  /* 0x00000005040075a7 */ /* 0x0022a4000802017f */
[----:B--2---:R-:W-:Y:S05]  /*42700*/  @!P1 NANOSLEEP.SYNCS 0x989680 ;  /* 0x009896800000995d */ /* 0x004fea0003900000 */
[----:B------:R-:W2:Y:S02]  /*42710*/  @!P1 SYNCS.PHASECHK.TRANS64 P1, [R4+URZ], R5 ;  /* 0x00000005040095a7 */ /* 0x000ea4000802007f */
[----:B--2---:R-:W-:Y:S05]  /*42720*/  @!P1 BRA `(.L_x_26) ;  /* 0xfffffffc00f09947 */ /* 0x004fea000383ffff */
[----:B------:R-:W-:Y:S05]  /*42730*/  BRA `(.L_x_25) ;  /* 0xfffffcb000607947 */ /* 0x000fea000383ffff */
.L_x_1191:
[----:B------:R-:W-:Y:S01]  /*42740*/  BSSY B1, `(.L_x_1208) ;  /* 0x0000006000017945 */ /* 0x000fe20003800000 */
[----:B------:R-:W-:-:S07]  /*42750*/  IMAD.MOV.U32 R15, RZ, RZ, -0x1 ;  /* 0xffffffffff0f7424 */ /* 0x000fce00078e00ff */
[----:B------:R-:W-:Y:S05]  /*42760*/  WARPSYNC.COLLECTIVE R15, `(.L_x_1209) ;  /* 0x000000000f0c7348 */ /* 0x000fea0003c00000 */
[----:B------:R-:W-:Y:S02]  /*42770*/  ELECT P6, UR62, PT ;  /* 0x00000000003e782f */ /* 0x000fe400038c0000 */
[----:B------:R-:W-:Y:S01]  /*42780*/  MOV R14, UR62 ;  /* 0x0000003e000e7c02 */ /* 0x000fe20008000f00 */
[----:B------:R-:W-:Y:S10]  /*42790*/  ENDCOLLECTIVE ;  /* 0x000000000000791b */ /* 0x000ff40003800000 */
.L_x_1209:
[----:B------:R-:W-:Y:S05]  /*427a0*/  BSYNC B1 ;  /* 0x0000000000017941 */ /* 0x000fea0003800000 */
.L_x_1208:
[----:B------:R-:W-:Y:S05]  /*427b0*/  BRA `(.L_x_1210) ;  /* 0xfffffff000507947 */ /* 0x000fea000383ffff */
.L_x_1194:
[----:B0-----:R0:W1:Y:S02]  /*427c0*/  SYNCS.PHASECHK.TRANS64.TRYWAIT P0, [R17+URZ+0x10], R14 ;  /* 0x0000100e110075a7 */ /* 0x001064000800017f */
[----:B-1----:R-:W-:Y:S05]  /*427d0*/  @!P0 NANOSLEEP.SYNCS 0x989680 ;  /* 0x009896800000895d */ /* 0x002fea0003900000 */
[----:B------:R-:W1:Y:S02]  /*427e0*/  @!P0 SYNCS.PHASECHK.TRANS64 P0, [R17+URZ+0x10], R14 ;  /* 0x0000100e110085a7 */ /* 0x000e64000800007f */
[----:B-1----:R-:W-:Y:S05]  /*427f0*/  @!P0 BRA `(.L_x_1194) ;  /* 0xfffffffc00f08947 */ /* 0x002fea000383ffff */
[----:B------:R-:W-:Y:S05]  /*42800*/  BRA `(.L_x_1211) ;  /* 0xfffffff000847947 */ /* 0x000fea000383ffff */
.L_x_1202:
[----:B------:R-:W-:Y:S01]  /*42810*/  BSSY B0, `(.L_x_1212) ;  /* 0x0000006000007945 */ /* 0x000fe20003800000 */
[----:B------:R-:W-:-:S07]  /*42820*/  IMAD.MOV.U32 R15, RZ, RZ, -0x1 ;  /* 0xffffffffff0f7424 */ /* 0x000fce00078e00ff */
[----:B------:R-:W-:Y:S05]  /*42830*/  WARPSYNC.COLLECTIVE R15, `(.L_x_1213) ;  /* 0x000000000f0c7348 */ /* 0x000fea0003c00000 */
[----:B------:R-:W-:Y:S02]  /*42840*/  ELECT P6, UR62, PT ;  /* 0x00000000003e782f */ /* 0x000fe400038c0000 */
[----:B------:R-:W-:Y:S01]  /*42850*/  MOV R14, UR62 ;  /* 0x0000003e000e7c02 */ /* 0x000fe20008000f00 */
[----:B------:R-:W-:Y:S10]  /*42860*/  ENDCOLLECTIVE ;  /* 0x000000000000791b */ /* 0x000ff40003800000 */
.L_x_1213:
[----:B------:R-:W-:Y:S05]  /*42870*/  BSYNC B0 ;  /* 0x0000000000007941 */ /* 0x000fea0003800000 */
.L_x_1212:
[----:B------:R-:W-:Y:S05]  /*42880*/  BRA `(.L_x_1214) ;  /* 0xfffffffc00147947 */ /* 0x000fea000383ffff */
.L_x_1206:
[----:B0-----:R0:W1:Y:S02]  /*42890*/  SYNCS.PHASECHK.TRANS64.TRYWAIT P0, [R5+URZ], R2 ;  /* 0x00000002050075a7 */ /* 0x001064000800017f */
[----:B-1----:R-:W-:Y:S05]  /*428a0*/  @!P0 NANOSLEEP.SYNCS 0x989680 ;  /* 0x009896800000895d */ /* 0x002fea0003900000 */
[----:B------:R-:W1:Y:S02]  /*428b0*/  @!P0 SYNCS.PHASECHK.TRANS64 P0, [R5+URZ], R2 ;  /* 0x00000002050085a7 */ /* 0x000e64000800007f */
[----:B-1----:R-:W-:Y:S05]  /*428c0*/  @!P0 BRA `(.L_x_1206) ;  /* 0xfffffffc00f08947 */ /* 0x002fea000383ffff */
[----:B------:R-:W-:Y:S05]  /*428d0*/  BRA `(.L_x_1215) ;  /* 0xfffffffc003c7947 */ /* 0x000fea000383ffff */
.L_x_1216:
[----:B------:R-:W-:-:S00]  /*428e0*/  BRA `(.L_x_1216) ;  /* 0xfffffffc00fc7947 */ /* 0x000fc0000383ffff */
[----:B------:R-:W-:-:S00]  /*428f0*/  NOP ;  /* 0x0000000000007918 */ /* 0x000fc00000000000 */
        /* <DEDUP_REMOVED lines=8> */
.L_x_1217:


//--------------------- .nv.global.init           --------------------------
	.section	.nv.global.init,"aw",@progbits
.nv.global.init:
	.type		$str$22,@object
	.size		$str$22,($str$23 - $str$22)
$str$22:
        /*0000*/ 	.byte	0x6b, 0x5f, 0x74, 0x69, 0x6c, 0x65, 0x5f, 0x63, 0x6f, 0x75, 0x6e, 0x74, 0x20, 0x3e, 0x3d, 0x20
        /*0010*/ 	.byte	0x31, 0x00
	.type		$str$23,@object
	.size		$str$23,(__unnamed_1 - $str$23)
$str$23:
        /*0012*/ 	.byte	0x2f, 0x74, 0x6d, 0x70, 0x2f, 0x63, 0x75, 0x74, 0x6c, 0x61, 0x73, 0x73, 0x5f, 0x73, 0x77, 0x65
        /*0022*/ 	.byte	0x65, 0x70, 0x5f, 0x73, 0x72, 0x63, 0x2f, 0x69, 0x6e, 0x63, 0x6c, 0x75, 0x64, 0x65, 0x2f, 0x63
        /*0032*/ 	.byte	0x75, 0x74, 0x6c, 0x61, 0x73, 0x73, 0x2f, 0x67, 0x65, 0x6d, 0x6d, 0x2f, 0x63, 0x6f, 0x6c, 0x6c
        /*0042*/ 	.byte	0x65, 0x63, 0x74, 0x69, 0x76, 0x65, 0x2f, 0x73, 0x6d, 0x39, 0x30, 0x5f, 0x6d, 0x6d, 0x61, 0x5f
        /*0052*/ 	.byte	0x74, 0x6d, 0x61, 0x5f, 0x67, 0x6d, 0x6d, 0x61, 0x5f, 0x73, 0x73, 0x5f, 0x77, 0x61, 0x72, 0x70
        /*0062*/ 	.byte	0x73, 0x70, 0x65, 0x63, 0x69, 0x61, 0x6c, 0x69, 0x7a, 0x65, 0x64, 0x2e, 0x68, 0x70, 0x70, 0x00
	.type		__unnamed_1,@object
	.size		__unnamed_1,(.L_0 - __unnamed_1)
__unnamed_1:
        /* <DEDUP_REMOVED lines=174> */
        /*0b52*/ 	.byte	0x5d, 0x00
.L_0:


//--------------------- .nv.shared._ZN7cutlass13device_kernelINS_4gemm6kernel13GemmUniversalIN4cute5tupleIJiiiiEEENS1_10collective13CollectiveMmaINS1_34MainloopSm90TmaGmmaWarpSpecializedILi2ENS5_IJNS4_1CILi2EEENSA_ILi1EEESC_EEENS1_35KernelTmaWarpSpecializedCooperativeEEENS5_IJNSA_ILi384EEESG_NSA_ILi128EEEEEEaNS5_IJlSC_lEEEaSJ_NS4_8TiledMMAINS4_8MMA_AtomIJNS4_4SM904GMMA27MMA_64x192x32_S32S8S8_SS_TNEEEENS4_6LayoutISD_NS5_IJSC_NSA_ILi0EEESR_EEEEENS5_IJNS4_10UnderscoreESU_SU_EEEEENS4_13SM90_TMA_LOADENS4_14ComposedLayoutINS4_7SwizzleILi3ELi4ELi3EEENS4_18smem_ptr_flag_bitsILi8EEENSQ_INS5_IJNSA_ILi8EEESH_EEENS5_IJSH_SC_EEEEEEEvNS4_8identityENS4_23SM90_TMA_LOAD_MULTICASTES17_vS18_EENS_8epilogue10collective6detail29Sm90TmaWarpSpecializedAdapterINS1C_15DefaultEpilogueIaSJ_SJ_NS1B_6thread17LinearCombinationIaLi1EiiLNS1G_9ScaleType4KindE0ELNS_15FloatRoundStyleE2EaEENS1_15EpilogueDefaultEEEEEvvEEEEvNT_6ParamsE --------------------------
	.section	.nv.shared._ZN7cutlass13device_kernelINS_4gemm6kernel13GemmUniversalIN4cute5tupleIJiiiiEEENS1_10collective13CollectiveMmaINS1_34MainloopSm90TmaGmmaWarpSpecializedILi2ENS5_IJNS4_1CILi2EEENSA_ILi1EEESC_EEENS1_35KernelTmaWarpSpecializedCooperativeEEENS5_IJNSA_ILi384EEESG_NSA_ILi128EEEEEEaNS5_IJlSC_lEEEaSJ_NS4_8TiledMMAINS4_8MMA_AtomIJNS4_4SM904GMMA27MMA_64x192x32_S32S8S8_SS_TNEEEENS4_6LayoutISD_NS5_IJSC_NSA_ILi0EEESR_EEEEENS5_IJNS4_10UnderscoreESU_SU_EEEEENS4_13SM90_TMA_LOADENS4_14ComposedLayoutINS4_7SwizzleILi3ELi4ELi3EEENS4_18smem_ptr_flag_bitsILi8EEENSQ_INS5_IJNSA_ILi8EEESH_EEENS5_IJSH_SC_EEEEEEEvNS4_8identityENS4_23SM90_TMA_LOAD_MULTICASTES17_vS18_EENS_8epilogue10collective6detail29Sm90TmaWarpSpecializedAdapterINS1C_15DefaultEpilogueIaSJ_SJ_NS1B_6thread17LinearCombinationIaLi1EiiLNS1G_9ScaleType4KindE0ELNS_15FloatRoundStyleE2EaEENS1_15EpilogueDefaultEEEEEvvEEEEvNT_6ParamsE,"aw",@nobits
	.sectionflags	@""
	.align	16
	.zero		1024


//--------------------- .nv.shared.reserved.0     --------------------------
	.section	.nv.shared.reserved.0,"aw",@nobits
	.weak		__nv_reservedSMEM_offset_0_alias
	.size		__nv_reservedSMEM_offset_0_alias, 0, 0
	.other		__nv_reservedSMEM_offset_0_alias,@"STO_CUDA_RESERVED_SHARED STV_DEFAULT"
__nv_reservedSMEM_offset_0_alias:
	.zero		0


//--------------------- .nv.global                --------------------------
	.section	.nv.global,"aw",@nobits
.nv.global:
	.type		_ZN39_INTERNAL_ec31415b_4_k_cu_51dd7806_47444cute1_E,@object
	.size		_ZN39_INTERNAL_ec31415b_4_k_cu_51dd7806_47444cute1_E,(_ZN39_INTERNAL_ec31415b_4_k_cu_51dd7806_47444cuda3std3__45__cpo6cbeginE - _ZN39_INTERNAL_ec31415b_4_k_cu_51dd7806_47444cute1_E)
_ZN39_INTERNAL_ec31415b_4_k_cu_51dd7806_47444cute1_E:
	.zero		1
	.type		_ZN39_INTERNAL_ec31415b_4_k_cu_51dd7806_47444cuda3std3__45__cpo6cbeginE,@object
	.size		_ZN39_INTERNAL_ec31415b_4_k_cu_51dd7806_47444cuda3std3__45__cpo6cbeginE,(_ZN39_INTERNAL_ec31415b_4_k_cu_51dd7806_47444cuda3std3__48in_placeE - _ZN39_INTERNAL_ec31415b_4_k_cu_51dd7806_47444cuda3std3__45__cpo6cbeginE)
_ZN39_INTERNAL_ec31415b_4_k_cu_51dd7806_47444cuda3std3__45__cpo6cbeginE:
	.zero		1
	.type		_ZN39_INTERNAL_ec31415b_4_k_cu_51dd7806_47444cuda3std3__48in_placeE,@object
	.size		_ZN39_INTERNAL_ec31415b_4_k_cu_51dd7806_47444cuda3std3__48in_placeE,(_ZN39_INTERNAL_ec31415b_4_k_cu_51dd7806_47444cuda3std6ranges3__45__cpo9iter_moveE - _ZN39_INTERNAL_ec31415b_4_k_cu_51dd7806_47444cuda3std3__48in_placeE)
_ZN39_INTERNAL_ec31415b_4_k_cu_51dd7806_47444cuda3std3__48in_placeE:
	.zero		1
	.type		_ZN39_INTERNAL_ec31415b_4_k_cu_51dd7806_47444cuda3std6ranges3__45__cpo9iter_moveE,@object
	.size		_ZN39_INTERNAL_ec31415b_4_k_cu_51dd7806_47444cuda3std6ranges3__45__cpo9iter_moveE,(_ZN39_INTERNAL_ec31415b_4_k_cu_51dd7806_47444cuda3std3__45__cpo5beginE - _ZN39_INTERNAL_ec31415b_4_k_cu_51dd7806_47444cuda3std6ranges3__45__cpo9iter_moveE)
_ZN39_INTERNAL_ec31415b_4_k_cu_51dd7806_47444cuda3std6ranges3__45__cpo9iter_moveE:
	.zero		1
	.type		_ZN39_INTERNAL_ec31415b_4_k_cu_51dd7806_47444cuda3std3__45__cpo5beginE,@object
	.size		_ZN39_INTERNAL_ec31415b_4_k_cu_51dd7806_47444cuda3std3__45__cpo5beginE,(_ZN39_INTERNAL_ec31415b_4_k_cu_51dd7806_47444cuda3std3__441_GLOBAL__N__ec31415b_4_k_cu_51dd7806_47446ignoreE - _ZN39_INTERNAL_ec31415b_4_k_cu_51dd7806_47444cuda3std3__45__cpo5beginE)
_ZN39_INTERNAL_ec31415b_4_k_cu_51dd7806_47444cuda3std3__45__cpo5beginE:
	.zero		1
	.type		_ZN39_INTERNAL_ec31415b_4_k_cu_51dd7806_47444cuda3std3__441_GLOBAL__N__ec31415b_4_k_cu_51dd7806_47446ignoreE,@object
	.size		_ZN39_INTERNAL_ec31415b_4_k_cu_51dd7806_47444cuda3std3__441_GLOBAL__N__ec31415b_4_k_cu_51dd7806_47446ignoreE,(_ZN39_INTERNAL_ec31415b_4_k_cu_51dd7806_47444cute7productE - _ZN39_INTERNAL_ec31415b_4_k_cu_51dd7806_47444cuda3std3__441_GLOBAL__N__ec31415b_4_k_cu_51dd7806_47446ignoreE)
_ZN39_INTERNAL_ec31415b_4_k_cu_51dd7806_47444cuda3std3__441_GLOBAL__N__ec31415b_4_k_cu_51dd7806_47446ignoreE:
	.zero		1
	.type		_ZN39_INTERNAL_ec31415b_4_k_cu_51dd7806_47444cute7productE,@object
	.size		_ZN39_INTERNAL_ec31415b_4_k_cu_51dd7806_47444cute7productE,(_ZN39_INTERNAL_ec31415b_4_k_cu_51dd7806_47444cuda3std3__45__cpo3endE - _ZN39_INTERNAL_ec31415b_4_k_cu_51dd7806_47444cute7productE)
_ZN39_INTERNAL_ec31415b_4_k_cu_51dd7806_47444cute7productE:
	.zero		1
	.type		_ZN39_INTERNAL_ec31415b_4_k_cu_51dd7806_47444cuda3std3__45__cpo3endE,@object
	.size		_ZN39_INTERNAL_ec31415b_4_k_cu_51dd7806_47444cuda3std3__45__cpo3endE,(_ZN39_INTERNAL_ec31415b_4_k_cu_51dd7806_47444cuda3std3__419piecewise_constructE - _ZN39_INTERNAL_ec31415b_4_k_cu_51dd7806_47444cuda3std3__45__cpo3endE)
_ZN39_INTERNAL_ec31415b_4_k_cu_51dd7806_47444cuda3std3__45__cpo3endE:
	.zero		1
	.type		_ZN39_INTERNAL_ec31415b_4_k_cu_51dd7806_47444cuda3std3__419piecewise_constructE,@object
	.size		_ZN39_INTERNAL_ec31415b_4_k_cu_51dd7806_47444cuda3std3__419piecewise_constructE,(_ZN39_INTERNAL_ec31415b_4_k_cu_51dd7806_47444cuda3std3__45__cpo4cendE - _ZN39_INTERNAL_ec31415b_4_k_cu_51dd7806_47444cuda3std3__419piecewise_constructE)
_ZN39_INTERNAL_ec31415b_4_k_cu_51dd7806_47444cuda3std3__419piecewise_constructE:
	.zero		1
	.type		_ZN39_INTERNAL_ec31415b_4_k_cu_51dd7806_47444cuda3std3__45__cpo4cendE,@object
	.size		_ZN39_INTERNAL_ec31415b_4_k_cu_51dd7806_47444cuda3std3__45__cpo4cendE,(_ZN39_INTERNAL_ec31415b_4_k_cu_51dd7806_47444cuda3std6ranges3__45__cpo4swapE - _ZN39_INTERNAL_ec31415b_4_k_cu_51dd7806_47444cuda3std3__45__cpo4cendE)
_ZN39_INTERNAL_ec31415b_4_k_cu_51dd7806_47444cuda3std3__45__cpo4cendE:
	.zero		1
	.type		_ZN39_INTERNAL_ec31415b_4_k_cu_51dd7806_47444cuda3std6ranges3__45__cpo4swapE,@object
	.size		_ZN39_INTERNAL_ec31415b_4_k_cu_51dd7806_47444cuda3std6ranges3__45__cpo4swapE,(.L_8 - _ZN39_INTERNAL_ec31415b_4_k_cu_51dd7806_47444cuda3std6ranges3__45__cpo4swapE)
_ZN39_INTERNAL_ec31415b_4_k_cu_51dd7806_47444cuda3std6ranges3__45__cpo4swapE:
	.zero		1
.L_8:


//--------------------- .nv.constant0._ZN7cutlass13device_kernelINS_4gemm6kernel13GemmUniversalIN4cute5tupleIJiiiiEEENS1_10collective13CollectiveMmaINS1_34MainloopSm90TmaGmmaWarpSpecializedILi2ENS5_IJNS4_1CILi2EEENSA_ILi1EEESC_EEENS1_35KernelTmaWarpSpecializedCooperativeEEENS5_IJNSA_ILi384EEESG_NSA_ILi128EEEEEEaNS5_IJlSC_lEEEaSJ_NS4_8TiledMMAINS4_8MMA_AtomIJNS4_4SM904GMMA27MMA_64x192x32_S32S8S8_SS_TNEEEENS4_6LayoutISD_NS5_IJSC_NSA_ILi0EEESR_EEEEENS5_IJNS4_10UnderscoreESU_SU_EEEEENS4_13SM90_TMA_LOADENS4_14ComposedLayoutINS4_7SwizzleILi3ELi4ELi3EEENS4_18smem_ptr_flag_bitsILi8EEENSQ_INS5_IJNSA_ILi8EEESH_EEENS5_IJSH_SC_EEEEEEEvNS4_8identityENS4_23SM90_TMA_LOAD_MULTICASTES17_vS18_EENS_8epilogue10collective6detail29Sm90TmaWarpSpecializedAdapterINS1C_15DefaultEpilogueIaSJ_SJ_NS1B_6thread17LinearCombinationIaLi1EiiLNS1G_9ScaleType4KindE0ELNS_15FloatRoundStyleE2EaEENS1_15EpilogueDefaultEEEEEvvEEEEvNT_6ParamsE --------------------------
	.section	.nv.constant0._ZN7cutlass13device_kernelINS_4gemm6kernel13GemmUniversalIN4cute5tupleIJiiiiEEENS1_10collective13CollectiveMmaINS1_34MainloopSm90TmaGmmaWarpSpecializedILi2ENS5_IJNS4_1CILi2EEENSA_ILi1EEESC_EEENS1_35KernelTmaWarpSpecializedCooperativeEEENS5_IJNSA_ILi384EEESG_NSA_ILi128EEEEEEaNS5_IJlSC_lEEEaSJ_NS4_8TiledMMAINS4_8MMA_AtomIJNS4_4SM904GMMA27MMA_64x192x32_S32S8S8_SS_TNEEEENS4_6LayoutISD_NS5_IJSC_NSA_ILi0EEESR_EEEEENS5_IJNS4_10UnderscoreESU_SU_EEEEENS4_13SM90_TMA_LOADENS4_14ComposedLayoutINS4_7SwizzleILi3ELi4ELi3EEENS4_18smem_ptr_flag_bitsILi8EEENSQ_INS5_IJNSA_ILi8EEESH_EEENS5_IJSH_SC_EEEEEEEvNS4_8identityENS4_23SM90_TMA_LOAD_MULTICASTES17_vS18_EENS_8epilogue10collective6detail29Sm90TmaWarpSpecializedAdapterINS1C_15DefaultEpilogueIaSJ_SJ_NS1B_6thread17LinearCombinationIaLi1EiiLNS1G_9ScaleType4KindE0ELNS_15FloatRoundStyleE2EaEENS1_15EpilogueDefaultEEEEEvvEEEEvNT_6ParamsE,"a",@progbits
	.sectionflags	@""
	.align	4
.nv.constant0._ZN7cutlass13device_kernelINS_4gemm6kernel13GemmUniversalIN4cute5tupleIJiiiiEEENS1_10collective13CollectiveMmaINS1_34MainloopSm90TmaGmmaWarpSpecializedILi2ENS5_IJNS4_1CILi2EEENSA_ILi1EEESC_EEENS1_35KernelTmaWarpSpecializedCooperativeEEENS5_IJNSA_ILi384EEESG_NSA_ILi128EEEEEEaNS5_IJlSC_lEEEaSJ_NS4_8TiledMMAINS4_8MMA_AtomIJNS4_4SM904GMMA27MMA_64x192x32_S32S8S8_SS_TNEEEENS4_6LayoutISD_NS5_IJSC_NSA_ILi0EEESR_EEEEENS5_IJNS4_10UnderscoreESU_SU_EEEEENS4_13SM90_TMA_LOADENS4_14ComposedLayoutINS4_7SwizzleILi3ELi4ELi3EEENS4_18smem_ptr_flag_bitsILi8EEENSQ_INS5_IJNSA_ILi8EEESH_EEENS5_IJSH_SC_EEEEEEEvNS4_8identityENS4_23SM90_TMA_LOAD_MULTICASTES17_vS18_EENS_8epilogue10collective6detail29Sm90TmaWarpSpecializedAdapterINS1C_15DefaultEpilogueIaSJ_SJ_NS1B_6thread17LinearCombinationIaLi1EiiLNS1G_9ScaleType4KindE0ELNS_15FloatRoundStyleE2EaEENS1_15EpilogueDefaultEEEEEvvEEEEvNT_6ParamsE:
	.zero		1664


//--------------------- SYMBOLS --------------------------

	.type		.nv.reservedSmem.offset0,@object
	.size		.nv.reservedSmem.offset0,0x4
	.type		__assertfail,@function
